	.target	sm_80

	.elftype	@"ET_EXEC"


//--------------------- .note.nv.tkinfo           --------------------------
	.section	.note.nv.tkinfo,"",@"SHT_NOTE"
	.sectionflags	@"SHF_NOTE_NV_TKINFO"
	.tkinfo
        /*0018*/ 	.word	0x00000002
        /*0030*/ 	.string	""
        /*0030*/ 	.string	"ptxas"
        /*0030*/ 	.string	"Cuda compilation tools, release 13.0, V13.0.88"
        /*0030*/ 	.string	"Build cuda_13.0.r13.0/compiler.36424714_0"
        /*0030*/ 	.string	"-v  -suppress-debug-info  -lineinfo  -arch sm_80 "



//--------------------- .note.nv.cuinfo           --------------------------
	.section	.note.nv.cuinfo,"",@"SHT_NOTE"
	.sectionflags	@"SHF_NOTE_NV_CUINFO"
        /*0018*/ 	.short	0x0002
        /*001a*/ 	.short	0x0050
        /*001c*/ 	.short	0x0082
	.zero		2


//--------------------- .nv.info                  --------------------------
	.section	.nv.info,"",@"SHT_CUDA_INFO"
	.align	4


	//----- nvinfo : EIATTR_REGCOUNT
	.align		4
        /*0000*/ 	.byte	0x04, 0x2f
        /*0002*/ 	.short	(.L_1 - .L_0)
	.align		4
.L_0:
        /*0004*/ 	.word	index@(matmul_kernel)
        /*0008*/ 	.word	0x000000ff


	//----- nvinfo : EIATTR_FRAME_SIZE
	.align		4
.L_1:
        /*000c*/ 	.byte	0x04, 0x11
        /*000e*/ 	.short	(.L_3 - .L_2)
	.align		4
.L_2:
        /*0010*/ 	.word	index@(matmul_kernel)
        /*0014*/ 	.word	0x000001c8


	//----- nvinfo : EIATTR_MIN_STACK_SIZE
	.align		4
.L_3:
        /*0018*/ 	.byte	0x04, 0x12
        /*001a*/ 	.short	(.L_5 - .L_4)
	.align		4
.L_4:
        /*001c*/ 	.word	index@(matmul_kernel)
        /*0020*/ 	.word	0x000001c8
.L_5:


//--------------------- .nv.info.matmul_kernel    --------------------------
	.section	.nv.info.matmul_kernel,"",@"SHT_CUDA_INFO"
	.sectionflags	@""
	.align	4


	//----- nvinfo : EIATTR_CUDA_API_VERSION
	.align		4
        /*0000*/ 	.byte	0x04, 0x37
        /*0002*/ 	.short	(.L_7 - .L_6)
.L_6:
        /*0004*/ 	.word	0x00000082


	//----- nvinfo : EIATTR_SW2861232_WAR
	.align		4
.L_7:
        /*0008*/ 	.byte	0x01, 0x35
	.zero		2


	//----- nvinfo : EIATTR_PARAM_CBANK
	.align		4
        /*000c*/ 	.byte	0x04, 0x0a
        /*000e*/ 	.short	(.L_9 - .L_8)
	.align		4
.L_8:
        /*0010*/ 	.word	index@(.nv.constant0.matmul_kernel)
        /*0014*/ 	.short	0x0160
        /*0016*/ 	.short	0x0050


	//----- nvinfo : EIATTR_CBANK_PARAM_SIZE
	.align		4
.L_9:
        /*0018*/ 	.byte	0x03, 0x19
        /*001a*/ 	.short	0x0050


	//----- nvinfo : EIATTR_KPARAM_INFO
	.align		4
        /*001c*/ 	.byte	0x04, 0x17
        /*001e*/ 	.short	(.L_11 - .L_10)
.L_10:
        /*0020*/ 	.word	0x00000000
        /*0024*/ 	.short	0x000d
        /*0026*/ 	.short	0x0048
        /*0028*/ 	.byte	0x00, 0xf4, 0x21, 0x00


	//----- nvinfo : EIATTR_KPARAM_INFO
	.align		4
.L_11:
        /*002c*/ 	.byte	0x04, 0x17
        /*002e*/ 	.short	(.L_13 - .L_12)
.L_12:
        /*0030*/ 	.word	0x00000000
        /*0034*/ 	.short	0x000c
        /*0036*/ 	.short	0x0040
        /*0038*/ 	.byte	0x00, 0xf4, 0x21, 0x00


	//----- nvinfo : EIATTR_KPARAM_INFO
	.align		4
.L_13:
        /*003c*/ 	.byte	0x04, 0x17
        /*003e*/ 	.short	(.L_15 - .L_14)
.L_14:
        /*0040*/ 	.word	0x00000000
        /*0044*/ 	.short	0x000b
        /*0046*/ 	.short	0x0038
        /*0048*/ 	.byte	0x00, 0xf0, 0x11, 0x00


	//----- nvinfo : EIATTR_KPARAM_INFO
	.align		4
.L_15:
        /*004c*/ 	.byte	0x04, 0x17
        /*004e*/ 	.short	(.L_17 - .L_16)
.L_16:
        /*0050*/ 	.word	0x00000000
        /*0054*/ 	.short	0x000a
        /*0056*/ 	.short	0x0034
        /*0058*/ 	.byte	0x00, 0xf0, 0x11, 0x00


	//----- nvinfo : EIATTR_KPARAM_INFO
	.align		4
.L_17:
        /*005c*/ 	.byte	0x04, 0x17
        /*005e*/ 	.short	(.L_19 - .L_18)
.L_18:
        /*0060*/ 	.word	0x00000000
        /*0064*/ 	.short	0x0009
        /*0066*/ 	.short	0x0030
        /*0068*/ 	.byte	0x00, 0xf0, 0x11, 0x00


	//----- nvinfo : EIATTR_KPARAM_INFO
	.align		4
.L_19:
        /*006c*/ 	.byte	0x04, 0x17
        /*006e*/ 	.short	(.L_21 - .L_20)
.L_20:
        /*0070*/ 	.word	0x00000000
        /*0074*/ 	.short	0x0008
        /*0076*/ 	.short	0x002c
        /*0078*/ 	.byte	0x00, 0xf0, 0x11, 0x00


	//----- nvinfo : EIATTR_KPARAM_INFO
	.align		4
.L_21:
        /*007c*/ 	.byte	0x04, 0x17
        /*007e*/ 	.short	(.L_23 - .L_22)
.L_22:
        /*0080*/ 	.word	0x00000000
        /*0084*/ 	.short	0x0007
        /*0086*/ 	.short	0x0028
        /*0088*/ 	.byte	0x00, 0xf0, 0x11, 0x00


	//----- nvinfo : EIATTR_KPARAM_INFO
	.align		4
.L_23:
        /*008c*/ 	.byte	0x04, 0x17
        /*008e*/ 	.short	(.L_25 - .L_24)
.L_24:
        /*0090*/ 	.word	0x00000000
        /*0094*/ 	.short	0x0006
        /*0096*/ 	.short	0x0024
        /*0098*/ 	.byte	0x00, 0xf0, 0x11, 0x00


	//----- nvinfo : EIATTR_KPARAM_INFO
	.align		4
.L_25:
        /*009c*/ 	.byte	0x04, 0x17
        /*009e*/ 	.short	(.L_27 - .L_26)
.L_26:
        /*00a0*/ 	.word	0x00000000
        /*00a4*/ 	.short	0x0005
        /*00a6*/ 	.short	0x0020
        /*00a8*/ 	.byte	0x00, 0xf0, 0x11, 0x00


	//----- nvinfo : EIATTR_KPARAM_INFO
	.align		4
.L_27:
        /*00ac*/ 	.byte	0x04, 0x17
        /*00ae*/ 	.short	(.L_29 - .L_28)
.L_28:
        /*00b0*/ 	.word	0x00000000
        /*00b4*/ 	.short	0x0004
        /*00b6*/ 	.short	0x001c
        /*00b8*/ 	.byte	0x00, 0xf0, 0x11, 0x00


	//----- nvinfo : EIATTR_KPARAM_INFO
	.align		4
.L_29:
        /*00bc*/ 	.byte	0x04, 0x17
        /*00be*/ 	.short	(.L_31 - .L_30)
.L_30:
        /*00c0*/ 	.word	0x00000000
        /*00c4*/ 	.short	0x0003
        /*00c6*/ 	.short	0x0018
        /*00c8*/ 	.byte	0x00, 0xf0, 0x11, 0x00


	//----- nvinfo : EIATTR_KPARAM_INFO
	.align		4
.L_31:
        /*00cc*/ 	.byte	0x04, 0x17
        /*00ce*/ 	.short	(.L_33 - .L_32)
.L_32:
        /*00d0*/ 	.word	0x00000000
        /*00d4*/ 	.short	0x0002
        /*00d6*/ 	.short	0x0010
        /*00d8*/ 	.byte	0x00, 0xf4, 0x21, 0x00


	//----- nvinfo : EIATTR_KPARAM_INFO
	.align		4
.L_33:
        /*00dc*/ 	.byte	0x04, 0x17
        /*00de*/ 	.short	(.L_35 - .L_34)
.L_34:
        /*00e0*/ 	.word	0x00000000
        /*00e4*/ 	.short	0x0001
        /*00e6*/ 	.short	0x0008
        /*00e8*/ 	.byte	0x00, 0xf4, 0x21, 0x00


	//----- nvinfo : EIATTR_KPARAM_INFO
	.align		4
.L_35:
        /*00ec*/ 	.byte	0x04, 0x17
        /*00ee*/ 	.short	(.L_37 - .L_36)
.L_36:
        /*00f0*/ 	.word	0x00000000
        /*00f4*/ 	.short	0x0000
        /*00f6*/ 	.short	0x0000
        /*00f8*/ 	.byte	0x00, 0xf4, 0x21, 0x00


	//----- nvinfo : EIATTR_MAXREG_COUNT
	.align		4
.L_37:
        /*00fc*/ 	.byte	0x03, 0x1b
        /*00fe*/ 	.short	0x00ff


	//----- nvinfo : EIATTR_NUM_BARRIERS
	.align		4
        /*0100*/ 	.byte	0x02, 0x4c
        /*0102*/ 	.byte	0x01
	.zero		1


	//----- nvinfo : EIATTR_ANNOTATIONS
	.align		4
        /*0104*/ 	.byte	0x04, 0x55
        /*0106*/ 	.short	(.L_39 - .L_38)


	//   ....[0]....
.L_38:
        /*0108*/ 	.word	0x00000001
        /*010c*/ 	.byte	0xe0, 0x0d, 0x00, 0x00, 0x01, 0x00, 0x00, 0x00, 0x50, 0x3f, 0x00, 0x00, 0x01, 0x00, 0x00, 0x00
        /* <DEDUP_REMOVED lines=250> */
        /*10bc*/ 	.byte	0xa0, 0x2e, 0x01, 0x00, 0x01, 0x00, 0x00, 0x00, 0xc0, 0x2e, 0x01, 0x00


	//----- nvinfo : EIATTR_MERCURY_ISA_VERSION
	.align		4
.L_39:
        /*10c8*/ 	.byte	0x03, 0x5f
        /*10ca*/ 	.short	0x0000


	//----- nvinfo : EIATTR_EXIT_INSTR_OFFSETS
	.align		4
        /*10cc*/ 	.byte	0x04, 0x1c
        /*10ce*/ 	.short	(.L_41 - .L_40)


	//   ....[0]....
.L_40:
        /*10d0*/ 	.word	0x00016ac0


	//   ....[1]....
        /*10d4*/ 	.word	0x00016ae0


	//----- nvinfo : EIATTR_REQNTID
	.align		4
.L_41:
        /*10d8*/ 	.byte	0x04, 0x10
        /*10da*/ 	.short	(.L_43 - .L_42)
.L_42:
        /*10dc*/ 	.word	0x00000080
        /*10e0*/ 	.word	0x00000001
        /*10e4*/ 	.word	0x00000001
.L_43:


//--------------------- .nv.callgraph             --------------------------
	.section	.nv.callgraph,"",@"SHT_CUDA_CALLGRAPH"
	.align	4
	.sectionentsize	8
	.align		4
        /*0000*/ 	.word	0x00000000
	.align		4
        /*0004*/ 	.word	0xffffffff
	.align		4
        /*0008*/ 	.word	0x00000000
	.align		4
        /*000c*/ 	.word	0xfffffffe
	.align		4
        /*0010*/ 	.word	0x00000000
	.align		4
        /*0014*/ 	.word	0xfffffffd
	.align		4
        /*0018*/ 	.word	0x00000000
	.align		4
        /*001c*/ 	.word	0xfffffffc


//--------------------- .nv.rel.action            --------------------------
	.section	.nv.rel.action,"",@"SHT_CUDA_RELOCINFO"
	.align	8
	.sectionentsize	8
        /*0000*/ 	.byte	0x73, 0x00, 0x00, 0x00, 0x00, 0x00, 0x00, 0x00, 0x00, 0x00, 0x00, 0x11, 0x25, 0x00, 0x05, 0x36


//--------------------- .nv.constant0.matmul_kernel --------------------------
	.section	.nv.constant0.matmul_kernel,"a",@progbits
	.sectionflags	@""
	.align	4
.nv.constant0.matmul_kernel:
	.zero		432


//--------------------- .text.matmul_kernel       --------------------------
	.section	.text.matmul_kernel,"ax",@progbits
	.sectioninfo	@"SHI_REGISTERS=255"
	.align	128
        .global         matmul_kernel
        .type           matmul_kernel,@function
        .size           matmul_kernel,(.L_x_4 - matmul_kernel)
        .other          matmul_kernel,@"STO_CUDA_ENTRY STV_DEFAULT"
matmul_kernel:
.text.matmul_kernel:
[----:B------:R-:W-:Y:S02]  /*0000*/  IMAD.MOV.U32 R1, RZ, RZ, c[0x0][0x28] ;  /* 0x00000a00ff017624 */ /* 0x000fe400078e00ff */
[----:B------:R-:W-:Y:S01]  /*0010*/  IMAD.MOV.U32 R6, RZ, RZ, 0x7f ;  /* 0x0000007fff067424 */ /* 0x000fe200078e00ff */
[----:B------:R-:W1:Y:S01]  /*0020*/  S2R R5, SR_CTAID.X ;  /* 0x0000000000057919 */ /* 0x000e620000002500 */
[----:B------:R-:W-:Y:S01]  /*0030*/  IMAD.MOV.U32 R60, RZ, RZ, c[0x0][0x180] ;  /* 0x00006000ff3c7624 */ /* 0x000fe200078e00ff */
[----:B------:R-:W-:Y:S01]  /*0040*/  IADD3 R1, R1, -0x1c8, RZ ;  /* 0xfffffe3801017810 */ /* 0x000fe20007ffe0ff */
[----:B------:R-:W-:Y:S01]  /*0050*/  IMAD.MOV.U32 R64, RZ, RZ, c[0x0][0x188] ;  /* 0x00006200ff407624 */ /* 0x000fe200078e00ff */
[----:B------:R-:W-:Y:S01]  /*0060*/  IADD3 R0, R6, c[0x0][0x17c], RZ ;  /* 0x00005f0006007a10 */ /* 0x000fe20007ffe0ff */
[----:B------:R-:W2:Y:S01]  /*0070*/  S2R R110, SR_TID.X ;  /* 0x00000000006e7919 */ /* 0x000ea20000002100 */
[----:B------:R-:W-:Y:S01]  /*0080*/  ULDC.64 UR4, c[0x0][0x118] ;  /* 0x0000460000047ab9 */ /* 0x000fe20000000a00 */
[C---:B------:R-:W-:Y:S01]  /*0090*/  IMAD.SHL.U32 R127, R64.reuse, 0x4, RZ ;  /* 0x00000004407f7824 */ /* 0x040fe200078e00ff */
[----:B------:R-:W-:Y:S01]  /*00a0*/  SHF.R.S32.HI R3, RZ, 0x1f, R0 ;  /* 0x0000001fff037819 */ /* 0x000fe20000011400 */
[----:B------:R-:W-:-:S02]  /*00b0*/  IMAD R114, R64, 0xc, RZ ;  /* 0x0000000c40727824 */ /* 0x000fc400078e02ff */
[C---:B------:R-:W-:Y:S01]  /*00c0*/  IMAD.SHL.U32 R129, R64.reuse, 0x2, RZ ;  /* 0x0000000240817824 */ /* 0x040fe200078e00ff */
[----:B------:R-:W-:Y:S01]  /*00d0*/  LEA.HI R3, R3, R0, RZ, 0x7 ;  /* 0x0000000003037211 */ /* 0x000fe200078f38ff */
[C---:B------:R-:W-:Y:S02]  /*00e0*/  IMAD R128, R64.reuse, 0x3, RZ ;  /* 0x0000000340807824 */ /* 0x040fe400078e02ff */
[C---:B------:R-:W-:Y:S01]  /*00f0*/  IMAD R99, R64.reuse, 0x14, RZ ;  /* 0x0000001440637824 */ /* 0x040fe200078e02ff */
[----:B------:R-:W-:Y:S01]  /*0100*/  SHF.R.S32.HI R4, RZ, 0x7, R3 ;  /* 0x00000007ff047819 */ /* 0x000fe20000011403 */
[C---:B------:R-:W-:Y:S02]  /*0110*/  IMAD R126, R64.reuse, 0x5, RZ ;  /* 0x00000005407e7824 */ /* 0x040fe400078e02ff */
[C---:B------:R-:W-:Y:S01]  /*0120*/  IMAD R94, R64.reuse, 0x18, RZ ;  /* 0x00000018405e7824 */ /* 0x040fe200078e02ff */
[-C--:B------:R-:W-:Y:S01]  /*0130*/  IABS R7, R4.reuse ;  /* 0x0000000400077213 */ /* 0x080fe20000000000 */
[C---:B------:R-:W-:Y:S01]  /*0140*/  IMAD R86, R64.reuse, 0x1c, RZ ;  /* 0x0000001c40567824 */ /* 0x040fe200078e02ff */
[----:B------:R-:W-:Y:S01]  /*0150*/  IABS R11, R4 ;  /* 0x00000004000b7213 */ /* 0x000fe20000000000 */
[C---:B------:R-:W-:Y:S01]  /*0160*/  IMAD R125, R64.reuse, 0x6, RZ ;  /* 0x00000006407d7824 */ /* 0x040fe200078e02ff */
[----:B------:R-:W3:Y:S01]  /*0170*/  I2F.RP R0, R7 ;  /* 0x0000000700007306 */ /* 0x000ee20000209400 */
[----:B-1----:R-:W-:Y:S01]  /*0180*/  IABS R10, R5 ;  /* 0x00000005000a7213 */ /* 0x002fe20000000000 */
[----:B------:R-:W-:-:S02]  /*0190*/  IMAD R124, R64, 0x7, RZ ;  /* 0x00000007407c7824 */ /* 0x000fc400078e02ff */
[----:B------:R-:W-:Y:S01]  /*01a0*/  IMAD R76, R64, 0x24, RZ ;  /* 0x00000024404c7824 */ /* 0x000fe200078e02ff */
[----:B--2---:R-:W-:Y:S01]  /*01b0*/  LOP3.LUT R58, R110, 0x7f, RZ, 0xc0, !PT ;  /* 0x0000007f6e3a7812 */ /* 0x004fe200078ec0ff */
[C---:B------:R-:W-:Y:S02]  /*01c0*/  IMAD.SHL.U32 R122, R64.reuse, 0x8, RZ ;  /* 0x00000008407a7824 */ /* 0x040fe400078e00ff */
[C---:B------:R-:W-:Y:S02]  /*01d0*/  IMAD R120, R64.reuse, 0x9, RZ ;  /* 0x0000000940787824 */ /* 0x040fe400078e02ff */
[C---:B------:R-:W-:Y:S02]  /*01e0*/  IMAD R74, R64.reuse, 0x28, RZ ;  /* 0x00000028404a7824 */ /* 0x040fe400078e02ff */
[C---:B------:R-:W-:Y:S02]  /*01f0*/  IMAD R72, R64.reuse, 0x2c, RZ ;  /* 0x0000002c40487824 */ /* 0x040fe400078e02ff */
[C---:B------:R-:W-:Y:S01]  /*0200*/  IMAD R118, R64.reuse, 0xa, RZ ;  /* 0x0000000a40767824 */ /* 0x040fe200078e02ff */
[----:B---3--:R-:W1:Y:S01]  /*0210*/  MUFU.RCP R0, R0 ;  /* 0x0000000000007308 */ /* 0x008e620000001000 */
[----:B------:R-:W-:-:S02]  /*0220*/  IMAD R116, R64, 0xb, RZ ;  /* 0x0000000b40747824 */ /* 0x000fc400078e02ff */
[C---:B------:R-:W-:Y:S02]  /*0230*/  IMAD R70, R64.reuse, 0x30, RZ ;  /* 0x0000003040467824 */ /* 0x040fe400078e02ff */
[C---:B------:R-:W-:Y:S02]  /*0240*/  IMAD R68, R64.reuse, 0x34, RZ ;  /* 0x0000003440447824 */ /* 0x040fe400078e02ff */
[C---:B------:R-:W-:Y:S02]  /*0250*/  IMAD R112, R64.reuse, 0xd, RZ ;  /* 0x0000000d40707824 */ /* 0x040fe400078e02ff */
[C---:B------:R-:W-:Y:S02]  /*0260*/  IMAD R66, R64.reuse, 0x38, RZ ;  /* 0x0000003840427824 */ /* 0x040fe400078e02ff */
[C---:B------:R-:W-:Y:S02]  /*0270*/  IMAD R62, R64.reuse, 0x3c, RZ ;  /* 0x0000003c403e7824 */ /* 0x040fe400078e02ff */
[----:B------:R-:W-:-:S02]  /*0280*/  IMAD R108, R64, 0xe, RZ ;  /* 0x0000000e406c7824 */ /* 0x000fc400078e02ff */
[----:B------:R-:W-:Y:S01]  /*0290*/  IMAD R106, R64, 0xf, RZ ;  /* 0x0000000f406a7824 */ /* 0x000fe200078e02ff */
[----:B-1----:R-:W-:Y:S01]  /*02a0*/  IADD3 R2, R0, 0xffffffe, RZ ;  /* 0x0ffffffe00027810 */ /* 0x002fe20007ffe0ff */
[----:B------:R-:W-:Y:S02]  /*02b0*/  IMAD.MOV R0, RZ, RZ, -R11 ;  /* 0x000000ffff007224 */ /* 0x000fe400078e0a0b */
[C---:B------:R-:W-:Y:S01]  /*02c0*/  IMAD R171, R64.reuse, 0x44, RZ ;  /* 0x0000004440ab7824 */ /* 0x040fe200078e02ff */
[----:B------:R1:W2:Y:S01]  /*02d0*/  F2I.FTZ.U32.TRUNC.NTZ R3, R2 ;  /* 0x0000000200037305 */ /* 0x0002a2000021f000 */
[C---:B------:R-:W-:Y:S02]  /*02e0*/  IMAD.SHL.U32 R104, R64.reuse, 0x10, RZ ;  /* 0x0000001040687824 */ /* 0x040fe400078e00ff */
[C---:B------:R-:W-:Y:S02]  /*02f0*/  IMAD R103, R64.reuse, 0x11, RZ ;  /* 0x0000001140677824 */ /* 0x040fe400078e02ff */
[----:B------:R-:W-:-:S02]  /*0300*/  IMAD R155, R64, 0x48, RZ ;  /* 0x00000048409b7824 */ /* 0x000fc400078e02ff */
[C---:B------:R-:W-:Y:S02]  /*0310*/  IMAD R139, R64.reuse, 0x4c, RZ ;  /* 0x0000004c408b7824 */ /* 0x040fe400078e02ff */
[----:B-1----:R-:W-:Y:S02]  /*0320*/  IMAD.MOV.U32 R2, RZ, RZ, RZ ;  /* 0x000000ffff027224 */ /* 0x002fe400078e00ff */
[C---:B------:R-:W-:Y:S02]  /*0330*/  IMAD R102, R64.reuse, 0x12, RZ ;  /* 0x0000001240667824 */ /* 0x040fe400078e02ff */
[C---:B------:R-:W-:Y:S02]  /*0340*/  IMAD R100, R64.reuse, 0x13, RZ ;  /* 0x0000001340647824 */ /* 0x040fe400078e02ff */
[----:B------:R-:W-:Y:S02]  /*0350*/  IMAD R193, R64, 0x50, RZ ;  /* 0x0000005040c17824 */ /* 0x000fe400078e02ff */
[----:B--2---:R-:W-:-:S02]  /*0360*/  IMAD.MOV R8, RZ, RZ, -R3 ;  /* 0x000000ffff087224 */ /* 0x004fc400078e0a03 */
[----:B------:R-:W-:Y:S02]  /*0370*/  IMAD R215, R64, 0x54, RZ ;  /* 0x0000005440d77824 */ /* 0x000fe400078e02ff */
[----:B------:R-:W-:Y:S02]  /*0380*/  IMAD R9, R8, R7, RZ ;  /* 0x0000000708097224 */ /* 0x000fe400078e02ff */
[----:B------:R-:W-:Y:S02]  /*0390*/  IMAD.MOV.U32 R8, RZ, RZ, R10 ;  /* 0x000000ffff087224 */ /* 0x000fe400078e000a */
[----:B------:R-:W-:-:S04]  /*03a0*/  IMAD.HI.U32 R3, R3, R9, R2 ;  /* 0x0000000903037227 */ /* 0x000fc800078e0002 */
[----:B------:R-:W-:Y:S02]  /*03b0*/  IMAD R98, R64, 0x15, RZ ;  /* 0x0000001540627824 */ /* 0x000fe400078e02ff */
[----:B------:R-:W-:-:S04]  /*03c0*/  IMAD.HI.U32 R3, R3, R8, RZ ;  /* 0x0000000803037227 */ /* 0x000fc800078e00ff */
[----:B------:R-:W-:Y:S02]  /*03d0*/  IMAD R0, R3, R0, R8 ;  /* 0x0000000003007224 */ /* 0x000fe400078e0208 */
[C---:B------:R-:W-:Y:S02]  /*03e0*/  IMAD R231, R64.reuse, 0x58, RZ ;  /* 0x0000005840e77824 */ /* 0x040fe400078e02ff */
[C---:B------:R-:W-:Y:S01]  /*03f0*/  IMAD R247, R64.reuse, 0x5c, RZ ;  /* 0x0000005c40f77824 */ /* 0x040fe200078e02ff */
[----:B------:R-:W-:Y:S01]  /*0400*/  ISETP.GT.U32.AND P1, PT, R7, R0, PT ;  /* 0x000000000700720c */ /* 0x000fe20003f24070 */
[C---:B------:R-:W-:Y:S02]  /*0410*/  IMAD R96, R64.reuse, 0x16, RZ ;  /* 0x0000001640607824 */ /* 0x040fe400078e02ff */
[C---:B------:R-:W-:Y:S02]  /*0420*/  IMAD R95, R64.reuse, 0x17, RZ ;  /* 0x00000017405f7824 */ /* 0x040fe400078e02ff */
[----:B------:R-:W-:-:S02]  /*0430*/  IMAD R191, R64, 0x60, RZ ;  /* 0x0000006040bf7824 */ /* 0x000fc400078e02ff */
[C---:B------:R-:W-:Y:S02]  /*0440*/  IMAD R169, R64.reuse, 0x64, RZ ;  /* 0x0000006440a97824 */ /* 0x040fe400078e02ff */
[C---:B------:R-:W-:Y:S02]  /*0450*/  IMAD R92, R64.reuse, 0x19, RZ ;  /* 0x00000019405c7824 */ /* 0x040fe400078e02ff */
[----:B------:R-:W-:Y:S02]  /*0460*/  IMAD R153, R64, 0x68, RZ ;  /* 0x0000006840997824 */ /* 0x000fe400078e02ff */
[----:B------:R-:W-:Y:S01]  /*0470*/  @!P1 IMAD.IADD R0, R0, 0x1, -R7 ;  /* 0x0000000100009824 */ /* 0x000fe200078e0a07 */
[----:B------:R-:W-:Y:S01]  /*0480*/  @!P1 IADD3 R3, R3, 0x1, RZ ;  /* 0x0000000103039810 */ /* 0x000fe20007ffe0ff */
[----:B------:R-:W-:Y:S01]  /*0490*/  IMAD R133, R64, 0x6c, RZ ;  /* 0x0000006c40857824 */ /* 0x000fe200078e02ff */
[----:B------:R-:W-:Y:S01]  /*04a0*/  ISETP.NE.AND P1, PT, R4, RZ, PT ;  /* 0x000000ff0400720c */ /* 0x000fe20003f25270 */
[----:B------:R-:W-:Y:S01]  /*04b0*/  IMAD R90, R64, 0x1a, RZ ;  /* 0x0000001a405a7824 */ /* 0x000fe200078e02ff */
[----:B------:R-:W-:Y:S01]  /*04c0*/  ISETP.GE.U32.AND P0, PT, R0, R7, PT ;  /* 0x000000070000720c */ /* 0x000fe20003f06070 */
[C---:B------:R-:W-:Y:S01]  /*04d0*/  IMAD R88, R64.reuse, 0x1b, RZ ;  /* 0x0000001b40587824 */ /* 0x040fe200078e02ff */
[----:B------:R-:W-:Y:S01]  /*04e0*/  LOP3.LUT R0, R5, R4, RZ, 0x3c, !PT ;  /* 0x0000000405007212 */ /* 0x000fe200078e3cff */
[----:B------:R-:W-:-:S02]  /*04f0*/  IMAD R189, R64, 0x70, RZ ;  /* 0x0000007040bd7824 */ /* 0x000fc400078e02ff */
[----:B------:R-:W-:Y:S01]  /*0500*/  IMAD R217, R64, 0x74, RZ ;  /* 0x0000007440d97824 */ /* 0x000fe200078e02ff */
[----:B------:R-:W-:Y:S01]  /*0510*/  ISETP.GE.AND P2, PT, R0, RZ, PT ;  /* 0x000000ff0000720c */ /* 0x000fe20003f46270 */
[----:B------:R-:W-:Y:S01]  /*0520*/  IMAD R84, R64, 0x1d, RZ ;  /* 0x0000001d40547824 */ /* 0x000fe200078e02ff */
[----:B------:R-:W-:Y:S01]  /*0530*/  IADD3 R0, R6, c[0x0][0x178], RZ ;  /* 0x00005e0006007a10 */ /* 0x000fe20007ffe0ff */
[C---:B------:R-:W-:Y:S02]  /*0540*/  IMAD R233, R64.reuse, 0x78, RZ ;  /* 0x0000007840e97824 */ /* 0x040fe400078e02ff */
[C---:B------:R-:W-:Y:S02]  /*0550*/  IMAD R135, R64.reuse, 0x7c, RZ ;  /* 0x0000007c40877824 */ /* 0x040fe400078e02ff */
[----:B------:R-:W-:Y:S01]  /*0560*/  @P0 IADD3 R3, R3, 0x1, RZ ;  /* 0x0000000103030810 */ /* 0x000fe20007ffe0ff */
[C---:B------:R-:W-:Y:S02]  /*0570*/  IMAD R82, R64.reuse, 0x1e, RZ ;  /* 0x0000001e40527824 */ /* 0x040fe400078e02ff */
[----:B------:R-:W-:-:S02]  /*0580*/  IMAD R80, R64, 0x1f, RZ ;  /* 0x0000001f40507824 */ /* 0x000fc400078e02ff */
[----:B------:R-:W-:Y:S01]  /*0590*/  IMAD.MOV.U32 R11, RZ, RZ, R3 ;  /* 0x000000ffff0b7224 */ /* 0x000fe200078e0003 */
[----:B------:R-:W-:Y:S01]  /*05a0*/  SHF.R.S32.HI R3, RZ, 0x1f, R0 ;  /* 0x0000001fff037819 */ /* 0x000fe20000011400 */
[C---:B------:R-:W-:Y:S02]  /*05b0*/  IMAD R167, R64.reuse, 0x84, RZ ;  /* 0x0000008440a77824 */ /* 0x040fe400078e02ff */
[----:B------:R-:W-:Y:S01]  /*05c0*/  @!P2 IMAD.MOV R11, RZ, RZ, -R11 ;  /* 0x000000ffff0ba224 */ /* 0x000fe200078e0a0b */
[----:B------:R-:W-:Y:S01]  /*05d0*/  LEA.HI R3, R3, R0, RZ, 0x7 ;  /* 0x0000000003037211 */ /* 0x000fe200078f38ff */
[C---:B------:R-:W-:Y:S01]  /*05e0*/  IMAD R151, R64.reuse, 0x88, RZ ;  /* 0x0000008840977824 */ /* 0x040fe200078e02ff */
[----:B------:R-:W-:Y:S01]  /*05f0*/  @!P1 LOP3.LUT R11, RZ, R4, RZ, 0x33, !PT ;  /* 0x00000004ff0b9212 */ /* 0x000fe200078e33ff */
[C---:B------:R-:W-:Y:S02]  /*0600*/  IMAD R249, R64.reuse, 0x8c, RZ ;  /* 0x0000008c40f97824 */ /* 0x040fe400078e02ff */
[----:B------:R-:W-:Y:S01]  /*0610*/  IMAD R78, R64, 0x22, RZ ;  /* 0x00000022404e7824 */ /* 0x000fe200078e02ff */
[----:B------:R-:W-:Y:S01]  /*0620*/  LEA.HI.SX32 R3, R3, -R11, 0x19 ;  /* 0x8000000b03037211 */ /* 0x000fe200078fcaff */
[----:B------:R-:W-:-:S02]  /*0630*/  IMAD.MOV R6, RZ, RZ, -R11 ;  /* 0x000000ffff067224 */ /* 0x000fc400078e0a0b */
[----:B------:R-:W-:Y:S01]  /*0640*/  IMAD R185, R64, 0x90, RZ ;  /* 0x0000009040b97824 */ /* 0x000fe200078e02ff */
[----:B------:R-:W-:Y:S01]  /*0650*/  IMNMX R13, R3, 0x1, PT ;  /* 0x00000001030d7817 */ /* 0x000fe20003800200 */
[----:B------:R-:W-:Y:S02]  /*0660*/  IMAD R10, R4, R6, R5 ;  /* 0x00000006040a7224 */ /* 0x000fe400078e0205 */
[C---:B------:R-:W-:Y:S01]  /*0670*/  IMAD R219, R64.reuse, 0x94, RZ ;  /* 0x0000009440db7824 */ /* 0x040fe200078e02ff */
[-C--:B------:R-:W-:Y:S01]  /*0680*/  IABS R9, R13.reuse ;  /* 0x0000000d00097213 */ /* 0x080fe20000000000 */
[C---:B------:R-:W-:Y:S01]  /*0690*/  IMAD R235, R64.reuse, 0x98, RZ ;  /* 0x0000009840eb7824 */ /* 0x040fe200078e02ff */
[----:B------:R-:W-:Y:S01]  /*06a0*/  IABS R4, R10 ;  /* 0x0000000a00047213 */ /* 0x000fe20000000000 */
[C---:B------:R-:W-:Y:S01]  /*06b0*/  IMAD R251, R64.reuse, 0x9c, RZ ;  /* 0x0000009c40fb7824 */ /* 0x040fe200078e02ff */
[----:B------:R-:W1:Y:S01]  /*06c0*/  I2F.RP R0, R9 ;  /* 0x0000000900007306 */ /* 0x000e620000209400 */
[----:B------:R-:W-:Y:S01]  /*06d0*/  IABS R6, R13 ;  /* 0x0000000d00067213 */ /* 0x000fe20000000000 */
[----:B------:R-:W-:-:S02]  /*06e0*/  IMAD R183, R64, 0xa0, RZ ;  /* 0x000000a040b77824 */ /* 0x000fc400078e02ff */
[C---:B------:R-:W-:Y:S02]  /*06f0*/  IMAD R165, R64.reuse, 0xa4, RZ ;  /* 0x000000a440a57824 */ /* 0x040fe400078e02ff */
[C---:B------:R-:W-:Y:S02]  /*0700*/  IMAD R149, R64.reuse, 0xa8, RZ ;  /* 0x000000a840957824 */ /* 0x040fe400078e02ff */
[C---:B------:R-:W-:Y:S02]  /*0710*/  IMAD R131, R64.reuse, 0xac, RZ ;  /* 0x000000ac40837824 */ /* 0x040fe400078e02ff */
[C---:B------:R-:W-:Y:S02]  /*0720*/  IMAD R181, R64.reuse, 0xb0, RZ ;  /* 0x000000b040b57824 */ /* 0x040fe400078e02ff */
[C---:B------:R-:W-:Y:S02]  /*0730*/  IMAD R221, R64.reuse, 0xb4, RZ ;  /* 0x000000b440dd7824 */ /* 0x040fe400078e02ff */
[C---:B------:R-:W-:Y:S01]  /*0740*/  IMAD R237, R64.reuse, 0xb8, RZ ;  /* 0x000000b840ed7824 */ /* 0x040fe200078e02ff */
[----:B-1----:R-:W1:Y:S01]  /*0750*/  MUFU.RCP R0, R0 ;  /* 0x0000000000007308 */ /* 0x002e620000001000 */
        /* <DEDUP_REMOVED lines=9> */
[C---:B------:R-:W-:Y:S01]  /*07f0*/  IMAD R224, R64.reuse, 0xf4, RZ ;  /* 0x000000f440e07824 */ /* 0x040fe200078e02ff */
[----:B------:R-:W-:Y:S01]  /*0800*/  IABS R0, c[0x0][0x17c] ;  /* 0x00005f0000007a13 */ /* 0x000fe20000000000 */
[C---:B------:R-:W-:Y:S01]  /*0810*/  IMAD R144, R64.reuse, 0xe8, RZ ;  /* 0x000000e840907824 */ /* 0x040fe200078e02ff */
[----:B------:R1:W2:Y:S01]  /*0820*/  F2I.FTZ.U32.TRUNC.NTZ R3, R2 ;  /* 0x0000000200037305 */ /* 0x0002a2000021f000 */
[C---:B------:R-:W-:Y:S02]  /*0830*/  IMAD R174, R64.reuse, 0xf0, RZ ;  /* 0x000000f040ae7824 */ /* 0x040fe400078e02ff */
[----:B------:R-:W-:-:S05]  /*0840*/  IMAD R240, R64, 0xf8, RZ ;  /* 0x000000f840f07824 */ /* 0x000fca00078e02ff */
[----:B------:R-:W3:Y:S01]  /*0850*/  I2F.RP R7, R0 ;  /* 0x0000000000077306 */ /* 0x000ee20000209400 */
[----:B-1----:R-:W-:Y:S02]  /*0860*/  IMAD.MOV.U32 R2, RZ, RZ, RZ ;  /* 0x000000ffff027224 */ /* 0x002fe400078e00ff */
[----:B--2---:R-:W-:-:S04]  /*0870*/  IMAD.MOV R8, RZ, RZ, -R3 ;  /* 0x000000ffff087224 */ /* 0x004fc800078e0a03 */
[----:B------:R-:W-:-:S04]  /*0880*/  IMAD R5, R8, R9, RZ ;  /* 0x0000000908057224 */ /* 0x000fc800078e02ff */
[----:B------:R-:W-:Y:S01]  /*0890*/  IMAD.HI.U32 R3, R3, R5, R2 ;  /* 0x0000000503037227 */ /* 0x000fe200078e0002 */
[----:B---3--:R-:W1:Y:S03]  /*08a0*/  MUFU.RCP R7, R7 ;  /* 0x0000000700077308 */ /* 0x008e660000001000 */
[----:B------:R-:W-:Y:S02]  /*08b0*/  IMAD.MOV R2, RZ, RZ, -R6 ;  /* 0x000000ffff027224 */ /* 0x000fe400078e0a06 */
[----:B------:R-:W-:-:S04]  /*08c0*/  IMAD.HI.U32 R3, R3, R4, RZ ;  /* 0x0000000403037227 */ /* 0x000fc800078e00ff */
[----:B------:R-:W-:Y:S01]  /*08d0*/  IMAD R4, R3, R2, R4 ;  /* 0x0000000203047224 */ /* 0x000fe200078e0204 */
[----:B------:R-:W-:-:S04]  /*08e0*/  IABS R2, c[0x0][0x178] ;  /* 0x00005e0000027a13 */ /* 0x000fc80000000000 */
[----:B------:R-:W-:Y:S01]  /*08f0*/  ISETP.GT.U32.AND P1, PT, R9, R4, PT ;  /* 0x000000040900720c */ /* 0x000fe20003f24070 */
[----:B------:R-:W2:Y:S01]  /*0900*/  I2F.RP R6, R2 ;  /* 0x0000000200067306 */ /* 0x000ea20000209400 */
[----:B-1----:R-:W-:-:S07]  /*0910*/  IADD3 R5, R7, 0xffffffe, RZ ;  /* 0x0ffffffe07057810 */ /* 0x002fce0007ffe0ff */
[----:B------:R-:W1:Y:S04]  /*0920*/  F2I.FTZ.U32.TRUNC.NTZ R5, R5 ;  /* 0x0000000500057305 */ /* 0x000e68000021f000 */
[----:B------:R-:W-:Y:S01]  /*0930*/  @!P1 IMAD.IADD R4, R4, 0x1, -R9 ;  /* 0x0000000104049824 */ /* 0x000fe200078e0a09 */
[----:B------:R-:W-:Y:S02]  /*0940*/  @!P1 IADD3 R3, R3, 0x1, RZ ;  /* 0x0000000103039810 */ /* 0x000fe40007ffe0ff */
[----:B------:R-:W-:Y:S01]  /*0950*/  ISETP.NE.AND P1, PT, R13, RZ, PT ;  /* 0x000000ff0d00720c */ /* 0x000fe20003f25270 */
[----:B--2---:R-:W2:Y:S01]  /*0960*/  MUFU.RCP R6, R6 ;  /* 0x0000000600067308 */ /* 0x004ea20000001000 */
[----:B------:R-:W-:Y:S02]  /*0970*/  ISETP.GE.U32.AND P0, PT, R4, R9, PT ;  /* 0x000000090400720c */ /* 0x000fe40003f06070 */
[----:B------:R-:W-:-:S04]  /*0980*/  LOP3.LUT R4, R10, R13, RZ, 0x3c, !PT ;  /* 0x0000000d0a047212 */ /* 0x000fc800078e3cff */
[----:B------:R-:W-:Y:S01]  /*0990*/  ISETP.GE.AND P2, PT, R4, RZ, PT ;  /* 0x000000ff0400720c */ /* 0x000fe20003f46270 */
[--C-:B-1----:R-:W-:Y:S02]  /*09a0*/  IMAD.MOV R9, RZ, RZ, -R5.reuse ;  /* 0x000000ffff097224 */ /* 0x102fe400078e0a05 */
[----:B------:R-:W-:Y:S02]  /*09b0*/  IMAD.MOV.U32 R4, RZ, RZ, RZ ;  /* 0x000000ffff047224 */ /* 0x000fe400078e00ff */
[----:B------:R-:W-:Y:S02]  /*09c0*/  IMAD R9, R9, R0, RZ ;  /* 0x0000000009097224 */ /* 0x000fe400078e02ff */
[----:B------:R-:W-:Y:S02]  /*09d0*/  @P0 IADD3 R3, R3, 0x1, RZ ;  /* 0x0000000103030810 */ /* 0x000fe40007ffe0ff */
[----:B--2---:R-:W-:Y:S01]  /*09e0*/  IADD3 R7, R6, 0xffffffe, RZ ;  /* 0x0ffffffe06077810 */ /* 0x004fe20007ffe0ff */
[----:B------:R-:W-:-:S04]  /*09f0*/  IMAD.HI.U32 R4, R5, R9, R4 ;  /* 0x0000000905047227 */ /* 0x000fc800078e0004 */
[----:B------:R-:W-:Y:S01]  /*0a00*/  IMAD.MOV.U32 R8, RZ, RZ, R3 ;  /* 0x000000ffff087224 */ /* 0x000fe200078e0003 */
[----:B------:R-:W-:Y:S01]  /*0a10*/  SHF.R.U32.HI R3, RZ, 0x6, R110 ;  /* 0x00000006ff037819 */ /* 0x000fe2000001166e */
[----:B------:R-:W1:Y:S02]  /*0a20*/  F2I.FTZ.U32.TRUNC.NTZ R7, R7 ;  /* 0x0000000700077305 */ /* 0x000e64000021f000 */
[----:B------:R-:W-:Y:S01]  /*0a30*/  @!P2 IMAD.MOV R8, RZ, RZ, -R8 ;  /* 0x000000ffff08a224 */ /* 0x000fe200078e0a08 */
[----:B------:R-:W-:Y:S02]  /*0a40*/  @!P1 LOP3.LUT R8, RZ, R13, RZ, 0x33, !PT ;  /* 0x0000000dff089212 */ /* 0x000fe400078e33ff */
[----:B------:R-:W-:-:S03]  /*0a50*/  SGXT.U32 R3, R3, 0x1 ;  /* 0x000000010303781a */ /* 0x000fc60000000000 */
[----:B------:R-:W-:Y:S02]  /*0a60*/  IMAD.SHL.U32 R204, R8, 0x80, RZ ;  /* 0x0000008008cc7824 */ /* 0x000fe400078e00ff */
[----:B------:R-:W-:-:S03]  /*0a70*/  IMAD.MOV R8, RZ, RZ, -R8 ;  /* 0x000000ffff087224 */ /* 0x000fc600078e0a08 */
[----:B------:R-:W-:Y:S01]  /*0a80*/  LOP3.LUT R3, R204, R3, RZ, 0xfc, !PT ;  /* 0x00000003cc037212 */ /* 0x000fe200078efcff */
[----:B------:R-:W-:Y:S02]  /*0a90*/  IMAD R8, R13, R8, R10 ;  /* 0x000000080d087224 */ /* 0x000fe400078e020a */
[----:B-1----:R-:W-:Y:S01]  /*0aa0*/  IMAD.MOV R15, RZ, RZ, -R7 ;  /* 0x000000ffff0f7224 */ /* 0x002fe200078e0a07 */
[----:B------:R-:W-:Y:S02]  /*0ab0*/  IABS R6, R3 ;  /* 0x0000000300067213 */ /* 0x000fe40000000000 */
[C---:B------:R-:W-:Y:S02]  /*0ac0*/  LOP3.LUT R14, R3.reuse, 0x7e, RZ, 0xfc, !PT ;  /* 0x0000007e030e7812 */ /* 0x040fe400078efcff */
[----:B------:R-:W-:Y:S01]  /*0ad0*/  LOP3.LUT R12, R3, 0x2, RZ, 0xfc, !PT ;  /* 0x00000002030c7812 */ /* 0x000fe200078efcff */
[----:B------:R-:W-:Y:S01]  /*0ae0*/  IMAD.MOV.U32 R9, RZ, RZ, R6 ;  /* 0x000000ffff097224 */ /* 0x000fe200078e0006 */
[----:B------:R-:W-:-:S02]  /*0af0*/  IABS R205, R14 ;  /* 0x0000000e00cd7213 */ /* 0x000fc40000000000 */
[----:B------:R-:W-:Y:S01]  /*0b00*/  IABS R39, R12 ;  /* 0x0000000c00277213 */ /* 0x000fe20000000000 */
[----:B------:R-:W-:Y:S01]  /*0b10*/  IMAD.HI.U32 R5, R4, R9, RZ ;  /* 0x0000000904057227 */ /* 0x000fe200078e00ff */
[----:B------:R-:W-:Y:S02]  /*0b20*/  ISETP.GE.AND P2, PT, R12, RZ, PT ;  /* 0x000000ff0c00720c */ /* 0x000fe40003f46270 */
[C---:B------:R-:W-:Y:S01]  /*0b30*/  LOP3.LUT R12, R3.reuse, 0xe, RZ, 0xfc, !PT ;  /* 0x0000000e030c7812 */ /* 0x040fe200078efcff */
[----:B------:R-:W-:Y:S01]  /*0b40*/  IMAD.MOV R40, RZ, RZ, -R5 ;  /* 0x000000ffff287224 */ /* 0x000fe200078e0a05 */
[C---:B------:R-:W-:Y:S01]  /*0b50*/  LOP3.LUT R17, R3.reuse, 0x34, RZ, 0xfc, !PT ;  /* 0x0000003403117812 */ /* 0x040fe200078efcff */
[----:B------:R-:W-:Y:S01]  /*0b60*/  IMAD.HI.U32 R5, R4, R205, RZ ;  /* 0x000000cd04057227 */ /* 0x000fe200078e00ff */
[----:B------:R-:W-:Y:S02]  /*0b70*/  IABS R31, R12 ;  /* 0x0000000c001f7213 */ /* 0x000fe40000000000 */
[C---:B------:R-:W-:Y:S01]  /*0b80*/  LOP3.LUT R25, R3.reuse, 0x3a, RZ, 0xfc, !PT ;  /* 0x0000003a03197812 */ /* 0x040fe200078efcff */
[C---:B------:R-:W-:Y:S01]  /*0b90*/  IMAD R40, R0.reuse, R40, R9 ;  /* 0x0000002800287224 */ /* 0x040fe200078e0209 */
[C---:B------:R-:W-:Y:S01]  /*0ba0*/  LOP3.LUT R37, R3.reuse, 0x3e, RZ, 0xfc, !PT ;  /* 0x0000003e03257812 */ /* 0x040fe200078efcff */
[----:B------:R-:W-:Y:S01]  /*0bb0*/  IMAD.MOV R6, RZ, RZ, -R5 ;  /* 0x000000ffff067224 */ /* 0x000fe200078e0a05 */
[----:B------:R-:W-:Y:S01]  /*0bc0*/  LOP3.LUT R41, R3, 0x40, RZ, 0xfc, !PT ;  /* 0x0000004003297812 */ /* 0x000fe200078efcff */
[----:B------:R-:W-:Y:S01]  /*0bd0*/  IMAD.MOV.U32 R9, RZ, RZ, R15 ;  /* 0x000000ffff097224 */ /* 0x000fe200078e000f */
[C---:B------:R-:W-:Y:S01]  /*0be0*/  ISETP.GT.U32.AND P0, PT, R0.reuse, R40, PT ;  /* 0x000000280000720c */ /* 0x040fe20003f04070 */
[----:B------:R-:W-:Y:S01]  /*0bf0*/  IMAD R205, R0, R6, R205 ;  /* 0x0000000600cd7224 */ /* 0x000fe200078e02cd */
[----:B------:R-:W-:Y:S01]  /*0c00*/  IABS R109, R37 ;  /* 0x00000025006d7213 */ /* 0x000fe20000000000 */
[----:B------:R-:W-:Y:S01]  /*0c10*/  IMAD.HI.U32 R5, R4, R39, RZ ;  /* 0x0000002704057227 */ /* 0x000fe200078e00ff */
[----:B------:R-:W-:-:S02]  /*0c20*/  IABS R21, R41 ;  /* 0x0000002900157213 */ /* 0x000fc40000000000 */
[----:B------:R-:W-:Y:S01]  /*0c30*/  ISETP.GT.U32.AND P4, PT, R0, R205, PT ;  /* 0x000000cd0000720c */ /* 0x000fe20003f84070 */
[----:B------:R-:W-:Y:S01]  /*0c40*/  IMAD R9, R9, R2, RZ ;  /* 0x0000000209097224 */ /* 0x000fe200078e02ff */
[C---:B------:R-:W-:Y:S01]  /*0c50*/  LOP3.LUT R33, R3.reuse, 0x3c, RZ, 0xfc, !PT ;  /* 0x0000003c03217812 */ /* 0x040fe200078efcff */
[----:B------:R-:W-:Y:S01]  /*0c60*/  IMAD.MOV.U32 R6, RZ, RZ, RZ ;  /* 0x000000ffff067224 */ /* 0x000fe200078e00ff */
[C---:B------:R-:W-:Y:S01]  /*0c70*/  LOP3.LUT R42, R3.reuse, 0x42, RZ, 0xfc, !PT ;  /* 0x00000042032a7812 */ /* 0x040fe200078efcff */
[----:B------:R-:W-:Y:S01]  /*0c80*/  IMAD.MOV R10, RZ, RZ, -R5 ;  /* 0x000000ffff0a7224 */ /* 0x000fe200078e0a05 */
[----:B------:R-:W-:Y:S01]  /*0c90*/  LOP3.LUT R43, R3, 0x4c, RZ, 0xfc, !PT ;  /* 0x0000004c032b7812 */ /* 0x000fe200078efcff */
[----:B------:R-:W-:Y:S01]  /*0ca0*/  @!P0 IMAD.IADD R40, R40, 0x1, -R0 ;  /* 0x0000000128288824 */ /* 0x000fe200078e0a00 */
[----:B------:R-:W-:Y:S01]  /*0cb0*/  IABS R29, R42 ;  /* 0x0000002a001d7213 */ /* 0x000fe20000000000 */
[----:B------:R-:W-:Y:S01]  /*0cc0*/  IMAD.HI.U32 R5, R7, R9, R6 ;  /* 0x0000000907057227 */ /* 0x000fe200078e0006 */
[----:B------:R-:W-:-:S02]  /*0cd0*/  LOP3.LUT R7, R3, 0x4, RZ, 0xfc, !PT ;  /* 0x0000000403077812 */ /* 0x000fc400078efcff */
[C---:B------:R-:W-:Y:S01]  /*0ce0*/  ISETP.GT.U32.AND P3, PT, R0.reuse, R40, PT ;  /* 0x000000280000720c */ /* 0x040fe20003f64070 */
[C---:B------:R-:W-:Y:S01]  /*0cf0*/  IMAD R39, R0.reuse, R10, R39 ;  /* 0x0000000a00277224 */ /* 0x040fe200078e0227 */
[----:B------:R-:W-:Y:S01]  /*0d00*/  ISETP.GE.AND P1, PT, R7, RZ, PT ;  /* 0x000000ff0700720c */ /* 0x000fe20003f26270 */
[----:B------:R-:W-:Y:S01]  /*0d10*/  IMAD.IADD R6, R11, 0x1, R8 ;  /* 0x000000010b067824 */ /* 0x000fe200078e0208 */
[----:B------:R-:W-:Y:S01]  /*0d20*/  IABS R11, R7 ;  /* 0x00000007000b7213 */ /* 0x000fe20000000000 */
[----:B------:R-:W-:Y:S01]  /*0d30*/  @!P4 IMAD.IADD R205, R205, 0x1, -R0 ;  /* 0x00000001cdcdc824 */ /* 0x000fe200078e0a00 */
[----:B------:R-:W-:Y:S01]  /*0d40*/  ISETP.GT.U32.AND P0, PT, R0, R39, PT ;  /* 0x000000270000720c */ /* 0x000fe20003f04070 */
[----:B------:R-:W-:Y:S01]  /*0d50*/  IMAD R56, R6, 0x80, R58 ;  /* 0x0000008006387824 */ /* 0x000fe200078e023a */
[----:B------:R-:W-:Y:S01]  /*0d60*/  LOP3.LUT R9, R3, 0x8, RZ, 0xfc, !PT ;  /* 0x0000000803097812 */ /* 0x000fe200078efcff */
[----:B------:R-:W-:Y:S01]  /*0d70*/  IMAD.HI.U32 R7, R4, R11, RZ ;  /* 0x0000000b04077227 */ /* 0x000fe200078e00ff */
[----:B------:R-:W-:-:S02]  /*0d80*/  ISETP.GT.U32.AND P4, PT, R0, R205, PT ;  /* 0x000000cd0000720c */ /* 0x000fc40003f84070 */
[C---:B------:R-:W-:Y:S01]  /*0d90*/  LOP3.LUT R8, R3.reuse, 0x6, RZ, 0xfc, !PT ;  /* 0x0000000603087812 */ /* 0x040fe200078efcff */
[--C-:B------:R-:W-:Y:S01]  /*0da0*/  @!P3 IMAD.IADD R40, R40, 0x1, -R0.reuse ;  /* 0x000000012828b824 */ /* 0x100fe200078e0a00 */
[----:B------:R-:W-:Y:S01]  /*0db0*/  ISETP.GE.AND P3, PT, R3, RZ, PT ;  /* 0x000000ff0300720c */ /* 0x000fe20003f66270 */
[----:B------:R-:W-:Y:S01]  /*0dc0*/  IMAD.MOV R7, RZ, RZ, -R7 ;  /* 0x000000ffff077224 */ /* 0x000fe200078e0a07 */
[----:B------:R-:W-:Y:S01]  /*0dd0*/  IABS R35, R9 ;  /* 0x0000000900237213 */ /* 0x000fe20000000000 */
[----:B------:R1:W-:Y:S01]  /*0de0*/  STL [R1+0x158], R56 ;  /* 0x0001583801007387 */ /* 0x0003e20000100800 */
[----:B------:R-:W-:Y:S01]  /*0df0*/  IABS R13, R8 ;  /* 0x00000008000d7213 */ /* 0x000fe20000000000 */
[----:B------:R-:W-:Y:S01]  /*0e00*/  @!P0 IMAD.IADD R39, R39, 0x1, -R0 ;  /* 0x0000000127278824 */ /* 0x000fe200078e0a00 */
[----:B------:R-:W-:Y:S01]  /*0e10*/  ISETP.GE.AND P5, PT, R9, RZ, PT ;  /* 0x000000ff0900720c */ /* 0x000fe20003fa6270 */
[----:B------:R-:W-:Y:S01]  /*0e20*/  IMAD R38, R0, R7, R11 ;  /* 0x0000000700267224 */ /* 0x000fe200078e020b */
[----:B------:R-:W-:Y:S01]  /*0e30*/  ISETP.GE.AND P0, PT, R14, RZ, PT ;  /* 0x000000ff0e00720c */ /* 0x000fe20003f06270 */
[----:B------:R-:W-:Y:S01]  /*0e40*/  IMAD.HI.U32 R9, R4, R35, RZ ;  /* 0x0000002304097227 */ /* 0x000fe200078e00ff */
[----:B------:R-:W-:-:S02]  /*0e50*/  ISETP.GE.AND P6, PT, R8, RZ, PT ;  /* 0x000000ff0800720c */ /* 0x000fc40003fc6270 */
[C---:B------:R-:W-:Y:S01]  /*0e60*/  LOP3.LUT R10, R3.reuse, 0xc, RZ, 0xfc, !PT ;  /* 0x0000000c030a7812 */ /* 0x040fe200078efcff */
[----:B------:R-:W-:Y:S01]  /*0e70*/  @!P3 IMAD.MOV R40, RZ, RZ, -R40 ;  /* 0x000000ffff28b224 */ /* 0x000fe200078e0a28 */
[----:B------:R-:W-:Y:S01]  /*0e80*/  ISETP.GT.U32.AND P3, PT, R0, R38, PT ;  /* 0x000000260000720c */ /* 0x000fe20003f64070 */
[----:B------:R-:W-:Y:S01]  /*0e90*/  IMAD.HI.U32 R8, R4, R13, RZ ;  /* 0x0000000d04087227 */ /* 0x000fe200078e00ff */
[C---:B------:R-:W-:Y:S02]  /*0ea0*/  LOP3.LUT R14, R3.reuse, 0x10, RZ, 0xfc, !PT ;  /* 0x00000010030e7812 */ /* 0x040fe400078efcff */
[----:B------:R-:W-:Y:S01]  /*0eb0*/  IABS R11, R10 ;  /* 0x0000000a000b7213 */ /* 0x000fe20000000000 */
[----:B------:R-:W-:Y:S01]  /*0ec0*/  IMAD.MOV R9, RZ, RZ, -R9 ;  /* 0x000000ffff097224 */ /* 0x000fe200078e0a09 */
[----:B------:R-:W-:Y:S01]  /*0ed0*/  LOP3.LUT R44, R3, 0x4e, RZ, 0xfc, !PT ;  /* 0x0000004e032c7812 */ /* 0x000fe200078efcff */
[----:B------:R-:W-:Y:S01]  /*0ee0*/  @!P4 IMAD.IADD R205, R205, 0x1, -R0 ;  /* 0x00000001cdcdc824 */ /* 0x000fe200078e0a00 */
[C---:B------:R-:W-:Y:S01]  /*0ef0*/  ISETP.GT.U32.AND P4, PT, R0.reuse, R39, PT ;  /* 0x000000270000720c */ /* 0x040fe20003f84070 */
[----:B------:R-:W-:Y:S01]  /*0f00*/  IMAD.MOV R8, RZ, RZ, -R8 ;  /* 0x000000ffff087224 */ /* 0x000fe200078e0a08 */
[C---:B------:R-:W-:Y:S01]  /*0f10*/  LOP3.LUT R46, R3.reuse, 0x52, RZ, 0xfc, !PT ;  /* 0x00000052032e7812 */ /* 0x040fe200078efcff */
[C---:B------:R-:W-:Y:S01]  /*0f20*/  IMAD R35, R0.reuse, R9, R35 ;  /* 0x0000000900237224 */ /* 0x040fe200078e0223 */
[C---:B------:R-:W-:Y:S01]  /*0f30*/  LOP3.LUT R48, R3.reuse, 0x56, RZ, 0xfc, !PT ;  /* 0x0000005603307812 */ /* 0x040fe200078efcff */
[C---:B------:R-:W-:Y:S01]  /*0f40*/  IMAD R36, R0.reuse, R8, R13 ;  /* 0x0000000800247224 */ /* 0x040fe200078e020d */
[----:B------:R-:W-:Y:S01]  /*0f50*/  LOP3.LUT R8, R3, 0xa, RZ, 0xfc, !PT ;  /* 0x0000000a03087812 */ /* 0x000fe200078efcff */
[----:B------:R-:W-:Y:S01]  /*0f60*/  @!P0 IMAD.MOV R205, RZ, RZ, -R205 ;  /* 0x000000ffffcd8224 */ /* 0x000fe200078e0acd */
[----:B------:R-:W-:Y:S01]  /*0f70*/  ISETP.GT.U32.AND P0, PT, R0, R35, PT ;  /* 0x000000230000720c */ /* 0x000fe20003f04070 */
[----:B------:R-:W-:Y:S01]  /*0f80*/  @!P3 IMAD.IADD R38, R38, 0x1, -R0 ;  /* 0x000000012626b824 */ /* 0x000fe200078e0a00 */
[----:B------:R-:W-:-:S02]  /*0f90*/  IABS R9, R8 ;  /* 0x0000000800097213 */ /* 0x000fc40000000000 */
[----:B------:R-:W-:Y:S01]  /*0fa0*/  IABS R13, R14 ;  /* 0x0000000e000d7213 */ /* 0x000fe20000000000 */
[--C-:B------:R-:W-:Y:S01]  /*0fb0*/  @!P4 IMAD.IADD R39, R39, 0x1, -R0.reuse ;  /* 0x000000012727c824 */ /* 0x100fe200078e0a00 */
[----:B------:R-:W-:Y:S01]  /*0fc0*/  ISETP.GT.U32.AND P3, PT, R0, R38, PT ;  /* 0x000000260000720c */ /* 0x000fe20003f64070 */
[----:B------:R-:W-:Y:S01]  /*0fd0*/  IMAD.HI.U32 R7, R4, R9, RZ ;  /* 0x0000000904077227 */ /* 0x000fe200078e00ff */
[----:B------:R-:W-:Y:S02]  /*0fe0*/  ISETP.GT.U32.AND P4, PT, R0, R36, PT ;  /* 0x000000240000720c */ /* 0x000fe40003f84070 */
[----:B------:R-:W-:Y:S01]  /*0ff0*/  LOP3.LUT R50, R3, 0x58, RZ, 0xfc, !PT ;  /* 0x0000005803327812 */ /* 0x000fe200078efcff */
[----:B------:R-:W-:Y:S01]  /*1000*/  IMAD.MOV R7, RZ, RZ, -R7 ;  /* 0x000000ffff077224 */ /* 0x000fe200078e0a07 */
[----:B------:R-:W-:Y:S01]  /*1010*/  IABS R45, R48 ;  /* 0x00000030002d7213 */ /* 0x000fe20000000000 */
[----:B------:R-:W-:Y:S01]  /*1020*/  @!P0 IMAD.IADD R35, R35, 0x1, -R0 ;  /* 0x0000000123238824 */ /* 0x000fe200078e0a00 */
[----:B------:R-:W-:Y:S01]  /*1030*/  IABS R47, R50 ;  /* 0x00000032002f7213 */ /* 0x000fe20000000000 */
[----:B------:R-:W-:Y:S01]  /*1040*/  @!P2 IMAD.MOV R39, RZ, RZ, -R39 ;  /* 0x000000ffff27a224 */ /* 0x000fe200078e0a27 */
[----:B------:R-:W-:Y:S01]  /*1050*/  ISETP.GE.AND P2, PT, R8, RZ, PT ;  /* 0x000000ff0800720c */ /* 0x000fe20003f46270 */
[C---:B------:R-:W-:Y:S01]  /*1060*/  IMAD R34, R0.reuse, R7, R9 ;  /* 0x0000000700227224 */ /* 0x040fe200078e0209 */
[----:B------:R-:W-:Y:S01]  /*1070*/  ISETP.GT.U32.AND P0, PT, R0, R35, PT ;  /* 0x000000230000720c */ /* 0x000fe20003f04070 */
[----:B------:R-:W-:Y:S01]  /*1080*/  IMAD.HI.U32 R8, R4, R31, RZ ;  /* 0x0000001f04087227 */ /* 0x000fe200078e00ff */
[----:B------:R-:W-:-:S02]  /*1090*/  LOP3.LUT R52, R3, 0x6a, RZ, 0xfc, !PT ;  /* 0x0000006a03347812 */ /* 0x000fc400078efcff */
[----:B------:R-:W-:Y:S01]  /*10a0*/  LOP3.LUT R54, R3, 0x7a, RZ, 0xfc, !PT ;  /* 0x0000007a03367812 */ /* 0x000fe200078efcff */
[--C-:B------:R-:W-:Y:S01]  /*10b0*/  @!P3 IMAD.IADD R38, R38, 0x1, -R0.reuse ;  /* 0x000000012626b824 */ /* 0x100fe200078e0a00 */
[----:B------:R-:W-:Y:S01]  /*10c0*/  ISETP.GT.U32.AND P3, PT, R0, R34, PT ;  /* 0x000000220000720c */ /* 0x000fe20003f64070 */
[----:B------:R-:W-:Y:S01]  /*10d0*/  @!P4 IMAD.IADD R36, R36, 0x1, -R0 ;  /* 0x000000012424c824 */ /* 0x000fe200078e0a00 */
[----:B------:R-:W-:Y:S01]  /*10e0*/  IABS R69, R52 ;  /* 0x0000003400457213 */ /* 0x000fe20000000000 */
[----:B------:R-:W-:Y:S01]  /*10f0*/  IMAD.HI.U32 R7, R4, R11, RZ ;  /* 0x0000000b04077227 */ /* 0x000fe200078e00ff */
[----:B------:R-:W-:Y:S02]  /*1100*/  IABS R89, R54 ;  /* 0x0000003600597213 */ /* 0x000fe40000000000 */
[----:B------:R-:W-:Y:S01]  /*1110*/  ISETP.GT.U32.AND P4, PT, R0, R36, PT ;  /* 0x000000240000720c */ /* 0x000fe20003f84070 */
[----:B------:R-:W-:-:S04]  /*1120*/  IMAD.HI.U32 R9, R4, R13, RZ ;  /* 0x0000000d04097227 */ /* 0x000fc800078e00ff */
[----:B------:R-:W-:Y:S02]  /*1130*/  IMAD.MOV R8, RZ, RZ, -R8 ;  /* 0x000000ffff087224 */ /* 0x000fe400078e0a08 */
[----:B------:R-:W-:Y:S02]  /*1140*/  IMAD.MOV R7, RZ, RZ, -R7 ;  /* 0x000000ffff077224 */ /* 0x000fe400078e0a07 */
[----:B------:R-:W-:Y:S02]  /*1150*/  IMAD.MOV R9, RZ, RZ, -R9 ;  /* 0x000000ffff097224 */ /* 0x000fe400078e0a09 */
[C---:B------:R-:W-:Y:S01]  /*1160*/  IMAD R31, R0.reuse, R8, R31 ;  /* 0x00000008001f7224 */ /* 0x040fe200078e021f */
[----:B------:R-:W-:Y:S01]  /*1170*/  LOP3.LUT R8, R3, 0x12, RZ, 0xfc, !PT ;  /* 0x0000001203087812 */ /* 0x000fe200078efcff */
[C---:B------:R-:W-:Y:S02]  /*1180*/  IMAD R32, R0.reuse, R7, R11 ;  /* 0x0000000700207224 */ /* 0x040fe400078e020b */
[C---:B------:R-:W-:Y:S01]  /*1190*/  IMAD R30, R0.reuse, R9, R13 ;  /* 0x00000009001e7224 */ /* 0x040fe200078e020d */
[----:B------:R-:W-:Y:S01]  /*11a0*/  IABS R9, R8 ;  /* 0x0000000800097213 */ /* 0x000fe20000000000 */
[--C-:B------:R-:W-:Y:S01]  /*11b0*/  @!P0 IMAD.IADD R35, R35, 0x1, -R0.reuse ;  /* 0x0000000123238824 */ /* 0x100fe200078e0a00 */
[----:B------:R-:W-:Y:S01]  /*11c0*/  ISETP.GT.U32.AND P0, PT, R0, R31, PT ;  /* 0x0000001f0000720c */ /* 0x000fe20003f04070 */
[--C-:B------:R-:W-:Y:S01]  /*11d0*/  @!P3 IMAD.IADD R34, R34, 0x1, -R0.reuse ;  /* 0x000000012222b824 */ /* 0x100fe200078e0a00 */
[C---:B------:R-:W-:Y:S01]  /*11e0*/  ISETP.GT.U32.AND P3, PT, R0.reuse, R32, PT ;  /* 0x000000200000720c */ /* 0x040fe20003f64070 */
[----:B------:R-:W-:Y:S01]  /*11f0*/  @!P5 IMAD.MOV R35, RZ, RZ, -R35 ;  /* 0x000000ffff23d224 */ /* 0x000fe200078e0a23 */
[----:B------:R-:W-:Y:S01]  /*1200*/  ISETP.GT.U32.AND P5, PT, R0, R30, PT ;  /* 0x0000001e0000720c */ /* 0x000fe20003fa4070 */
[----:B------:R-:W-:Y:S01]  /*1210*/  @!P4 IMAD.IADD R36, R36, 0x1, -R0 ;  /* 0x000000012424c824 */ /* 0x000fe200078e0a00 */
[----:B------:R-:W-:Y:S01]  /*1220*/  ISETP.GE.AND P4, PT, R10, RZ, PT ;  /* 0x000000ff0a00720c */ /* 0x000fe20003f86270 */
[----:B------:R-:W-:Y:S01]  /*1230*/  IMAD.HI.U32 R7, R4, R9, RZ ;  /* 0x0000000904077227 */ /* 0x000fe200078e00ff */
[----:B------:R-:W-:-:S03]  /*1240*/  LOP3.LUT R10, R3, 0x14, RZ, 0xfc, !PT ;  /* 0x00000014030a7812 */ /* 0x000fc600078efcff */
[----:B------:R-:W-:Y:S01]  /*1250*/  IMAD.MOV R7, RZ, RZ, -R7 ;  /* 0x000000ffff077224 */ /* 0x000fe200078e0a07 */
[----:B------:R-:W-:Y:S01]  /*1260*/  IABS R27, R10 ;  /* 0x0000000a001b7213 */ /* 0x000fe20000000000 */
[--C-:B------:R-:W-:Y:S02]  /*1270*/  @!P0 IMAD.IADD R31, R31, 0x1, -R0.reuse ;  /* 0x000000011f1f8824 */ /* 0x100fe400078e0a00 */
[--C-:B------:R-:W-:Y:S01]  /*1280*/  @!P3 IMAD.IADD R32, R32, 0x1, -R0.reuse ;  /* 0x000000012020b824 */ /* 0x100fe200078e0a00 */
[----:B------:R-:W-:Y:S01]  /*1290*/  ISETP.GE.AND P3, PT, R8, RZ, PT ;  /* 0x000000ff0800720c */ /* 0x000fe20003f66270 */
[----:B------:R-:W-:Y:S01]  /*12a0*/  @!P5 IMAD.IADD R30, R30, 0x1, -R0 ;  /* 0x000000011e1ed824 */ /* 0x000fe200078e0a00 */
[C---:B------:R-:W-:Y:S01]  /*12b0*/  ISETP.GT.U32.AND P5, PT, R0.reuse, R31, PT ;  /* 0x0000001f0000720c */ /* 0x040fe20003fa4070 */
[C---:B------:R-:W-:Y:S01]  /*12c0*/  IMAD R28, R0.reuse, R7, R9 ;  /* 0x00000007001c7224 */ /* 0x040fe200078e0209 */
[----:B------:R-:W-:Y:S01]  /*12d0*/  ISETP.GT.U32.AND P0, PT, R0, R32, PT ;  /* 0x000000200000720c */ /* 0x000fe20003f04070 */
[----:B------:R-:W-:Y:S01]  /*12e0*/  IMAD.HI.U32 R7, R4, R27, RZ ;  /* 0x0000001b04077227 */ /* 0x000fe200078e00ff */
[----:B------:R-:W-:-:S03]  /*12f0*/  LOP3.LUT R9, R3, 0x16, RZ, 0xfc, !PT ;  /* 0x0000001603097812 */ /* 0x000fc600078efcff */
[----:B------:R-:W-:Y:S01]  /*1300*/  @!P1 IMAD.MOV R38, RZ, RZ, -R38 ;  /* 0x000000ffff269224 */ /* 0x000fe200078e0a26 */
[----:B------:R-:W-:Y:S01]  /*1310*/  ISETP.GT.U32.AND P1, PT, R0, R34, PT ;  /* 0x000000220000720c */ /* 0x000fe20003f24070 */
[----:B------:R-:W-:Y:S01]  /*1320*/  IMAD.MOV R7, RZ, RZ, -R7 ;  /* 0x000000ffff077224 */ /* 0x000fe200078e0a07 */
[----:B------:R-:W-:Y:S01]  /*1330*/  IABS R93, R9 ;  /* 0x00000009005d7213 */ /* 0x000fe20000000000 */
[----:B------:R-:W-:Y:S01]  /*1340*/  @!P6 IMAD.MOV R36, RZ, RZ, -R36 ;  /* 0x000000ffff24e224 */ /* 0x000fe200078e0a24 */
[----:B------:R-:W-:Y:S01]  /*1350*/  ISETP.GE.AND P6, PT, R12, RZ, PT ;  /* 0x000000ff0c00720c */ /* 0x000fe20003fc6270 */
[----:B------:R-:W-:Y:S01]  /*1360*/  IMAD R27, R0, R7, R27 ;  /* 0x00000007001b7224 */ /* 0x000fe200078e021b */
[----:B------:R-:W-:Y:S01]  /*1370*/  LOP3.LUT R12, R3, 0x18, RZ, 0xfc, !PT ;  /* 0x00000018030c7812 */ /* 0x000fe200078efcff */
[--C-:B------:R-:W-:Y:S02]  /*1380*/  @!P5 IMAD.IADD R31, R31, 0x1, -R0.reuse ;  /* 0x000000011f1fd824 */ /* 0x100fe400078e0a00 */
[----:B------:R-:W-:Y:S01]  /*1390*/  @!P0 IMAD.IADD R32, R32, 0x1, -R0 ;  /* 0x0000000120208824 */ /* 0x000fe200078e0a00 */
[----:B------:R-:W-:Y:S01]  /*13a0*/  ISETP.GT.U32.AND P5, PT, R0, R27, PT ;  /* 0x0000001b0000720c */ /* 0x000fe20003fa4070 */
[----:B------:R-:W-:Y:S01]  /*13b0*/  IMAD.HI.U32 R7, R4, R93, RZ ;  /* 0x0000005d04077227 */ /* 0x000fe200078e00ff */
[----:B------:R-:W-:-:S02]  /*13c0*/  ISETP.GT.U32.AND P0, PT, R0, R28, PT ;  /* 0x0000001c0000720c */ /* 0x000fc40003f04070 */
[----:B------:R-:W-:Y:S01]  /*13d0*/  IABS R11, R12 ;  /* 0x0000000c000b7213 */ /* 0x000fe20000000000 */
[----:B------:R-:W-:Y:S01]  /*13e0*/  @!P1 IMAD.IADD R34, R34, 0x1, -R0 ;  /* 0x0000000122229824 */ /* 0x000fe200078e0a00 */
[----:B------:R-:W-:Y:S01]  /*13f0*/  ISETP.GE.AND P1, PT, R14, RZ, PT ;  /* 0x000000ff0e00720c */ /* 0x000fe20003f26270 */
[----:B------:R-:W-:Y:S01]  /*1400*/  @!P4 IMAD.MOV R32, RZ, RZ, -R32 ;  /* 0x000000ffff20c224 */ /* 0x000fe200078e0a20 */
[----:B------:R-:W-:Y:S01]  /*1410*/  LOP3.LUT R14, R3, 0x1a, RZ, 0xfc, !PT ;  /* 0x0000001a030e7812 */ /* 0x000fe200078efcff */
[----:B------:R-:W-:Y:S01]  /*1420*/  @!P2 IMAD.MOV R34, RZ, RZ, -R34 ;  /* 0x000000ffff22a224 */ /* 0x000fe200078e0a22 */
[----:B------:R-:W-:Y:S01]  /*1430*/  ISETP.GT.U32.AND P2, PT, R0, R30, PT ;  /* 0x0000001e0000720c */ /* 0x000fe20003f44070 */
[----:B------:R-:W-:Y:S01]  /*1440*/  IMAD.HI.U32 R8, R4, R11, RZ ;  /* 0x0000000b04087227 */ /* 0x000fe200078e00ff */
[----:B------:R-:W-:-:S03]  /*1450*/  IABS R13, R14 ;  /* 0x0000000e000d7213 */ /* 0x000fc60000000000 */
[--C-:B------:R-:W-:Y:S02]  /*1460*/  @!P5 IMAD.IADD R27, R27, 0x1, -R0.reuse ;  /* 0x000000011b1bd824 */ /* 0x100fe400078e0a00 */
[----:B------:R-:W-:Y:S01]  /*1470*/  @!P0 IMAD.IADD R28, R28, 0x1, -R0 ;  /* 0x000000011c1c8824 */ /* 0x000fe200078e0a00 */
[----:B------:R-:W-:Y:S01]  /*1480*/  ISETP.GE.AND P0, PT, R9, RZ, PT ;  /* 0x000000ff0900720c */ /* 0x000fe20003f06270 */
[----:B------:R-:W-:Y:S01]  /*1490*/  IMAD.HI.U32 R9, R4, R13, RZ ;  /* 0x0000000d04097227 */ /* 0x000fe200078e00ff */
[C---:B------:R-:W-:Y:S02]  /*14a0*/  ISETP.GT.U32.AND P5, PT, R0.reuse, R27, PT ;  /* 0x0000001b0000720c */ /* 0x040fe40003fa4070 */
[----:B------:R-:W-:Y:S01]  /*14b0*/  ISETP.GT.U32.AND P4, PT, R0, R28, PT ;  /* 0x0000001c0000720c */ /* 0x000fe20003f84070 */
[----:B------:R-:W-:Y:S02]  /*14c0*/  IMAD.MOV R8, RZ, RZ, -R8 ;  /* 0x000000ffff087224 */ /* 0x000fe400078e0a08 */
[----:B------:R-:W-:Y:S01]  /*14d0*/  @!P2 IMAD.IADD R30, R30, 0x1, -R0 ;  /* 0x000000011e1ea824 */ /* 0x000fe200078e0a00 */
[----:B------:R-:W-:Y:S01]  /*14e0*/  ISETP.GE.AND P2, PT, R10, RZ, PT ;  /* 0x000000ff0a00720c */ /* 0x000fe20003f46270 */
[----:B------:R-:W-:Y:S01]  /*14f0*/  IMAD.MOV R9, RZ, RZ, -R9 ;  /* 0x000000ffff097224 */ /* 0x000fe200078e0a09 */
[----:B------:R-:W-:Y:S01]  /*1500*/  LOP3.LUT R10, R3, 0x1c, RZ, 0xfc, !PT ;  /* 0x0000001c030a7812 */ /* 0x000fe200078efcff */
[----:B------:R-:W-:-:S02]  /*1510*/  IMAD R26, R0, R8, R11 ;  /* 0x00000008001a7224 */ /* 0x000fc400078e020b */
[C---:B------:R-:W-:Y:S01]  /*1520*/  IMAD R24, R0.reuse, R9, R13 ;  /* 0x0000000900187224 */ /* 0x040fe200078e020d */
[----:B------:R-:W-:Y:S01]  /*1530*/  IABS R23, R10 ;  /* 0x0000000a00177213 */ /* 0x000fe20000000000 */
[----:B------:R-:W-:Y:S01]  /*1540*/  @!P1 IMAD.MOV R30, RZ, RZ, -R30 ;  /* 0x000000ffff1e9224 */ /* 0x000fe200078e0a1e */
[C---:B------:R-:W-:Y:S01]  /*1550*/  ISETP.GT.U32.AND P1, PT, R0.reuse, R26, PT ;  /* 0x0000001a0000720c */ /* 0x040fe20003f24070 */
[----:B------:R-:W-:Y:S01]  /*1560*/  IMAD.MOV R7, RZ, RZ, -R7 ;  /* 0x000000ffff077224 */ /* 0x000fe200078e0a07 */
[----:B------:R-:W-:Y:S01]  /*1570*/  LOP3.LUT R13, R3, 0x20, RZ, 0xfc, !PT ;  /* 0x00000020030d7812 */ /* 0x000fe200078efcff */
[----:B------:R-:W-:Y:S01]  /*1580*/  @!P5 IMAD.IADD R27, R27, 0x1, -R0 ;  /* 0x000000011b1bd824 */ /* 0x000fe200078e0a00 */
[C---:B------:R-:W-:Y:S01]  /*1590*/  ISETP.GT.U32.AND P5, PT, R0.reuse, R24, PT ;  /* 0x000000180000720c */ /* 0x040fe20003fa4070 */
[----:B------:R-:W-:Y:S01]  /*15a0*/  IMAD R93, R0, R7, R93 ;  /* 0x00000007005d7224 */ /* 0x000fe200078e025d */
[----:B------:R-:W-:Y:S01]  /*15b0*/  IABS R9, R13 ;  /* 0x0000000d00097213 */ /* 0x000fe20000000000 */
[----:B------:R-:W-:-:S02]  /*15c0*/  @!P6 IMAD.MOV R31, RZ, RZ, -R31 ;  /* 0x000000ffff1fe224 */ /* 0x000fc400078e0a1f */
[--C-:B------:R-:W-:Y:S01]  /*15d0*/  @!P4 IMAD.IADD R28, R28, 0x1, -R0.reuse ;  /* 0x000000011c1cc824 */ /* 0x100fe200078e0a00 */
[----:B------:R-:W-:Y:S01]  /*15e0*/  ISETP.GT.U32.AND P6, PT, R0, R93, PT ;  /* 0x0000005d0000720c */ /* 0x000fe20003fc4070 */
[----:B------:R-:W-:Y:S01]  /*15f0*/  IMAD.HI.U32 R7, R4, R23, RZ ;  /* 0x0000001704077227 */ /* 0x000fe200078e00ff */
[----:B------:R-:W-:Y:S02]  /*1600*/  ISETP.GE.AND P4, PT, R12, RZ, PT ;  /* 0x000000ff0c00720c */ /* 0x000fe40003f86270 */
[----:B------:R-:W-:Y:S01]  /*1610*/  LOP3.LUT R12, R3, 0x1e, RZ, 0xfc, !PT ;  /* 0x0000001e030c7812 */ /* 0x000fe200078efcff */
[--C-:B------:R-:W-:Y:S02]  /*1620*/  @!P1 IMAD.IADD R26, R26, 0x1, -R0.reuse ;  /* 0x000000011a1a9824 */ /* 0x100fe400078e0a00 */
[----:B------:R-:W-:Y:S01]  /*1630*/  @!P5 IMAD.IADD R24, R24, 0x1, -R0 ;  /* 0x000000011818d824 */ /* 0x000fe200078e0a00 */
[----:B------:R-:W-:Y:S01]  /*1640*/  IABS R97, R12 ;  /* 0x0000000c00617213 */ /* 0x000fe20000000000 */
[----:B------:R-:W-:Y:S01]  /*1650*/  IMAD.MOV R8, RZ, RZ, -R7 ;  /* 0x000000ffff087224 */ /* 0x000fe200078e0a07 */
[C---:B------:R-:W-:Y:S01]  /*1660*/  ISETP.GT.U32.AND P5, PT, R0.reuse, R26, PT ;  /* 0x0000001a0000720c */ /* 0x040fe20003fa4070 */
[----:B------:R-:W-:Y:S01]  /*1670*/  @!P3 IMAD.MOV R28, RZ, RZ, -R28 ;  /* 0x000000ffff1cb224 */ /* 0x000fe200078e0a1c */
[----:B------:R-:W-:Y:S01]  /*1680*/  ISETP.GT.U32.AND P3, PT, R0, R24, PT ;  /* 0x000000180000720c */ /* 0x000fe20003f64070 */
[----:B------:R-:W-:-:S04]  /*1690*/  IMAD.HI.U32 R7, R4, R97, RZ ;  /* 0x0000006104077227 */ /* 0x000fc800078e00ff */
[--C-:B------:R-:W-:Y:S01]  /*16a0*/  @!P6 IMAD.IADD R93, R93, 0x1, -R0.reuse ;  /* 0x000000015d5de824 */ /* 0x100fe200078e0a00 */
[----:B------:R-:W-:Y:S01]  /*16b0*/  ISETP.GE.AND P6, PT, R14, RZ, PT ;  /* 0x000000ff0e00720c */ /* 0x000fe20003fc6270 */
[----:B------:R-:W-:Y:S01]  /*16c0*/  IMAD.MOV R7, RZ, RZ, -R7 ;  /* 0x000000ffff077224 */ /* 0x000fe200078e0a07 */
[C---:B------:R-:W-:Y:S01]  /*16d0*/  LOP3.LUT R14, R3.reuse, 0x24, RZ, 0xfc, !PT ;  /* 0x00000024030e7812 */ /* 0x040fe200078efcff */
[C---:B------:R-:W-:Y:S01]  /*16e0*/  IMAD R23, R0.reuse, R8, R23 ;  /* 0x0000000800177224 */ /* 0x040fe200078e0217 */
[C---:B------:R-:W-:Y:S01]  /*16f0*/  ISETP.GT.U32.AND P1, PT, R0.reuse, R93, PT ;  /* 0x0000005d0000720c */ /* 0x040fe20003f24070 */
[----:B------:R-:W-:Y:S01]  /*1700*/  IMAD R97, R0, R7, R97 ;  /* 0x0000000700617224 */ /* 0x000fe200078e0261 */
[----:B------:R-:W-:Y:S01]  /*1710*/  LOP3.LUT R8, R3, 0x22, RZ, 0xfc, !PT ;  /* 0x0000002203087812 */ /* 0x000fe200078efcff */
[----:B------:R-:W-:Y:S01]  /*1720*/  @!P5 IMAD.IADD R26, R26, 0x1, -R0 ;  /* 0x000000011a1ad824 */ /* 0x000fe200078e0a00 */
[----:B------:R-:W-:Y:S01]  /*1730*/  IABS R19, R14 ;  /* 0x0000000e00137213 */ /* 0x000fe20000000000 */
[----:B------:R-:W-:Y:S01]  /*1740*/  IMAD.HI.U32 R7, R4, R9, RZ ;  /* 0x0000000904077227 */ /* 0x000fe200078e00ff */
[----:B------:R-:W-:-:S02]  /*1750*/  ISETP.GT.U32.AND P5, PT, R0, R97, PT ;  /* 0x000000610000720c */ /* 0x000fc40003fa4070 */
[----:B------:R-:W-:Y:S01]  /*1760*/  IABS R11, R8 ;  /* 0x00000008000b7213 */ /* 0x000fe20000000000 */
[----:B------:R-:W-:Y:S02]  /*1770*/  IMAD.MOV R22, RZ, RZ, -R7 ;  /* 0x000000ffff167224 */ /* 0x000fe400078e0a07 */
[----:B------:R-:W-:Y:S02]  /*1780*/  @!P2 IMAD.MOV R27, RZ, RZ, -R27 ;  /* 0x000000ffff1ba224 */ /* 0x000fe400078e0a1b */
[----:B------:R-:W-:Y:S01]  /*1790*/  @!P1 IMAD.IADD R93, R93, 0x1, -R0 ;  /* 0x000000015d5d9824 */ /* 0x000fe200078e0a00 */
[----:B------:R-:W-:Y:S01]  /*17a0*/  ISETP.GT.U32.AND P1, PT, R0, R23, PT ;  /* 0x000000170000720c */ /* 0x000fe20003f24070 */
[----:B------:R-:W-:-:S04]  /*17b0*/  IMAD.HI.U32 R7, R4, R11, RZ ;  /* 0x0000000b04077227 */ /* 0x000fc800078e00ff */
[--C-:B------:R-:W-:Y:S02]  /*17c0*/  @!P5 IMAD.IADD R97, R97, 0x1, -R0.reuse ;  /* 0x000000016161d824 */ /* 0x100fe400078e0a00 */
[----:B------:R-:W-:Y:S02]  /*17d0*/  IMAD.MOV R20, RZ, RZ, -R7 ;  /* 0x000000ffff147224 */ /* 0x000fe400078e0a07 */
[--C-:B------:R-:W-:Y:S01]  /*17e0*/  @!P3 IMAD.IADD R24, R24, 0x1, -R0.reuse ;  /* 0x000000011818b824 */ /* 0x100fe200078e0a00 */
[C---:B------:R-:W-:Y:S01]  /*17f0*/  ISETP.GT.U32.AND P5, PT, R0.reuse, R97, PT ;  /* 0x000000610000720c */ /* 0x040fe20003fa4070 */
[----:B------:R-:W-:Y:S01]  /*1800*/  IMAD R20, R0, R20, R11 ;  /* 0x0000001400147224 */ /* 0x000fe200078e020b */
[----:B------:R-:W-:Y:S01]  /*1810*/  ISETP.GE.AND P3, PT, R10, RZ, PT ;  /* 0x000000ff0a00720c */ /* 0x000fe20003f66270 */
[----:B------:R-:W-:Y:S01]  /*1820*/  @!P1 IMAD.IADD R23, R23, 0x1, -R0 ;  /* 0x0000000117179824 */ /* 0x000fe200078e0a00 */
[----:B------:R-:W-:Y:S01]  /*1830*/  ISETP.GE.AND P1, PT, R12, RZ, PT ;  /* 0x000000ff0c00720c */ /* 0x000fe20003f26270 */
[C---:B------:R-:W-:Y:S01]  /*1840*/  IMAD R22, R0.reuse, R22, R9 ;  /* 0x0000001600167224 */ /* 0x040fe200078e0209 */
[----:B------:R-:W-:Y:S01]  /*1850*/  LOP3.LUT R10, R3, 0x2a, RZ, 0xfc, !PT ;  /* 0x0000002a030a7812 */ /* 0x000fe200078efcff */
[----:B------:R-:W-:Y:S01]  /*1860*/  @!P0 IMAD.MOV R93, RZ, RZ, -R93 ;  /* 0x000000ffff5d8224 */ /* 0x000fe200078e0a5d */
[C---:B------:R-:W-:Y:S01]  /*1870*/  ISETP.GT.U32.AND P2, PT, R0.reuse, R23, PT ;  /* 0x000000170000720c */ /* 0x040fe20003f44070 */
[----:B------:R-:W-:Y:S01]  /*1880*/  @!P6 IMAD.MOV R24, RZ, RZ, -R24 ;  /* 0x000000ffff18e224 */ /* 0x000fe200078e0a18 */
[----:B------:R-:W-:Y:S01]  /*1890*/  ISETP.GT.U32.AND P0, PT, R0, R22, PT ;  /* 0x000000160000720c */ /* 0x000fe20003f04070 */
[----:B------:R-:W-:Y:S01]  /*18a0*/  IMAD.HI.U32 R7, R4, R19, RZ ;  /* 0x0000001304077227 */ /* 0x000fe200078e00ff */
[----:B------:R-:W-:-:S02]  /*18b0*/  ISETP.GE.AND P6, PT, R8, RZ, PT ;  /* 0x000000ff0800720c */ /* 0x000fc40003fc6270 */
[----:B------:R-:W-:Y:S01]  /*18c0*/  LOP3.LUT R8, R3, 0x26, RZ, 0xfc, !PT ;  /* 0x0000002603087812 */ /* 0x000fe200078efcff */
[--C-:B------:R-:W-:Y:S01]  /*18d0*/  @!P5 IMAD.IADD R97, R97, 0x1, -R0.reuse ;  /* 0x000000016161d824 */ /* 0x100fe200078e0a00 */
[----:B------:R-:W-:Y:S01]  /*18e0*/  ISETP.GT.U32.AND P5, PT, R0, R20, PT ;  /* 0x000000140000720c */ /* 0x000fe20003fa4070 */
[----:B------:R-:W-:Y:S01]  /*18f0*/  IMAD.MOV R7, RZ, RZ, -R7 ;  /* 0x000000ffff077224 */ /* 0x000fe200078e0a07 */
[----:B------:R-:W-:Y:S01]  /*1900*/  IABS R101, R8 ;  /* 0x0000000800657213 */ /* 0x000fe20000000000 */
[----:B------:R-:W-:Y:S01]  /*1910*/  @!P1 IMAD.MOV R97, RZ, RZ, -R97 ;  /* 0x000000ffff619224 */ /* 0x000fe200078e0a61 */
[----:B------:R-:W-:Y:S01]  /*1920*/  IABS R11, R10 ;  /* 0x0000000a000b7213 */ /* 0x000fe20000000000 */
[----:B------:R-:W-:Y:S01]  /*1930*/  @!P2 IMAD.IADD R23, R23, 0x1, -R0 ;  /* 0x000000011717a824 */ /* 0x000fe200078e0a00 */
[----:B------:R-:W-:Y:S01]  /*1940*/  ISETP.GE.AND P2, PT, R14, RZ, PT ;  /* 0x000000ff0e00720c */ /* 0x000fe20003f46270 */
[----:B------:R-:W-:Y:S01]  /*1950*/  IMAD R19, R0, R7, R19 ;  /* 0x0000000700137224 */ /* 0x000fe200078e0213 */
[C---:B------:R-:W-:Y:S01]  /*1960*/  LOP3.LUT R12, R3.reuse, 0x30, RZ, 0xfc, !PT ;  /* 0x00000030030c7812 */ /* 0x040fe200078efcff */
[----:B------:R-:W-:Y:S01]  /*1970*/  @!P3 IMAD.MOV R23, RZ, RZ, -R23 ;  /* 0x000000ffff17b224 */ /* 0x000fe200078e0a17 */
[----:B------:R-:W-:Y:S01]  /*1980*/  ISETP.GE.AND P3, PT, R8, RZ, PT ;  /* 0x000000ff0800720c */ /* 0x000fe20003f66270 */
[----:B------:R-:W-:Y:S01]  /*1990*/  IMAD.HI.U32 R7, R4, R101, RZ ;  /* 0x0000006504077227 */ /* 0x000fe200078e00ff */
[----:B------:R-:W-:-:S02]  /*19a0*/  LOP3.LUT R8, R3, 0x28, RZ, 0xfc, !PT ;  /* 0x0000002803087812 */ /* 0x000fc400078efcff */
[----:B------:R-:W-:Y:S01]  /*19b0*/  ISETP.GT.U32.AND P1, PT, R0, R19, PT ;  /* 0x000000130000720c */ /* 0x000fe20003f24070 */
[--C-:B------:R-:W-:Y:S01]  /*19c0*/  @!P5 IMAD.IADD R20, R20, 0x1, -R0.reuse ;  /* 0x000000011414d824 */ /* 0x100fe200078e0a00 */
[----:B------:R-:W-:Y:S01]  /*19d0*/  IABS R9, R8 ;  /* 0x0000000800097213 */ /* 0x000fe20000000000 */
[----:B------:R-:W-:Y:S02]  /*19e0*/  @!P0 IMAD.IADD R22, R22, 0x1, -R0 ;  /* 0x0000000116168824 */ /* 0x000fe400078e0a00 */
[----:B------:R-:W-:Y:S01]  /*19f0*/  IMAD.MOV R7, RZ, RZ, -R7 ;  /* 0x000000ffff077224 */ /* 0x000fe200078e0a07 */
[C---:B------:R-:W-:Y:S01]  /*1a00*/  ISETP.GT.U32.AND P5, PT, R0.reuse, R20, PT ;  /* 0x000000140000720c */ /* 0x040fe20003fa4070 */
[----:B------:R-:W-:Y:S01]  /*1a10*/  @!P4 IMAD.MOV R26, RZ, RZ, -R26 ;  /* 0x000000ffff1ac224 */ /* 0x000fe200078e0a1a */
[C---:B------:R-:W-:Y:S01]  /*1a20*/  ISETP.GT.U32.AND P0, PT, R0.reuse, R22, PT ;  /* 0x000000160000720c */ /* 0x040fe20003f04070 */
[----:B------:R-:W-:Y:S01]  /*1a30*/  IMAD R101, R0, R7, R101 ;  /* 0x0000000700657224 */ /* 0x000fe200078e0265 */
[----:B------:R-:W-:Y:S01]  /*1a40*/  ISETP.GE.AND P4, PT, R13, RZ, PT ;  /* 0x000000ff0d00720c */ /* 0x000fe20003f86270 */
[----:B------:R-:W-:Y:S01]  /*1a50*/  IMAD.HI.U32 R7, R4, R9, RZ ;  /* 0x0000000904077227 */ /* 0x000fe200078e00ff */
[----:B------:R-:W-:-:S03]  /*1a60*/  LOP3.LUT R13, R3, 0x32, RZ, 0xfc, !PT ;  /* 0x00000032030d7812 */ /* 0x000fc600078efcff */
[----:B------:R-:W-:Y:S02]  /*1a70*/  IMAD.MOV R18, RZ, RZ, -R7 ;  /* 0x000000ffff127224 */ /* 0x000fe400078e0a07 */
[--C-:B------:R-:W-:Y:S02]  /*1a80*/  @!P1 IMAD.IADD R19, R19, 0x1, -R0.reuse ;  /* 0x0000000113139824 */ /* 0x100fe400078e0a00 */
[--C-:B------:R-:W-:Y:S01]  /*1a90*/  @!P5 IMAD.IADD R20, R20, 0x1, -R0.reuse ;  /* 0x000000011414d824 */ /* 0x100fe200078e0a00 */
[----:B------:R-:W-:Y:S01]  /*1aa0*/  ISETP.GE.AND P5, PT, R10, RZ, PT ;  /* 0x000000ff0a00720c */ /* 0x000fe20003fa6270 */
[C---:B------:R-:W-:Y:S01]  /*1ab0*/  IMAD R18, R0.reuse, R18, R9 ;  /* 0x0000001200127224 */ /* 0x040fe200078e0209 */
[----:B------:R-:W-:Y:S01]  /*1ac0*/  ISETP.GT.U32.AND P1, PT, R0, R19, PT ;  /* 0x000000130000720c */ /* 0x000fe20003f24070 */
[----:B------:R-:W-:Y:S01]  /*1ad0*/  @!P0 IMAD.IADD R22, R22, 0x1, -R0 ;  /* 0x0000000116168824 */ /* 0x000fe200078e0a00 */
[----:B------:R-:W-:Y:S01]  /*1ae0*/  ISETP.GE.AND P0, PT, R8, RZ, PT ;  /* 0x000000ff0800720c */ /* 0x000fe20003f06270 */
[----:B------:R-:W-:Y:S01]  /*1af0*/  @!P6 IMAD.MOV R20, RZ, RZ, -R20 ;  /* 0x000000ffff14e224 */ /* 0x000fe200078e0a14 */
[C---:B------:R-:W-:Y:S01]  /*1b00*/  ISETP.GT.U32.AND P6, PT, R0.reuse, R18, PT ;  /* 0x000000120000720c */ /* 0x040fe20003fc4070 */
[----:B------:R-:W-:Y:S01]  /*1b10*/  @!P4 IMAD.MOV R22, RZ, RZ, -R22 ;  /* 0x000000ffff16c224 */ /* 0x000fe200078e0a16 */
[----:B------:R-:W-:Y:S01]  /*1b20*/  ISETP.GT.U32.AND P4, PT, R0, R101, PT ;  /* 0x000000650000720c */ /* 0x000fe20003f84070 */
[----:B------:R-:W-:Y:S01]  /*1b30*/  IMAD.HI.U32 R7, R4, R11, RZ ;  /* 0x0000000b04077227 */ /* 0x000fe200078e00ff */
[----:B------:R-:W-:-:S02]  /*1b40*/  LOP3.LUT R8, R3, 0x2c, RZ, 0xfc, !PT ;  /* 0x0000002c03087812 */ /* 0x000fc400078efcff */
[----:B------:R-:W-:Y:S01]  /*1b50*/  LOP3.LUT R10, R3, 0x2e, RZ, 0xfc, !PT ;  /* 0x0000002e030a7812 */ /* 0x000fe200078efcff */
[----:B------:R-:W-:Y:S01]  /*1b60*/  IMAD.MOV R7, RZ, RZ, -R7 ;  /* 0x000000ffff077224 */ /* 0x000fe200078e0a07 */
[----:B------:R-:W-:Y:S01]  /*1b70*/  IABS R15, R8 ;  /* 0x00000008000f7213 */ /* 0x000fe20000000000 */
[--C-:B------:R-:W-:Y:S01]  /*1b80*/  @!P1 IMAD.IADD R19, R19, 0x1, -R0.reuse ;  /* 0x0000000113139824 */ /* 0x100fe200078e0a00 */
[----:B------:R-:W-:Y:S01]  /*1b90*/  IABS R105, R10 ;  /* 0x0000000a00697213 */ /* 0x000fe20000000000 */
[----:B------:R-:W-:Y:S01]  /*1ba0*/  IMAD R16, R0, R7, R11 ;  /* 0x0000000700107224 */ /* 0x000fe200078e020b */
[----:B------:R-:W-:Y:S01]  /*1bb0*/  ISETP.GE.AND P1, PT, R8, RZ, PT ;  /* 0x000000ff0800720c */ /* 0x000fe20003f26270 */
[----:B------:R-:W-:Y:S01]  /*1bc0*/  @!P6 IMAD.IADD R18, R18, 0x1, -R0 ;  /* 0x000000011212e824 */ /* 0x000fe200078e0a00 */
[----:B------:R-:W-:Y:S01]  /*1bd0*/  IABS R9, R12 ;  /* 0x0000000c00097213 */ /* 0x000fe20000000000 */
[----:B------:R-:W-:Y:S01]  /*1be0*/  IMAD.HI.U32 R7, R4, R15, RZ ;  /* 0x0000000f04077227 */ /* 0x000fe200078e00ff */
[----:B------:R-:W-:-:S02]  /*1bf0*/  IABS R11, R13 ;  /* 0x0000000d000b7213 */ /* 0x000fc40000000000 */
[----:B------:R-:W-:Y:S01]  /*1c00*/  ISETP.GT.U32.AND P6, PT, R0, R18, PT ;  /* 0x000000120000720c */ /* 0x000fe20003fc4070 */
[----:B------:R-:W-:Y:S02]  /*1c10*/  @!P4 IMAD.IADD R101, R101, 0x1, -R0 ;  /* 0x000000016565c824 */ /* 0x000fe400078e0a00 */
[----:B------:R-:W-:Y:S02]  /*1c20*/  IMAD.MOV R8, RZ, RZ, -R7 ;  /* 0x000000ffff087224 */ /* 0x000fe400078e0a07 */
[----:B------:R-:W-:Y:S01]  /*1c30*/  IMAD.HI.U32 R7, R4, R105, RZ ;  /* 0x0000006904077227 */ /* 0x000fe200078e00ff */
[----:B------:R-:W-:-:S03]  /*1c40*/  ISETP.GT.U32.AND P4, PT, R0, R101, PT ;  /* 0x000000650000720c */ /* 0x000fc60003f84070 */
[----:B------:R-:W-:Y:S01]  /*1c50*/  @!P2 IMAD.MOV R19, RZ, RZ, -R19 ;  /* 0x000000ffff13a224 */ /* 0x000fe200078e0a13 */
[C---:B------:R-:W-:Y:S01]  /*1c60*/  ISETP.GT.U32.AND P2, PT, R0.reuse, R16, PT ;  /* 0x000000100000720c */ /* 0x040fe20003f44070 */
[----:B------:R-:W-:Y:S02]  /*1c70*/  IMAD.MOV R7, RZ, RZ, -R7 ;  /* 0x000000ffff077224 */ /* 0x000fe400078e0a07 */
[C---:B------:R-:W-:Y:S01]  /*1c80*/  IMAD R15, R0.reuse, R8, R15 ;  /* 0x00000008000f7224 */ /* 0x040fe200078e020f */
[----:B------:R-:W-:Y:S01]  /*1c90*/  IABS R8, R17 ;  /* 0x0000001100087213 */ /* 0x000fe20000000000 */
[----:B------:R-:W-:Y:S02]  /*1ca0*/  IMAD R105, R0, R7, R105 ;  /* 0x0000000700697224 */ /* 0x000fe400078e0269 */
[----:B------:R-:W-:Y:S02]  /*1cb0*/  @!P6 IMAD.IADD R18, R18, 0x1, -R0 ;  /* 0x000000011212e824 */ /* 0x000fe400078e0a00 */
[----:B------:R-:W-:Y:S01]  /*1cc0*/  IMAD.HI.U32 R7, R4, R9, RZ ;  /* 0x0000000904077227 */ /* 0x000fe200078e00ff */
[----:B------:R-:W-:-:S03]  /*1cd0*/  ISETP.GT.U32.AND P6, PT, R0, R105, PT ;  /* 0x000000690000720c */ /* 0x000fc60003fc4070 */
[--C-:B------:R-:W-:Y:S01]  /*1ce0*/  @!P4 IMAD.IADD R101, R101, 0x1, -R0.reuse ;  /* 0x000000016565c824 */ /* 0x100fe200078e0a00 */
[----:B------:R-:W-:Y:S01]  /*1cf0*/  ISETP.GT.U32.AND P4, PT, R0, R15, PT ;  /* 0x0000000f0000720c */ /* 0x000fe20003f84070 */
[----:B------:R-:W-:Y:S02]  /*1d00*/  @!P2 IMAD.IADD R16, R16, 0x1, -R0 ;  /* 0x000000011010a824 */ /* 0x000fe400078e0a00 */
[----:B------:R-:W-:Y:S02]  /*1d10*/  IMAD.MOV R7, RZ, RZ, -R7 ;  /* 0x000000ffff077224 */ /* 0x000fe400078e0a07 */
[----:B------:R-:W-:Y:S01]  /*1d20*/  @!P0 IMAD.MOV R18, RZ, RZ, -R18 ;  /* 0x000000ffff128224 */ /* 0x000fe200078e0a12 */
[C---:B------:R-:W-:Y:S01]  /*1d30*/  ISETP.GT.U32.AND P2, PT, R0.reuse, R16, PT ;  /* 0x000000100000720c */ /* 0x040fe20003f44070 */
[----:B------:R-:W-:Y:S01]  /*1d40*/  IMAD R14, R0, R7, R9 ;  /* 0x00000007000e7224 */ /* 0x000fe200078e0209 */
[----:B------:R-:W-:Y:S01]  /*1d50*/  ISETP.GE.AND P0, PT, R12, RZ, PT ;  /* 0x000000ff0c00720c */ /* 0x000fe20003f06270 */
[----:B------:R-:W-:-:S02]  /*1d60*/  IMAD.MOV.U32 R9, RZ, RZ, R8 ;  /* 0x000000ffff097224 */ /* 0x000fc400078e0008 */
[----:B------:R-:W-:-:S04]  /*1d70*/  IMAD.HI.U32 R7, R4, R11, RZ ;  /* 0x0000000b04077227 */ /* 0x000fc800078e00ff */
[----:B------:R-:W-:Y:S02]  /*1d80*/  @!P6 IMAD.IADD R105, R105, 0x1, -R0 ;  /* 0x000000016969e824 */ /* 0x000fe400078e0a00 */
[----:B------:R-:W-:-:S03]  /*1d90*/  IMAD.HI.U32 R8, R4, R9, RZ ;  /* 0x0000000904087227 */ /* 0x000fc600078e00ff */
[C---:B------:R-:W-:Y:S01]  /*1da0*/  ISETP.GT.U32.AND P6, PT, R0.reuse, R105, PT ;  /* 0x000000690000720c */ /* 0x040fe20003fc4070 */
[----:B------:R-:W-:Y:S02]  /*1db0*/  @!P4 IMAD.IADD R15, R15, 0x1, -R0 ;  /* 0x000000010f0fc824 */ /* 0x000fe400078e0a00 */
[----:B------:R-:W-:Y:S02]  /*1dc0*/  IMAD.MOV R7, RZ, RZ, -R7 ;  /* 0x000000ffff077224 */ /* 0x000fe400078e0a07 */
[----:B------:R-:W-:Y:S01]  /*1dd0*/  IMAD.MOV R8, RZ, RZ, -R8 ;  /* 0x000000ffff087224 */ /* 0x000fe200078e0a08 */
[C---:B------:R-:W-:Y:S01]  /*1de0*/  ISETP.GT.U32.AND P4, PT, R0.reuse, R15, PT ;  /* 0x0000000f0000720c */ /* 0x040fe20003f84070 */
[----:B------:R-:W-:Y:S02]  /*1df0*/  IMAD R12, R0, R7, R11 ;  /* 0x00000007000c7224 */ /* 0x000fe400078e020b */
[----:B------:R-:W-:Y:S01]  /*1e00*/  @!P2 IMAD.IADD R16, R16, 0x1, -R0 ;  /* 0x000000011010a824 */ /* 0x000fe200078e0a00 */
[C---:B------:R-:W-:Y:S01]  /*1e10*/  ISETP.GT.U32.AND P2, PT, R0.reuse, R14, PT ;  /* 0x0000000e0000720c */ /* 0x040fe20003f44070 */
[----:B------:R-:W-:-:S02]  /*1e20*/  IMAD R11, R0, R8, R9 ;  /* 0x00000008000b7224 */ /* 0x000fc400078e0209 */
[----:B------:R-:W-:Y:S02]  /*1e30*/  @!P5 IMAD.MOV R16, RZ, RZ, -R16 ;  /* 0x000000ffff10d224 */ /* 0x000fe400078e0a10 */
[--C-:B------:R-:W-:Y:S01]  /*1e40*/  @!P6 IMAD.IADD R105, R105, 0x1, -R0.reuse ;  /* 0x000000016969e824 */ /* 0x100fe200078e0a00 */
[C---:B------:R-:W-:Y:S01]  /*1e50*/  ISETP.GT.U32.AND P5, PT, R0.reuse, R11, PT ;  /* 0x0000000b0000720c */ /* 0x040fe20003fa4070 */
[----:B------:R-:W-:Y:S01]  /*1e60*/  @!P3 IMAD.MOV R101, RZ, RZ, -R101 ;  /* 0x000000ffff65b224 */ /* 0x000fe200078e0a65 */
[----:B------:R-:W-:Y:S01]  /*1e70*/  ISETP.GT.U32.AND P6, PT, R0, R12, PT ;  /* 0x0000000c0000720c */ /* 0x000fe20003fc4070 */
[--C-:B------:R-:W-:Y:S01]  /*1e80*/  @!P4 IMAD.IADD R15, R15, 0x1, -R0.reuse ;  /* 0x000000010f0fc824 */ /* 0x100fe200078e0a00 */
[----:B------:R-:W-:Y:S02]  /*1e90*/  ISETP.GE.AND P4, PT, R13, RZ, PT ;  /* 0x000000ff0d00720c */ /* 0x000fe40003f86270 */
[----:B------:R-:W-:Y:S01]  /*1ea0*/  LOP3.LUT R13, R3, 0x38, RZ, 0xfc, !PT ;  /* 0x00000038030d7812 */ /* 0x000fe200078efcff */
[----:B------:R-:W-:Y:S01]  /*1eb0*/  @!P2 IMAD.IADD R14, R14, 0x1, -R0 ;  /* 0x000000010e0ea824 */ /* 0x000fe200078e0a00 */
[----:B------:R-:W-:Y:S01]  /*1ec0*/  ISETP.GE.AND P3, PT, R10, RZ, PT ;  /* 0x000000ff0a00720c */ /* 0x000fe20003f66270 */
[----:B------:R-:W-:Y:S01]  /*1ed0*/  @!P1 IMAD.MOV R15, RZ, RZ, -R15 ;  /* 0x000000ffff0f9224 */ /* 0x000fe200078e0a0f */
[----:B------:R-:W-:-:S02]  /*1ee0*/  IABS R9, R13 ;  /* 0x0000000d00097213 */ /* 0x000fc40000000000 */
[----:B------:R-:W-:Y:S01]  /*1ef0*/  LOP3.LUT R10, R3, 0x36, RZ, 0xfc, !PT ;  /* 0x00000036030a7812 */ /* 0x000fe200078efcff */
[--C-:B------:R-:W-:Y:S01]  /*1f00*/  @!P5 IMAD.IADD R11, R11, 0x1, -R0.reuse ;  /* 0x000000010b0bd824 */ /* 0x100fe200078e0a00 */
[----:B------:R-:W-:Y:S01]  /*1f10*/  ISETP.GT.U32.AND P2, PT, R0, R14, PT ;  /* 0x0000000e0000720c */ /* 0x000fe20003f44070 */
[----:B------:R-:W-:Y:S01]  /*1f20*/  @!P6 IMAD.IADD R12, R12, 0x1, -R0 ;  /* 0x000000010c0ce824 */ /* 0x000fe200078e0a00 */
[----:B------:R-:W-:Y:S01]  /*1f30*/  IABS R107, R10 ;  /* 0x0000000a006b7213 */ /* 0x000fe20000000000 */
[----:B------:R-:W-:Y:S01]  /*1f40*/  IMAD.HI.U32 R8, R4, R9, RZ ;  /* 0x0000000904087227 */ /* 0x000fe200078e00ff */
[C---:B------:R-:W-:Y:S02]  /*1f50*/  ISETP.GT.U32.AND P5, PT, R0.reuse, R11, PT ;  /* 0x0000000b0000720c */ /* 0x040fe40003fa4070 */
[----:B------:R-:W-:Y:S01]  /*1f60*/  ISETP.GT.U32.AND P6, PT, R0, R12, PT ;  /* 0x0000000c0000720c */ /* 0x000fe20003fc4070 */
[----:B------:R-:W-:Y:S01]  /*1f70*/  IMAD.MOV R8, RZ, RZ, -R8 ;  /* 0x000000ffff087224 */ /* 0x000fe200078e0a08 */
[----:B------:R-:W-:Y:S01]  /*1f80*/  ISETP.GE.AND P1, PT, R17, RZ, PT ;  /* 0x000000ff1100720c */ /* 0x000fe20003f26270 */
[----:B------:R-:W-:Y:S01]  /*1f90*/  @!P3 IMAD.MOV R105, RZ, RZ, -R105 ;  /* 0x000000ffff69b224 */ /* 0x000fe200078e0a69 */
[----:B------:R-:W-:Y:S01]  /*1fa0*/  ISETP.GE.AND P3, PT, R10, RZ, PT ;  /* 0x000000ff0a00720c */ /* 0x000fe20003f66270 */
[----:B------:R-:W-:Y:S01]  /*1fb0*/  IMAD.HI.U32 R7, R4, R107, RZ ;  /* 0x0000006b04077227 */ /* 0x000fe200078e00ff */
[----:B------:R-:W-:-:S03]  /*1fc0*/  IABS R17, R33 ;  /* 0x0000002100117213 */ /* 0x000fc60000000000 */
[C---:B------:R-:W-:Y:S02]  /*1fd0*/  IMAD R10, R0.reuse, R8, R9 ;  /* 0x00000008000a7224 */ /* 0x040fe400078e0209 */
[----:B------:R-:W-:Y:S02]  /*1fe0*/  IMAD.MOV R7, RZ, RZ, -R7 ;  /* 0x000000ffff077224 */ /* 0x000fe400078e0a07 */
[--C-:B------:R-:W-:Y:S01]  /*1ff0*/  @!P5 IMAD.IADD R11, R11, 0x1, -R0.reuse ;  /* 0x000000010b0bd824 */ /* 0x100fe200078e0a00 */
[C---:B------:R-:W-:Y:S01]  /*2000*/  ISETP.GT.U32.AND P5, PT, R0.reuse, R10, PT ;  /* 0x0000000a0000720c */ /* 0x040fe20003fa4070 */
[----:B------:R-:W-:Y:S02]  /*2010*/  IMAD R107, R0, R7, R107 ;  /* 0x00000007006b7224 */ /* 0x000fe400078e026b */
[--C-:B------:R-:W-:Y:S01]  /*2020*/  @!P2 IMAD.IADD R14, R14, 0x1, -R0.reuse ;  /* 0x000000010e0ea824 */ /* 0x100fe200078e0a00 */
[----:B------:R-:W-:Y:S01]  /*2030*/  ISETP.GE.AND P2, PT, R13, RZ, PT ;  /* 0x000000ff0d00720c */ /* 0x000fe20003f46270 */
[----:B------:R-:W-:Y:S01]  /*2040*/  @!P6 IMAD.IADD R12, R12, 0x1, -R0 ;  /* 0x000000010c0ce824 */ /* 0x000fe200078e0a00 */
[----:B------:R-:W-:Y:S01]  /*2050*/  IABS R13, R25 ;  /* 0x00000019000d7213 */ /* 0x000fe20000000000 */
[----:B------:R-:W-:Y:S01]  /*2060*/  IMAD.HI.U32 R9, R4, R109, RZ ;  /* 0x0000006d04097227 */ /* 0x000fe200078e00ff */
[----:B------:R-:W-:-:S03]  /*2070*/  ISETP.GT.U32.AND P6, PT, R0, R107, PT ;  /* 0x0000006b0000720c */ /* 0x000fc60003fc4070 */
[----:B------:R-:W-:-:S04]  /*2080*/  IMAD.HI.U32 R7, R4, R13, RZ ;  /* 0x0000000d04077227 */ /* 0x000fc800078e00ff */
[----:B------:R-:W-:Y:S02]  /*2090*/  IMAD.MOV R7, RZ, RZ, -R7 ;  /* 0x000000ffff077224 */ /* 0x000fe400078e0a07 */
[----:B------:R-:W-:Y:S01]  /*20a0*/  @!P5 IMAD.IADD R10, R10, 0x1, -R0 ;  /* 0x000000010a0ad824 */ /* 0x000fe200078e0a00 */
[----:B------:R-:W-:Y:S01]  /*20b0*/  ISETP.GE.AND P5, PT, R25, RZ, PT ;  /* 0x000000ff1900720c */ /* 0x000fe20003fa6270 */
[C---:B------:R-:W-:Y:S01]  /*20c0*/  IMAD R8, R0.reuse, R7, R13 ;  /* 0x0000000700087224 */ /* 0x040fe200078e020d */
[----:B------:R-:W-:Y:S01]  /*20d0*/  LOP3.LUT R25, R3, 0x46, RZ, 0xfc, !PT ;  /* 0x0000004603197812 */ /* 0x000fe200078efcff */
[----:B------:R-:W-:Y:S01]  /*20e0*/  @!P4 IMAD.MOV R12, RZ, RZ, -R12 ;  /* 0x000000ffff0cc224 */ /* 0x000fe200078e0a0c */
[C---:B------:R-:W-:Y:S01]  /*20f0*/  ISETP.GT.U32.AND P4, PT, R0.reuse, R10, PT ;  /* 0x0000000a0000720c */ /* 0x040fe20003f84070 */
[----:B------:R-:W-:Y:S01]  /*2100*/  IMAD.MOV R13, RZ, RZ, -R9 ;  /* 0x000000ffff0d7224 */ /* 0x000fe200078e0a09 */
[----:B------:R-:W-:Y:S01]  /*2110*/  IABS R111, R25 ;  /* 0x00000019006f7213 */ /* 0x000fe20000000000 */
[----:B------:R-:W-:Y:S01]  /*2120*/  @!P6 IMAD.IADD R107, R107, 0x1, -R0 ;  /* 0x000000016b6be824 */ /* 0x000fe200078e0a00 */
[----:B------:R-:W-:Y:S01]  /*2130*/  ISETP.GT.U32.AND P6, PT, R0, R8, PT ;  /* 0x000000080000720c */ /* 0x000fe20003fc4070 */
[----:B------:R-:W-:-:S04]  /*2140*/  IMAD.HI.U32 R9, R4, R21, RZ ;  /* 0x0000001504097227 */ /* 0x000fc800078e00ff */
[----:B------:R-:W-:Y:S01]  /*2150*/  @!P0 IMAD.MOV R14, RZ, RZ, -R14 ;  /* 0x000000ffff0e8224 */ /* 0x000fe200078e0a0e */
[----:B------:R-:W-:Y:S01]  /*2160*/  ISETP.GT.U32.AND P0, PT, R0, R107, PT ;  /* 0x0000006b0000720c */ /* 0x000fe20003f04070 */
[----:B------:R-:W-:Y:S02]  /*2170*/  IMAD.MOV R9, RZ, RZ, -R9 ;  /* 0x000000ffff097224 */ /* 0x000fe400078e0a09 */
[----:B------:R-:W-:-:S04]  /*2180*/  IMAD.HI.U32 R7, R4, R17, RZ ;  /* 0x0000001104077227 */ /* 0x000fc800078e00ff */
[----:B------:R-:W-:Y:S01]  /*2190*/  IMAD R9, R0, R9, R21 ;  /* 0x0000000900097224 */ /* 0x000fe200078e0215 */
[----:B------:R-:W-:Y:S01]  /*21a0*/  LOP3.LUT R21, R3, 0x44, RZ, 0xfc, !PT ;  /* 0x0000004403157812 */ /* 0x000fe200078efcff */
[----:B------:R-:W-:Y:S02]  /*21b0*/  IMAD.MOV R7, RZ, RZ, -R7 ;  /* 0x000000ffff077224 */ /* 0x000fe400078e0a07 */
[--C-:B------:R-:W-:Y:S01]  /*21c0*/  @!P4 IMAD.IADD R10, R10, 0x1, -R0.reuse ;  /* 0x000000010a0ac824 */ /* 0x100fe200078e0a00 */
[C---:B------:R-:W-:Y:S01]  /*21d0*/  ISETP.GT.U32.AND P4, PT, R0.reuse, R9, PT ;  /* 0x000000090000720c */ /* 0x040fe20003f84070 */
[C---:B------:R-:W-:Y:S01]  /*21e0*/  IMAD R7, R0.reuse, R7, R17 ;  /* 0x0000000700077224 */ /* 0x040fe200078e0211 */
[----:B------:R-:W-:Y:S01]  /*21f0*/  IABS R61, R21 ;  /* 0x00000015003d7213 */ /* 0x000fe20000000000 */
[C---:B------:R-:W-:Y:S02]  /*2200*/  IMAD R109, R0.reuse, R13, R109 ;  /* 0x0000000d006d7224 */ /* 0x040fe400078e026d */
[--C-:B------:R-:W-:Y:S01]  /*2210*/  @!P0 IMAD.IADD R107, R107, 0x1, -R0.reuse ;  /* 0x000000016b6b8824 */ /* 0x100fe200078e0a00 */
[C---:B------:R-:W-:Y:S01]  /*2220*/  ISETP.GT.U32.AND P0, PT, R0.reuse, R7, PT ;  /* 0x000000070000720c */ /* 0x040fe20003f04070 */
[----:B------:R-:W-:Y:S01]  /*2230*/  @!P1 IMAD.MOV R11, RZ, RZ, -R11 ;  /* 0x000000ffff0b9224 */ /* 0x000fe200078e0a0b */
[----:B------:R-:W-:Y:S01]  /*2240*/  ISETP.GT.U32.AND P1, PT, R0, R109, PT ;  /* 0x0000006d0000720c */ /* 0x000fe20003f24070 */
[----:B------:R-:W-:-:S02]  /*2250*/  @!P6 IMAD.IADD R8, R8, 0x1, -R0 ;  /* 0x000000010808e824 */ /* 0x000fc400078e0a00 */
[----:B------:R-:W-:-:S03]  /*2260*/  IMAD.HI.U32 R13, R4, R29, RZ ;  /* 0x0000001d040d7227 */ /* 0x000fc600078e00ff */
[C---:B------:R-:W-:Y:S01]  /*2270*/  ISETP.GT.U32.AND P6, PT, R0.reuse, R8, PT ;  /* 0x000000080000720c */ /* 0x040fe20003fc4070 */
[--C-:B------:R-:W-:Y:S02]  /*2280*/  @!P4 IMAD.IADD R9, R9, 0x1, -R0.reuse ;  /* 0x000000010909c824 */ /* 0x100fe400078e0a00 */
[----:B------:R-:W-:Y:S02]  /*2290*/  IMAD.MOV R13, RZ, RZ, -R13 ;  /* 0x000000ffff0d7224 */ /* 0x000fe400078e0a0d */
[--C-:B------:R-:W-:Y:S01]  /*22a0*/  @!P0 IMAD.IADD R7, R7, 0x1, -R0.reuse ;  /* 0x0000000107078824 */ /* 0x100fe200078e0a00 */
[C---:B------:R-:W-:Y:S01]  /*22b0*/  ISETP.GT.U32.AND P4, PT, R0.reuse, R9, PT ;  /* 0x000000090000720c */ /* 0x040fe20003f84070 */
[C---:B------:R-:W-:Y:S01]  /*22c0*/  IMAD R29, R0.reuse, R13, R29 ;  /* 0x0000000d001d7224 */ /* 0x040fe200078e021d */
[----:B------:R-:W-:Y:S01]  /*22d0*/  ISETP.GE.AND P0, PT, R41, RZ, PT ;  /* 0x000000ff2900720c */ /* 0x000fe20003f06270 */
[----:B------:R-:W-:Y:S01]  /*22e0*/  @!P1 IMAD.IADD R109, R109, 0x1, -R0 ;  /* 0x000000016d6d9824 */ /* 0x000fe200078e0a00 */
[----:B------:R-:W-:Y:S01]  /*22f0*/  ISETP.GT.U32.AND P1, PT, R0, R7, PT ;  /* 0x000000070000720c */ /* 0x000fe20003f24070 */
[----:B------:R-:W-:Y:S01]  /*2300*/  IMAD.HI.U32 R13, R4, R61, RZ ;  /* 0x0000003d040d7227 */ /* 0x000fe200078e00ff */
[----:B------:R-:W-:-:S03]  /*2310*/  IABS R41, R44 ;  /* 0x0000002c00297213 */ /* 0x000fc60000000000 */
[----:B------:R-:W-:Y:S01]  /*2320*/  @!P2 IMAD.MOV R10, RZ, RZ, -R10 ;  /* 0x000000ffff0aa224 */ /* 0x000fe200078e0a0a */
[----:B------:R-:W-:Y:S01]  /*2330*/  ISETP.GT.U32.AND P2, PT, R0, R109, PT ;  /* 0x0000006d0000720c */ /* 0x000fe20003f44070 */
[----:B------:R-:W-:Y:S02]  /*2340*/  IMAD.MOV R17, RZ, RZ, -R13 ;  /* 0x000000ffff117224 */ /* 0x000fe400078e0a0d */
[----:B------:R-:W-:Y:S01]  /*2350*/  @!P6 IMAD.IADD R8, R8, 0x1, -R0 ;  /* 0x000000010808e824 */ /* 0x000fe200078e0a00 */
[----:B------:R-:W-:Y:S01]  /*2360*/  ISETP.GE.AND P6, PT, R37, RZ, PT ;  /* 0x000000ff2500720c */ /* 0x000fe20003fc6270 */
[----:B------:R-:W-:Y:S01]  /*2370*/  IMAD R61, R0, R17, R61 ;  /* 0x00000011003d7224 */ /* 0x000fe200078e023d */
[----:B------:R-:W-:Y:S01]  /*2380*/  IABS R37, R43 ;  /* 0x0000002b00257213 */ /* 0x000fe20000000000 */
[----:B------:R-:W-:-:S04]  /*2390*/  IMAD.HI.U32 R13, R4, R111, RZ ;  /* 0x0000006f040d7227 */ /* 0x000fc800078e00ff */
[----:B------:R-:W-:Y:S01]  /*23a0*/  @!P4 IMAD.IADD R9, R9, 0x1, -R0 ;  /* 0x000000010909c824 */ /* 0x000fe200078e0a00 */
[C---:B------:R-:W-:Y:S01]  /*23b0*/  ISETP.GT.U32.AND P4, PT, R0.reuse, R61, PT ;  /* 0x0000003d0000720c */ /* 0x040fe20003f84070 */
[----:B------:R-:W-:Y:S01]  /*23c0*/  @!P5 IMAD.MOV R8, RZ, RZ, -R8 ;  /* 0x000000ffff08d224 */ /* 0x000fe200078e0a08 */
[----:B------:R-:W-:Y:S01]  /*23d0*/  ISETP.GT.U32.AND P5, PT, R0, R29, PT ;  /* 0x0000001d0000720c */ /* 0x000fe20003fa4070 */
[----:B------:R-:W-:Y:S02]  /*23e0*/  IMAD.MOV R13, RZ, RZ, -R13 ;  /* 0x000000ffff0d7224 */ /* 0x000fe400078e0a0d */
[----:B------:R-:W-:Y:S01]  /*23f0*/  @!P3 IMAD.MOV R107, RZ, RZ, -R107 ;  /* 0x000000ffff6bb224 */ /* 0x000fe200078e0a6b */
[----:B------:R-:W-:Y:S01]  /*2400*/  ISETP.GE.AND P3, PT, R33, RZ, PT ;  /* 0x000000ff2100720c */ /* 0x000fe20003f66270 */
[--C-:B------:R-:W-:Y:S01]  /*2410*/  @!P1 IMAD.IADD R7, R7, 0x1, -R0.reuse ;  /* 0x0000000107079824 */ /* 0x100fe200078e0a00 */
[----:B------:R-:W-:Y:S01]  /*2420*/  ISETP.GE.AND P1, PT, R42, RZ, PT ;  /* 0x000000ff2a00720c */ /* 0x000fe20003f26270 */
[--C-:B------:R-:W-:Y:S01]  /*2430*/  @!P2 IMAD.IADD R109, R109, 0x1, -R0.reuse ;  /* 0x000000016d6da824 */ /* 0x100fe200078e0a00 */
[----:B------:R-:W-:Y:S01]  /*2440*/  LOP3.LUT R42, R3, 0x48, RZ, 0xfc, !PT ;  /* 0x00000048032a7812 */ /* 0x000fe200078efcff */
[C---:B------:R-:W-:Y:S01]  /*2450*/  IMAD R111, R0.reuse, R13, R111 ;  /* 0x0000000d006f7224 */ /* 0x040fe200078e026f */
[----:B------:R-:W-:Y:S01]  /*2460*/  ISETP.GE.AND P2, PT, R21, RZ, PT ;  /* 0x000000ff1500720c */ /* 0x000fe20003f46270 */
[----:B------:R-:W-:Y:S01]  /*2470*/  @!P6 IMAD.MOV R109, RZ, RZ, -R109 ;  /* 0x000000ffff6de224 */ /* 0x000fe200078e0a6d */
[----:B------:R-:W-:Y:S01]  /*2480*/  IABS R17, R42 ;  /* 0x0000002a00117213 */ /* 0x000fe20000000000 */
[--C-:B------:R-:W-:Y:S01]  /*2490*/  @!P4 IMAD.IADD R61, R61, 0x1, -R0.reuse ;  /* 0x000000013d3dc824 */ /* 0x100fe200078e0a00 */
[----:B------:R-:W-:Y:S01]  /*24a0*/  ISETP.GT.U32.AND P6, PT, R0, R111, PT ;  /* 0x0000006f0000720c */ /* 0x000fe20003fc4070 */
[----:B------:R-:W-:Y:S01]  /*24b0*/  @!P5 IMAD.IADD R29, R29, 0x1, -R0 ;  /* 0x000000011d1dd824 */ /* 0x000fe200078e0a00 */
[----:B------:R-:W-:Y:S01]  /*24c0*/  ISETP.GE.AND P5, PT, R25, RZ, PT ;  /* 0x000000ff1900720c */ /* 0x000fe20003fa6270 */
[----:B------:R-:W-:Y:S01]  /*24d0*/  IMAD.HI.U32 R13, R4, R17, RZ ;  /* 0x00000011040d7227 */ /* 0x000fe200078e00ff */
[----:B------:R-:W-:-:S02]  /*24e0*/  LOP3.LUT R25, R3, 0x4a, RZ, 0xfc, !PT ;  /* 0x0000004a03197812 */ /* 0x000fc400078efcff */
[C---:B------:R-:W-:Y:S01]  /*24f0*/  ISETP.GT.U32.AND P4, PT, R0.reuse, R61, PT ;  /* 0x0000003d0000720c */ /* 0x040fe20003f84070 */
[----:B------:R-:W-:Y:S01]  /*2500*/  @!P3 IMAD.MOV R7, RZ, RZ, -R7 ;  /* 0x000000ffff07b224 */ /* 0x000fe200078e0a07 */
[----:B------:R-:W-:Y:S01]  /*2510*/  IABS R33, R25 ;  /* 0x0000001900217213 */ /* 0x000fe20000000000 */
[----:B------:R-:W-:Y:S01]  /*2520*/  IMAD.MOV R13, RZ, RZ, -R13 ;  /* 0x000000ffff0d7224 */ /* 0x000fe200078e0a0d */
[----:B------:R-:W-:Y:S01]  /*2530*/  ISETP.GT.U32.AND P3, PT, R0, R29, PT ;  /* 0x0000001d0000720c */ /* 0x000fe20003f64070 */
[----:B------:R-:W-:-:S04]  /*2540*/  IMAD.HI.U32 R21, R4, R37, RZ ;  /* 0x0000002504157227 */ /* 0x000fc800078e00ff */
[----:B------:R-:W-:Y:S02]  /*2550*/  @!P6 IMAD.IADD R111, R111, 0x1, -R0 ;  /* 0x000000016f6fe824 */ /* 0x000fe400078e0a00 */
[----:B------:R-:W-:Y:S02]  /*2560*/  IMAD R13, R0, R13, R17 ;  /* 0x0000000d000d7224 */ /* 0x000fe400078e0211 */
[----:B------:R-:W-:Y:S01]  /*2570*/  IMAD.HI.U32 R17, R4, R33, RZ ;  /* 0x0000002104117227 */ /* 0x000fe200078e00ff */
[----:B------:R-:W-:-:S03]  /*2580*/  ISETP.GT.U32.AND P6, PT, R0, R111, PT ;  /* 0x0000006f0000720c */ /* 0x000fc60003fc4070 */
[----:B------:R-:W-:Y:S02]  /*2590*/  IMAD.MOV R17, RZ, RZ, -R17 ;  /* 0x000000ffff117224 */ /* 0x000fe400078e0a11 */
[--C-:B------:R-:W-:Y:S01]  /*25a0*/  @!P4 IMAD.IADD R61, R61, 0x1, -R0.reuse ;  /* 0x000000013d3dc824 */ /* 0x100fe200078e0a00 */
[----:B------:R-:W-:Y:S01]  /*25b0*/  ISETP.GE.AND P4, PT, R25, RZ, PT ;  /* 0x000000ff1900720c */ /* 0x000fe20003f86270 */
[----:B------:R-:W-:Y:S01]  /*25c0*/  @!P3 IMAD.IADD R29, R29, 0x1, -R0 ;  /* 0x000000011d1db824 */ /* 0x000fe200078e0a00 */
[----:B------:R-:W-:Y:S01]  /*25d0*/  ISETP.GT.U32.AND P3, PT, R0, R13, PT ;  /* 0x0000000d0000720c */ /* 0x000fe20003f64070 */
[----:B------:R-:W-:-:S04]  /*25e0*/  IMAD.HI.U32 R25, R4, R41, RZ ;  /* 0x0000002904197227 */ /* 0x000fc800078e00ff */
[----:B------:R-:W-:Y:S02]  /*25f0*/  IMAD.MOV R21, RZ, RZ, -R21 ;  /* 0x000000ffff157224 */ /* 0x000fe400078e0a15 */
[C---:B------:R-:W-:Y:S02]  /*2600*/  IMAD R17, R0.reuse, R17, R33 ;  /* 0x0000001100117224 */ /* 0x040fe400078e0221 */
[----:B------:R-:W-:Y:S02]  /*2610*/  IMAD.MOV R25, RZ, RZ, -R25 ;  /* 0x000000ffff197224 */ /* 0x000fe400078e0a19 */
[C---:B------:R-:W-:Y:S02]  /*2620*/  IMAD R21, R0.reuse, R21, R37 ;  /* 0x0000001500157224 */ /* 0x040fe400078e0225 */
[----:B------:R-:W-:Y:S01]  /*2630*/  @!P1 IMAD.MOV R29, RZ, RZ, -R29 ;  /* 0x000000ffff1d9224 */ /* 0x000fe200078e0a1d */
[----:B------:R-:W-:Y:S01]  /*2640*/  ISETP.GT.U32.AND P1, PT, R0, R17, PT ;  /* 0x000000110000720c */ /* 0x000fe20003f24070 */
[----:B------:R-:W-:Y:S01]  /*2650*/  @!P0 IMAD.MOV R9, RZ, RZ, -R9 ;  /* 0x000000ffff098224 */ /* 0x000fe200078e0a09 */
[----:B------:R-:W-:Y:S01]  /*2660*/  ISETP.GE.AND P0, PT, R42, RZ, PT ;  /* 0x000000ff2a00720c */ /* 0x000fe20003f06270 */
[C---:B------:R-:W-:Y:S01]  /*2670*/  IMAD R25, R0.reuse, R25, R41 ;  /* 0x0000001900197224 */ /* 0x040fe200078e0229 */
[----:B------:R-:W-:Y:S01]  /*2680*/  LOP3.LUT R42, R3, 0x50, RZ, 0xfc, !PT ;  /* 0x00000050032a7812 */ /* 0x000fe200078efcff */
[--C-:B------:R-:W-:Y:S01]  /*2690*/  @!P6 IMAD.IADD R111, R111, 0x1, -R0.reuse ;  /* 0x000000016f6fe824 */ /* 0x100fe200078e0a00 */
[C---:B------:R-:W-:Y:S01]  /*26a0*/  ISETP.GT.U32.AND P6, PT, R0.reuse, R21, PT ;  /* 0x000000150000720c */ /* 0x040fe20003fc4070 */
[--C-:B------:R-:W-:Y:S01]  /*26b0*/  @!P3 IMAD.IADD R13, R13, 0x1, -R0.reuse ;  /* 0x000000010d0db824 */ /* 0x100fe200078e0a00 */
[----:B------:R-:W-:Y:S01]  /*26c0*/  IABS R37, R42 ;  /* 0x0000002a00257213 */ /* 0x000fe20000000000 */
[----:B------:R-:W-:Y:S01]  /*26d0*/  @!P5 IMAD.MOV R111, RZ, RZ, -R111 ;  /* 0x000000ffff6fd224 */ /* 0x000fe200078e0a6f */
[C---:B------:R-:W-:Y:S01]  /*26e0*/  ISETP.GT.U32.AND P5, PT, R0.reuse, R25, PT ;  /* 0x000000190000720c */ /* 0x040fe20003fa4070 */
[----:B------:R-:W-:Y:S01]  /*26f0*/  @!P2 IMAD.MOV R61, RZ, RZ, -R61 ;  /* 0x000000ffff3da224 */ /* 0x000fe200078e0a3d */
[----:B------:R-:W-:Y:S01]  /*2700*/  ISETP.GT.U32.AND P3, PT, R0, R13, PT ;  /* 0x0000000d0000720c */ /* 0x000fe20003f64070 */
[----:B------:R-:W-:Y:S01]  /*2710*/  @!P1 IMAD.IADD R17, R17, 0x1, -R0 ;  /* 0x0000000111119824 */ /* 0x000fe200078e0a00 */
[----:B------:R-:W-:Y:S01]  /*2720*/  IABS R41, R46 ;  /* 0x0000002e00297213 */ /* 0x000fe20000000000 */
[----:B------:R-:W-:Y:S01]  /*2730*/  IMAD.HI.U32 R33, R4, R37, RZ ;  /* 0x0000002504217227 */ /* 0x000fe200078e00ff */
[----:B------:R-:W-:-:S02]  /*2740*/  ISETP.GE.AND P2, PT, R43, RZ, PT ;  /* 0x000000ff2b00720c */ /* 0x000fc40003f46270 */
[----:B------:R-:W-:Y:S01]  /*2750*/  ISETP.GE.AND P1, PT, R42, RZ, PT ;  /* 0x000000ff2a00720c */ /* 0x000fe20003f26270 */
[--C-:B------:R-:W-:Y:S01]  /*2760*/  @!P6 IMAD.IADD R21, R21, 0x1, -R0.reuse ;  /* 0x000000011515e824 */ /* 0x100fe200078e0a00 */
[C---:B------:R-:W-:Y:S01]  /*2770*/  ISETP.GT.U32.AND P6, PT, R0.reuse, R17, PT ;  /* 0x000000110000720c */ /* 0x040fe20003fc4070 */
[----:B------:R-:W-:Y:S02]  /*2780*/  IMAD.MOV R33, RZ, RZ, -R33 ;  /* 0x000000ffff217224 */ /* 0x000fe400078e0a21 */
[----:B------:R-:W-:Y:S01]  /*2790*/  @!P5 IMAD.IADD R25, R25, 0x1, -R0 ;  /* 0x000000011919d824 */ /* 0x000fe200078e0a00 */
[C---:B------:R-:W-:Y:S01]  /*27a0*/  ISETP.GT.U32.AND P5, PT, R0.reuse, R21, PT ;  /* 0x000000150000720c */ /* 0x040fe20003fa4070 */
[----:B------:R-:W-:Y:S02]  /*27b0*/  IMAD R33, R0, R33, R37 ;  /* 0x0000002100217224 */ /* 0x000fe400078e0225 */
[----:B------:R-:W-:-:S04]  /*27c0*/  IMAD.HI.U32 R37, R4, R41, RZ ;  /* 0x0000002904257227 */ /* 0x000fc800078e00ff */
[----:B------:R-:W-:Y:S02]  /*27d0*/  IMAD.MOV R37, RZ, RZ, -R37 ;  /* 0x000000ffff257224 */ /* 0x000fe400078e0a25 */
[--C-:B------:R-:W-:Y:S01]  /*27e0*/  @!P3 IMAD.IADD R13, R13, 0x1, -R0.reuse ;  /* 0x000000010d0db824 */ /* 0x100fe200078e0a00 */
[----:B------:R-:W-:Y:S01]  /*27f0*/  ISETP.GE.AND P3, PT, R44, RZ, PT ;  /* 0x000000ff2c00720c */ /* 0x000fe20003f66270 */
[--C-:B------:R-:W-:Y:S01]  /*2800*/  @!P6 IMAD.IADD R17, R17, 0x1, -R0.reuse ;  /* 0x000000011111e824 */ /* 0x100fe200078e0a00 */
[----:B------:R-:W-:Y:S01]  /*2810*/  LOP3.LUT R44, R3, 0x54, RZ, 0xfc, !PT ;  /* 0x00000054032c7812 */ /* 0x000fe200078efcff */
[C---:B------:R-:W-:Y:S01]  /*2820*/  IMAD R41, R0.reuse, R37, R41 ;  /* 0x0000002500297224 */ /* 0x040fe200078e0229 */
[C---:B------:R-:W-:Y:S01]  /*2830*/  ISETP.GT.U32.AND P6, PT, R0.reuse, R33, PT ;  /* 0x000000210000720c */ /* 0x040fe20003fc4070 */
[----:B------:R-:W-:Y:S01]  /*2840*/  @!P5 IMAD.IADD R21, R21, 0x1, -R0 ;  /* 0x000000011515d824 */ /* 0x000fe200078e0a00 */
[----:B------:R-:W-:Y:S01]  /*2850*/  IABS R43, R44 ;  /* 0x0000002c002b7213 */ /* 0x000fe20000000000 */
[----:B------:R-:W-:Y:S01]  /*2860*/  @!P4 IMAD.MOV R17, RZ, RZ, -R17 ;  /* 0x000000ffff11c224 */ /* 0x000fe200078e0a11 */
[----:B------:R-:W-:Y:S01]  /*2870*/  ISETP.GT.U32.AND P5, PT, R0, R41, PT ;  /* 0x000000290000720c */ /* 0x000fe20003fa4070 */
[----:B------:R-:W-:-:S02]  /*2880*/  @!P2 IMAD.MOV R21, RZ, RZ, -R21 ;  /* 0x000000ffff15a224 */ /* 0x000fc400078e0a15 */
[----:B------:R-:W-:-:S04]  /*2890*/  IMAD.HI.U32 R37, R4, R43, RZ ;  /* 0x0000002b04257227 */ /* 0x000fc800078e00ff */
[----:B------:R-:W-:Y:S02]  /*28a0*/  IMAD.MOV R42, RZ, RZ, -R37 ;  /* 0x000000ffff2a7224 */ /* 0x000fe400078e0a25 */
[--C-:B------:R-:W-:Y:S01]  /*28b0*/  @!P6 IMAD.IADD R33, R33, 0x1, -R0.reuse ;  /* 0x000000012121e824 */ /* 0x100fe200078e0a00 */
[----:B------:R-:W-:Y:S01]  /*28c0*/  ISETP.GE.AND P6, PT, R44, RZ, PT ;  /* 0x000000ff2c00720c */ /* 0x000fe20003fc6270 */
[C---:B------:R-:W-:Y:S01]  /*28d0*/  IMAD R43, R0.reuse, R42, R43 ;  /* 0x0000002a002b7224 */ /* 0x040fe200078e022b */
[----:B------:R-:W-:Y:S01]  /*28e0*/  LOP3.LUT R44, R3, 0x5c, RZ, 0xfc, !PT ;  /* 0x0000005c032c7812 */ /* 0x000fe200078efcff */
[----:B------:R-:W-:Y:S01]  /*28f0*/  @!P5 IMAD.IADD R41, R41, 0x1, -R0 ;  /* 0x000000012929d824 */ /* 0x000fe200078e0a00 */
[----:B------:R-:W-:Y:S01]  /*2900*/  ISETP.GT.U32.AND P5, PT, R0, R33, PT ;  /* 0x000000210000720c */ /* 0x000fe20003fa4070 */
[----:B------:R-:W-:Y:S01]  /*2910*/  IMAD.HI.U32 R37, R4, R45, RZ ;  /* 0x0000002d04257227 */ /* 0x000fe200078e00ff */
[C---:B------:R-:W-:Y:S02]  /*2920*/  ISETP.GT.U32.AND P2, PT, R0.reuse, R43, PT ;  /* 0x0000002b0000720c */ /* 0x040fe40003f44070 */
[----:B------:R-:W-:Y:S01]  /*2930*/  ISETP.GT.U32.AND P4, PT, R0, R41, PT ;  /* 0x000000290000720c */ /* 0x000fe20003f84070 */
[----:B------:R-:W-:Y:S01]  /*2940*/  IMAD.HI.U32 R42, R4, R47, RZ ;  /* 0x0000002f042a7227 */ /* 0x000fe200078e00ff */
[----:B------:R-:W-:-:S03]  /*2950*/  IABS R51, R44 ;  /* 0x0000002c00337213 */ /* 0x000fc60000000000 */
[----:B------:R-:W-:Y:S02]  /*2960*/  IMAD.MOV R37, RZ, RZ, -R37 ;  /* 0x000000ffff257224 */ /* 0x000fe400078e0a25 */
[----:B------:R-:W-:Y:S02]  /*2970*/  IMAD.MOV R42, RZ, RZ, -R42 ;  /* 0x000000ffff2a7224 */ /* 0x000fe400078e0a2a */
[--C-:B------:R-:W-:Y:S02]  /*2980*/  @!P5 IMAD.IADD R33, R33, 0x1, -R0.reuse ;  /* 0x000000012121d824 */ /* 0x100fe400078e0a00 */
[C---:B------:R-:W-:Y:S02]  /*2990*/  IMAD R45, R0.reuse, R37, R45 ;  /* 0x00000025002d7224 */ /* 0x040fe400078e022d */
[C---:B------:R-:W-:Y:S01]  /*29a0*/  IMAD R47, R0.reuse, R42, R47 ;  /* 0x0000002a002f7224 */ /* 0x040fe200078e022f */
[----:B------:R-:W-:Y:S01]  /*29b0*/  LOP3.LUT R42, R3, 0x5a, RZ, 0xfc, !PT ;  /* 0x0000005a032a7812 */ /* 0x000fe200078efcff */
[----:B------:R-:W-:Y:S01]  /*29c0*/  IMAD.MOV.U32 R37, RZ, RZ, R33 ;  /* 0x000000ffff257224 */ /* 0x000fe200078e0021 */
[----:B------:R-:W-:Y:S01]  /*29d0*/  ISETP.GT.U32.AND P5, PT, R0, R45, PT ;  /* 0x0000002d0000720c */ /* 0x000fe20003fa4070 */
[--C-:B------:R-:W-:Y:S01]  /*29e0*/  @!P2 IMAD.IADD R43, R43, 0x1, -R0.reuse ;  /* 0x000000012b2ba824 */ /* 0x100fe200078e0a00 */
[----:B------:R-:W-:Y:S01]  /*29f0*/  IABS R49, R42 ;  /* 0x0000002a00317213 */ /* 0x000fe20000000000 */
[----:B------:R-:W-:Y:S01]  /*2a00*/  @!P1 IMAD.MOV R37, RZ, RZ, -R37 ;  /* 0x000000ffff259224 */ /* 0x000fe200078e0a25 */
[----:B------:R-:W-:Y:S01]  /*2a10*/  ISETP.GE.AND P2, PT, R50, RZ, PT ;  /* 0x000000ff3200720c */ /* 0x000fe20003f46270 */
[----:B------:R-:W-:Y:S01]  /*2a20*/  @!P0 IMAD.MOV R13, RZ, RZ, -R13 ;  /* 0x000000ffff0d8224 */ /* 0x000fe200078e0a0d */
[C---:B------:R-:W-:Y:S01]  /*2a30*/  ISETP.GT.U32.AND P1, PT, R0.reuse, R43, PT ;  /* 0x0000002b0000720c */ /* 0x040fe20003f24070 */
[----:B------:R-:W-:Y:S01]  /*2a40*/  @!P4 IMAD.IADD R41, R41, 0x1, -R0 ;  /* 0x000000012929c824 */ /* 0x000fe200078e0a00 */
[----:B------:R-:W-:Y:S01]  /*2a50*/  ISETP.GT.U32.AND P0, PT, R0, R25, PT ;  /* 0x000000190000720c */ /* 0x000fe20003f04070 */
[----:B------:R-:W-:Y:S01]  /*2a60*/  IMAD.HI.U32 R33, R4, R49, RZ ;  /* 0x0000003104217227 */ /* 0x000fe200078e00ff */
[----:B------:R-:W-:-:S02]  /*2a70*/  ISETP.GT.U32.AND P4, PT, R0, R47, PT ;  /* 0x0000002f0000720c */ /* 0x000fc40003f84070 */
[----:B------:R-:W-:Y:S01]  /*2a80*/  LOP3.LUT R50, R3, 0x68, RZ, 0xfc, !PT ;  /* 0x0000006803327812 */ /* 0x000fe200078efcff */
[----:B------:R-:W-:Y:S02]  /*2a90*/  IMAD.MOV R33, RZ, RZ, -R33 ;  /* 0x000000ffff217224 */ /* 0x000fe400078e0a21 */
[--C-:B------:R-:W-:Y:S01]  /*2aa0*/  @!P5 IMAD.IADD R45, R45, 0x1, -R0.reuse ;  /* 0x000000012d2dd824 */ /* 0x100fe200078e0a00 */
[----:B------:R-:W-:Y:S01]  /*2ab0*/  ISETP.GE.AND P5, PT, R42, RZ, PT ;  /* 0x000000ff2a00720c */ /* 0x000fe20003fa6270 */
[----:B------:R-:W-:Y:S01]  /*2ac0*/  IMAD R33, R0, R33, R49 ;  /* 0x0000002100217224 */ /* 0x000fe200078e0231 */
[----:B------:R-:W-:Y:S01]  /*2ad0*/  IABS R65, R50 ;  /* 0x0000003200417213 */ /* 0x000fe20000000000 */
[--C-:B------:R-:W-:Y:S01]  /*2ae0*/  @!P1 IMAD.IADD R43, R43, 0x1, -R0.reuse ;  /* 0x000000012b2b9824 */ /* 0x100fe200078e0a00 */
[----:B------:R-:W-:Y:S01]  /*2af0*/  ISETP.GE.AND P1, PT, R44, RZ, PT ;  /* 0x000000ff2c00720c */ /* 0x000fe20003f26270 */
[--C-:B------:R-:W-:Y:S01]  /*2b00*/  @!P0 IMAD.IADD R25, R25, 0x1, -R0.reuse ;  /* 0x0000000119198824 */ /* 0x100fe200078e0a00 */
[----:B------:R-:W-:Y:S01]  /*2b10*/  ISETP.GE.AND P0, PT, R46, RZ, PT ;  /* 0x000000ff2e00720c */ /* 0x000fe20003f06270 */
[----:B------:R-:W-:Y:S01]  /*2b20*/  @!P4 IMAD.IADD R47, R47, 0x1, -R0 ;  /* 0x000000012f2fc824 */ /* 0x000fe200078e0a00 */
[C---:B------:R-:W-:Y:S01]  /*2b30*/  ISETP.GT.U32.AND P4, PT, R0.reuse, R45, PT ;  /* 0x0000002d0000720c */ /* 0x040fe20003f84070 */
[----:B------:R-:W-:Y:S01]  /*2b40*/  @!P6 IMAD.MOV R43, RZ, RZ, -R43 ;  /* 0x000000ffff2be224 */ /* 0x000fe200078e0a2b */
[----:B------:R-:W-:Y:S01]  /*2b50*/  ISETP.GT.U32.AND P6, PT, R0, R33, PT ;  /* 0x000000210000720c */ /* 0x000fe20003fc4070 */
[----:B------:R-:W-:Y:S01]  /*2b60*/  @!P3 IMAD.MOV R25, RZ, RZ, -R25 ;  /* 0x000000ffff19b224 */ /* 0x000fe200078e0a19 */
[----:B------:R-:W-:Y:S01]  /*2b70*/  ISETP.GE.AND P3, PT, R48, RZ, PT ;  /* 0x000000ff3000720c */ /* 0x000fe20003f66270 */
[----:B------:R-:W-:Y:S01]  /*2b80*/  IMAD.HI.U32 R42, R4, R51, RZ ;  /* 0x00000033042a7227 */ /* 0x000fe200078e00ff */
[----:B------:R-:W-:-:S02]  /*2b90*/  LOP3.LUT R44, R3, 0x60, RZ, 0xfc, !PT ;  /* 0x00000060032c7812 */ /* 0x000fc400078efcff */
[----:B------:R-:W-:Y:S01]  /*2ba0*/  LOP3.LUT R46, R3, 0x62, RZ, 0xfc, !PT ;  /* 0x00000062032e7812 */ /* 0x000fe200078efcff */
[----:B------:R-:W-:Y:S01]  /*2bb0*/  IMAD.MOV R42, RZ, RZ, -R42 ;  /* 0x000000ffff2a7224 */ /* 0x000fe200078e0a2a */
[----:B------:R-:W-:Y:S01]  /*2bc0*/  IABS R55, R44 ;  /* 0x0000002c00377213 */ /* 0x000fe20000000000 */
[----:B------:R-:W-:Y:S01]  /*2bd0*/  @!P0 IMAD.MOV R41, RZ, RZ, -R41 ;  /* 0x000000ffff298224 */ /* 0x000fe200078e0a29 */
[C---:B------:R-:W-:Y:S01]  /*2be0*/  ISETP.GT.U32.AND P0, PT, R0.reuse, R47, PT ;  /* 0x0000002f0000720c */ /* 0x040fe20003f04070 */
[--C-:B------:R-:W-:Y:S01]  /*2bf0*/  @!P4 IMAD.IADD R45, R45, 0x1, -R0.reuse ;  /* 0x000000012d2dc824 */ /* 0x100fe200078e0a00 */
[----:B------:R-:W-:Y:S01]  /*2c00*/  LOP3.LUT R48, R3, 0x64, RZ, 0xfc, !PT ;  /* 0x0000006403307812 */ /* 0x000fe200078efcff */
[----:B------:R-:W-:Y:S01]  /*2c10*/  @!P6 IMAD.IADD R33, R33, 0x1, -R0 ;  /* 0x000000012121e824 */ /* 0x000fe200078e0a00 */
[----:B------:R-:W-:Y:S01]  /*2c20*/  IABS R57, R46 ;  /* 0x0000002e00397213 */ /* 0x000fe20000000000 */
[----:B------:R-:W-:Y:S01]  /*2c30*/  @!P3 IMAD.MOV R45, RZ, RZ, -R45 ;  /* 0x000000ffff2db224 */ /* 0x000fe200078e0a2d */
[----:B------:R-:W-:Y:S01]  /*2c40*/  IABS R59, R48 ;  /* 0x00000030003b7213 */ /* 0x000fe20000000000 */
[C---:B------:R-:W-:Y:S01]  /*2c50*/  IMAD R51, R0.reuse, R42, R51 ;  /* 0x0000002a00337224 */ /* 0x040fe200078e0233 */
[----:B------:R-:W-:-:S02]  /*2c60*/  ISETP.GT.U32.AND P3, PT, R0, R33, PT ;  /* 0x000000210000720c */ /* 0x000fc40003f64070 */
[----:B------:R-:W-:Y:S02]  /*2c70*/  LOP3.LUT R42, R3, 0x5e, RZ, 0xfc, !PT ;  /* 0x0000005e032a7812 */ /* 0x000fe400078efcff */
[----:B------:R-:W-:Y:S01]  /*2c80*/  ISETP.GT.U32.AND P6, PT, R0, R51, PT ;  /* 0x000000330000720c */ /* 0x000fe20003fc4070 */
[----:B------:R-:W-:Y:S01]  /*2c90*/  @!P0 IMAD.IADD R47, R47, 0x1, -R0 ;  /* 0x000000012f2f8824 */ /* 0x000fe200078e0a00 */
[----:B------:R-:W-:Y:S01]  /*2ca0*/  ISETP.GE.AND P0, PT, R44, RZ, PT ;  /* 0x000000ff2c00720c */ /* 0x000fe20003f06270 */
[----:B------:R-:W-:Y:S01]  /*2cb0*/  IMAD.HI.U32 R44, R4, R55, RZ ;  /* 0x00000037042c7227 */ /* 0x000fe200078e00ff */
[----:B------:R-:W-:Y:S02]  /*2cc0*/  IABS R53, R42 ;  /* 0x0000002a00357213 */ /* 0x000fe40000000000 */
[----:B------:R-:W-:Y:S01]  /*2cd0*/  ISETP.GE.AND P4, PT, R42, RZ, PT ;  /* 0x000000ff2a00720c */ /* 0x000fe20003f86270 */
[----:B------:R-:W-:Y:S02]  /*2ce0*/  IMAD.MOV R44, RZ, RZ, -R44 ;  /* 0x000000ffff2c7224 */ /* 0x000fe400078e0a2c */
[----:B------:R-:W-:-:S02]  /*2cf0*/  @!P3 IMAD.IADD R33, R33, 0x1, -R0 ;  /* 0x000000012121b824 */ /* 0x000fc400078e0a00 */
[C---:B------:R-:W-:Y:S02]  /*2d00*/  IMAD R55, R0.reuse, R44, R55 ;  /* 0x0000002c00377224 */ /* 0x040fe400078e0237 */
[----:B------:R-:W-:Y:S02]  /*2d10*/  IMAD.MOV.U32 R49, RZ, RZ, R33 ;  /* 0x000000ffff317224 */ /* 0x000fe400078e0021 */
[----:B------:R-:W-:Y:S02]  /*2d20*/  @!P6 IMAD.IADD R51, R51, 0x1, -R0 ;  /* 0x000000013333e824 */ /* 0x000fe400078e0a00 */
[----:B------:R-:W-:Y:S01]  /*2d30*/  @!P5 IMAD.MOV R49, RZ, RZ, -R49 ;  /* 0x000000ffff31d224 */ /* 0x000fe200078e0a31 */
[----:B------:R-:W-:Y:S01]  /*2d40*/  ISETP.GT.U32.AND P5, PT, R0, R55, PT ;  /* 0x000000370000720c */ /* 0x000fe20003fa4070 */
[----:B------:R-:W-:Y:S01]  /*2d50*/  IMAD.HI.U32 R42, R4, R53, RZ ;  /* 0x00000035042a7227 */ /* 0x000fe200078e00ff */
[----:B------:R-:W-:-:S03]  /*2d60*/  ISETP.GT.U32.AND P6, PT, R0, R51, PT ;  /* 0x000000330000720c */ /* 0x000fc60003fc4070 */
[----:B------:R-:W-:Y:S02]  /*2d70*/  IMAD.MOV R42, RZ, RZ, -R42 ;  /* 0x000000ffff2a7224 */ /* 0x000fe400078e0a2a */
[----:B------:R-:W-:Y:S01]  /*2d80*/  @!P2 IMAD.MOV R47, RZ, RZ, -R47 ;  /* 0x000000ffff2fa224 */ /* 0x000fe200078e0a2f */
[----:B------:R-:W-:Y:S01]  /*2d90*/  ISETP.GE.AND P2, PT, R46, RZ, PT ;  /* 0x000000ff2e00720c */ /* 0x000fe20003f46270 */
[----:B------:R-:W-:Y:S01]  /*2da0*/  IMAD R53, R0, R42, R53 ;  /* 0x0000002a00357224 */ /* 0x000fe200078e0235 */
[----:B------:R-:W-:Y:S01]  /*2db0*/  LOP3.LUT R46, R3, 0x66, RZ, 0xfc, !PT ;  /* 0x00000066032e7812 */ /* 0x000fe200078efcff */
[----:B------:R-:W-:-:S03]  /*2dc0*/  IMAD.HI.U32 R42, R4, R57, RZ ;  /* 0x00000039042a7227 */ /* 0x000fc600078e00ff */
[----:B------:R-:W-:Y:S01]  /*2dd0*/  IABS R63, R46 ;  /* 0x0000002e003f7213 */ /* 0x000fe20000000000 */
[----:B------:R-:W-:Y:S01]  /*2de0*/  IMAD.HI.U32 R44, R4, R59, RZ ;  /* 0x0000003b042c7227 */ /* 0x000fe200078e00ff */
[----:B------:R-:W-:-:S03]  /*2df0*/  ISETP.GT.U32.AND P3, PT, R0, R53, PT ;  /* 0x000000350000720c */ /* 0x000fc60003f64070 */
[----:B------:R-:W-:Y:S02]  /*2e00*/  @!P5 IMAD.IADD R55, R55, 0x1, -R0 ;  /* 0x000000013737d824 */ /* 0x000fe400078e0a00 */
[----:B------:R-:W-:Y:S02]  /*2e10*/  IMAD.MOV R42, RZ, RZ, -R42 ;  /* 0x000000ffff2a7224 */ /* 0x000fe400078e0a2a */
[----:B------:R-:W-:Y:S01]  /*2e20*/  IMAD.MOV R44, RZ, RZ, -R44 ;  /* 0x000000ffff2c7224 */ /* 0x000fe200078e0a2c */
[C---:B------:R-:W-:Y:S01]  /*2e30*/  ISETP.GT.U32.AND P5, PT, R0.reuse, R55, PT ;  /* 0x000000370000720c */ /* 0x040fe20003fa4070 */
[C---:B------:R-:W-:Y:S02]  /*2e40*/  IMAD R33, R0.reuse, R42, R57 ;  /* 0x0000002a00217224 */ /* 0x040fe400078e0239 */
[C---:B------:R-:W-:Y:S02]  /*2e50*/  IMAD R59, R0.reuse, R44, R59 ;  /* 0x0000002c003b7224 */ /* 0x040fe400078e023b */
[----:B------:R-:W-:Y:S01]  /*2e60*/  @!P6 IMAD.IADD R51, R51, 0x1, -R0 ;  /* 0x000000013333e824 */ /* 0x000fe200078e0a00 */
[----:B------:R-:W-:Y:S01]  /*2e70*/  ISETP.GT.U32.AND P6, PT, R0, R33, PT ;  /* 0x000000210000720c */ /* 0x000fe20003fc4070 */
[----:B------:R-:W-:-:S04]  /*2e80*/  IMAD.HI.U32 R42, R4, R63, RZ ;  /* 0x0000003f042a7227 */ /* 0x000fc800078e00ff */
[----:B------:R-:W-:Y:S01]  /*2e90*/  @!P1 IMAD.MOV R51, RZ, RZ, -R51 ;  /* 0x000000ffff339224 */ /* 0x000fe200078e0a33 */
[C---:B------:R-:W-:Y:S01]  /*2ea0*/  ISETP.GT.U32.AND P1, PT, R0.reuse, R59, PT ;  /* 0x0000003b0000720c */ /* 0x040fe20003f24070 */
[----:B------:R-:W-:Y:S02]  /*2eb0*/  IMAD.MOV R42, RZ, RZ, -R42 ;  /* 0x000000ffff2a7224 */ /* 0x000fe400078e0a2a */
[----:B------:R-:W-:Y:S02]  /*2ec0*/  @!P5 IMAD.IADD R55, R55, 0x1, -R0 ;  /* 0x000000013737d824 */ /* 0x000fe400078e0a00 */
[----:B------:R-:W-:Y:S02]  /*2ed0*/  IMAD R63, R0, R42, R63 ;  /* 0x0000002a003f7224 */ /* 0x000fe400078e023f */
[----:B------:R-:W-:-:S03]  /*2ee0*/  IMAD.HI.U32 R42, R4, R65, RZ ;  /* 0x00000041042a7227 */ /* 0x000fc600078e00ff */
[C---:B------:R-:W-:Y:S01]  /*2ef0*/  ISETP.GT.U32.AND P5, PT, R0.reuse, R63, PT ;  /* 0x0000003f0000720c */ /* 0x040fe20003fa4070 */
[----:B------:R-:W-:Y:S02]  /*2f00*/  IMAD.MOV R42, RZ, RZ, -R42 ;  /* 0x000000ffff2a7224 */ /* 0x000fe400078e0a2a */
[----:B------:R-:W-:Y:S02]  /*2f10*/  @!P1 IMAD.IADD R59, R59, 0x1, -R0 ;  /* 0x000000013b3b9824 */ /* 0x000fe400078e0a00 */
[----:B------:R-:W-:Y:S01]  /*2f20*/  IMAD R65, R0, R42, R65 ;  /* 0x0000002a00417224 */ /* 0x000fe200078e0241 */
[----:B------:R-:W-:Y:S01]  /*2f30*/  LOP3.LUT R42, R3, 0x6c, RZ, 0xfc, !PT ;  /* 0x0000006c032a7812 */ /* 0x000fe200078efcff */
[----:B------:R-:W-:Y:S01]  /*2f40*/  IMAD.HI.U32 R44, R4, R69, RZ ;  /* 0x00000045042c7227 */ /* 0x000fe200078e00ff */
[----:B------:R-:W-:Y:S02]  /*2f50*/  ISETP.GT.U32.AND P1, PT, R0, R59, PT ;  /* 0x0000003b0000720c */ /* 0x000fe40003f24070 */
[----:B------:R-:W-:Y:S01]  /*2f60*/  IABS R67, R42 ;  /* 0x0000002a00437213 */ /* 0x000fe20000000000 */
[----:B------:R-:W-:-:S02]  /*2f70*/  IMAD.MOV R44, RZ, RZ, -R44 ;  /* 0x000000ffff2c7224 */ /* 0x000fc400078e0a2c */
[--C-:B------:R-:W-:Y:S02]  /*2f80*/  @!P5 IMAD.IADD R63, R63, 0x1, -R0.reuse ;  /* 0x000000013f3fd824 */ /* 0x100fe400078e0a00 */
[--C-:B------:R-:W-:Y:S02]  /*2f90*/  @!P3 IMAD.IADD R53, R53, 0x1, -R0.reuse ;  /* 0x000000013535b824 */ /* 0x100fe400078e0a00 */
[--C-:B------:R-:W-:Y:S01]  /*2fa0*/  @!P6 IMAD.IADD R33, R33, 0x1, -R0.reuse ;  /* 0x000000012121e824 */ /* 0x100fe200078e0a00 */
[C---:B------:R-:W-:Y:S01]  /*2fb0*/  ISETP.GT.U32.AND P5, PT, R0.reuse, R63, PT ;  /* 0x0000003f0000720c */ /* 0x040fe20003fa4070 */
[C---:B------:R-:W-:Y:S01]  /*2fc0*/  IMAD R69, R0.reuse, R44, R69 ;  /* 0x0000002c00457224 */ /* 0x040fe200078e0245 */
[C---:B------:R-:W-:Y:S01]  /*2fd0*/  ISETP.GT.U32.AND P3, PT, R0.reuse, R53, PT ;  /* 0x000000350000720c */ /* 0x040fe20003f64070 */
[----:B------:R-:W-:Y:S01]  /*2fe0*/  @!P1 IMAD.IADD R59, R59, 0x1, -R0 ;  /* 0x000000013b3b9824 */ /* 0x000fe200078e0a00 */
[C---:B------:R-:W-:Y:S01]  /*2ff0*/  ISETP.GT.U32.AND P1, PT, R0.reuse, R65, PT ;  /* 0x000000410000720c */ /* 0x040fe20003f24070 */
[----:B------:R-:W-:Y:S01]  /*3000*/  @!P0 IMAD.MOV R55, RZ, RZ, -R55 ;  /* 0x000000ffff378224 */ /* 0x000fe200078e0a37 */
[----:B------:R-:W-:-:S02]  /*3010*/  ISETP.GT.U32.AND P6, PT, R0, R33, PT ;  /* 0x000000210000720c */ /* 0x000fc40003fc4070 */
[----:B------:R-:W-:Y:S02]  /*3020*/  LOP3.LUT R44, R3, 0x6e, RZ, 0xfc, !PT ;  /* 0x0000006e032c7812 */ /* 0x000fe400078efcff */
[----:B------:R-:W-:Y:S02]  /*3030*/  ISETP.GE.AND P0, PT, R50, RZ, PT ;  /* 0x000000ff3200720c */ /* 0x000fe40003f06270 */
[----:B------:R-:W-:Y:S01]  /*3040*/  IABS R73, R44 ;  /* 0x0000002c00497213 */ /* 0x000fe20000000000 */
[--C-:B------:R-:W-:Y:S01]  /*3050*/  @!P5 IMAD.IADD R63, R63, 0x1, -R0.reuse ;  /* 0x000000013f3fd824 */ /* 0x100fe200078e0a00 */
[----:B------:R-:W-:Y:S01]  /*3060*/  ISETP.GT.U32.AND P5, PT, R0, R69, PT ;  /* 0x000000450000720c */ /* 0x000fe20003fa4070 */
[--C-:B------:R-:W-:Y:S01]  /*3070*/  @!P3 IMAD.IADD R53, R53, 0x1, -R0.reuse ;  /* 0x000000013535b824 */ /* 0x100fe200078e0a00 */
[----:B------:R-:W-:Y:S01]  /*3080*/  ISETP.GE.AND P3, PT, R48, RZ, PT ;  /* 0x000000ff3000720c */ /* 0x000fe20003f66270 */
[--C-:B------:R-:W-:Y:S01]  /*3090*/  @!P1 IMAD.IADD R65, R65, 0x1, -R0.reuse ;  /* 0x0000000141419824 */ /* 0x100fe200078e0a00 */
[----:B------:R-:W-:Y:S01]  /*30a0*/  LOP3.LUT R48, R3, 0x72, RZ, 0xfc, !PT ;  /* 0x0000007203307812 */ /* 0x000fe200078efcff */
[----:B------:R-:W-:Y:S01]  /*30b0*/  @!P6 IMAD.IADD R33, R33, 0x1, -R0 ;  /* 0x000000012121e824 */ /* 0x000fe200078e0a00 */
[----:B------:R-:W-:Y:S01]  /*30c0*/  ISETP.GE.AND P6, PT, R52, RZ, PT ;  /* 0x000000ff3400720c */ /* 0x000fe20003fc6270 */
[----:B------:R-:W-:Y:S01]  /*30d0*/  @!P4 IMAD.MOV R53, RZ, RZ, -R53 ;  /* 0x000000ffff35c224 */ /* 0x000fe200078e0a35 */
[----:B------:R-:W-:Y:S01]  /*30e0*/  ISETP.GT.U32.AND P1, PT, R0, R65, PT ;  /* 0x000000410000720c */ /* 0x000fe20003f24070 */
[----:B------:R-:W-:Y:S01]  /*30f0*/  IMAD.MOV.U32 R57, RZ, RZ, R33 ;  /* 0x000000ffff397224 */ /* 0x000fe200078e0021 */
[----:B------:R-:W-:Y:S01]  /*3100*/  ISETP.GE.AND P4, PT, R46, RZ, PT ;  /* 0x000000ff2e00720c */ /* 0x000fe20003f86270 */
[----:B------:R-:W-:Y:S01]  /*3110*/  IMAD.HI.U32 R33, R4, R67, RZ ;  /* 0x0000004304217227 */ /* 0x000fe200078e00ff */
[----:B------:R-:W-:-:S02]  /*3120*/  LOP3.LUT R46, R3, 0x70, RZ, 0xfc, !PT ;  /* 0x00000070032e7812 */ /* 0x000fc400078efcff */
[----:B------:R-:W-:Y:S01]  /*3130*/  IABS R77, R48 ;  /* 0x00000030004d7213 */ /* 0x000fe20000000000 */
[--C-:B------:R-:W-:Y:S01]  /*3140*/  @!P5 IMAD.IADD R69, R69, 0x1, -R0.reuse ;  /* 0x000000014545d824 */ /* 0x100fe200078e0a00 */
[----:B------:R-:W-:Y:S01]  /*3150*/  IABS R71, R46 ;  /* 0x0000002e00477213 */ /* 0x000fe20000000000 */
[----:B------:R-:W-:Y:S01]  /*3160*/  IMAD.MOV R33, RZ, RZ, -R33 ;  /* 0x000000ffff217224 */ /* 0x000fe200078e0a21 */
[----:B------:R-:W-:Y:S01]  /*3170*/  LOP3.LUT R50, R3, 0x76, RZ, 0xfc, !PT ;  /* 0x0000007603327812 */ /* 0x000fe200078efcff */
[----:B------:R-:W-:Y:S01]  /*3180*/  @!P2 IMAD.MOV R57, RZ, RZ, -R57 ;  /* 0x000000ffff39a224 */ /* 0x000fe200078e0a39 */
[----:B------:R-:W-:Y:S01]  /*3190*/  ISETP.GT.U32.AND P5, PT, R0, R69, PT ;  /* 0x000000450000720c */ /* 0x000fe20003fa4070 */
[----:B------:R-:W-:Y:S01]  /*31a0*/  @!P1 IMAD.IADD R65, R65, 0x1, -R0 ;  /* 0x0000000141419824 */ /* 0x000fe200078e0a00 */
[----:B------:R-:W-:Y:S01]  /*31b0*/  ISETP.GE.AND P2, PT, R42, RZ, PT ;  /* 0x000000ff2a00720c */ /* 0x000fe20003f46270 */
[----:B------:R-:W-:Y:S01]  /*31c0*/  @!P3 IMAD.MOV R59, RZ, RZ, -R59 ;  /* 0x000000ffff3bb224 */ /* 0x000fe200078e0a3b */
[----:B------:R-:W-:Y:S01]  /*31d0*/  ISETP.GE.AND P3, PT, R44, RZ, PT ;  /* 0x000000ff2c00720c */ /* 0x000fe20003f66270 */
[----:B------:R-:W-:Y:S01]  /*31e0*/  IMAD.HI.U32 R42, R4, R73, RZ ;  /* 0x00000049042a7227 */ /* 0x000fe200078e00ff */
[----:B------:R-:W-:-:S02]  /*31f0*/  ISETP.GE.AND P1, PT, R48, RZ, PT ;  /* 0x000000ff3000720c */ /* 0x000fc40003f26270 */
[C---:B------:R-:W-:Y:S01]  /*3200*/  LOP3.LUT R48, R3.reuse, 0x74, RZ, 0xfc, !PT ;  /* 0x0000007403307812 */ /* 0x040fe200078efcff */
[----:B------:R-:W-:Y:S01]  /*3210*/  IMAD R33, R0, R33, R67 ;  /* 0x0000002100217224 */ /* 0x000fe200078e0243 */
[----:B------:R-:W-:Y:S01]  /*3220*/  IABS R83, R50 ;  /* 0x0000003200537213 */ /* 0x000fe20000000000 */
[----:B------:R-:W-:Y:S01]  /*3230*/  IMAD.HI.U32 R44, R4, R71, RZ ;  /* 0x00000047042c7227 */ /* 0x000fe200078e00ff */
[----:B------:R-:W-:-:S03]  /*3240*/  LOP3.LUT R52, R3, 0x78, RZ, 0xfc, !PT ;  /* 0x0000007803347812 */ /* 0x000fc600078efcff */
[----:B------:R-:W-:Y:S01]  /*3250*/  IMAD.MOV.U32 R67, RZ, RZ, R65 ;  /* 0x000000ffff437224 */ /* 0x000fe200078e0041 */
[----:B------:R-:W-:Y:S01]  /*3260*/  IABS R87, R52 ;  /* 0x0000003400577213 */ /* 0x000fe20000000000 */
[----:B------:R-:W-:Y:S02]  /*3270*/  IMAD.MOV R42, RZ, RZ, -R42 ;  /* 0x000000ffff2a7224 */ /* 0x000fe400078e0a2a */
[----:B------:R-:W-:Y:S02]  /*3280*/  IMAD.MOV R44, RZ, RZ, -R44 ;  /* 0x000000ffff2c7224 */ /* 0x000fe400078e0a2c */
[----:B------:R-:W-:Y:S01]  /*3290*/  @!P0 IMAD.MOV R67, RZ, RZ, -R67 ;  /* 0x000000ffff438224 */ /* 0x000fe200078e0a43 */
[C---:B------:R-:W-:Y:S01]  /*32a0*/  ISETP.GT.U32.AND P0, PT, R0.reuse, R33, PT ;  /* 0x000000210000720c */ /* 0x040fe20003f04070 */
[----:B------:R-:W-:Y:S02]  /*32b0*/  @!P5 IMAD.IADD R69, R69, 0x1, -R0 ;  /* 0x000000014545d824 */ /* 0x000fe400078e0a00 */
[C---:B------:R-:W-:Y:S01]  /*32c0*/  IMAD R73, R0.reuse, R42, R73 ;  /* 0x0000002a00497224 */ /* 0x040fe200078e0249 */
[----:B------:R-:W-:Y:S01]  /*32d0*/  IABS R42, R48 ;  /* 0x00000030002a7213 */ /* 0x000fe20000000000 */
[----:B------:R-:W-:-:S02]  /*32e0*/  IMAD R65, R0, R44, R71 ;  /* 0x0000002c00417224 */ /* 0x000fc400078e0247 */
[----:B------:R-:W-:Y:S01]  /*32f0*/  IMAD.MOV.U32 R71, RZ, RZ, R69 ;  /* 0x000000ffff477224 */ /* 0x000fe200078e0045 */
[----:B------:R-:W-:Y:S01]  /*3300*/  ISETP.GT.U32.AND P5, PT, R0, R73, PT ;  /* 0x000000490000720c */ /* 0x000fe20003fa4070 */
[----:B------:R-:W-:Y:S01]  /*3310*/  @!P4 IMAD.MOV R63, RZ, RZ, -R63 ;  /* 0x000000ffff3fc224 */ /* 0x000fe200078e0a3f */
[----:B------:R-:W-:Y:S01]  /*3320*/  ISETP.GE.AND P4, PT, R46, RZ, PT ;  /* 0x000000ff2e00720c */ /* 0x000fe20003f86270 */
[----:B------:R-:W-:Y:S01]  /*3330*/  @!P6 IMAD.MOV R71, RZ, RZ, -R71 ;  /* 0x000000ffff47e224 */ /* 0x000fe200078e0a47 */
[----:B------:R-:W-:Y:S01]  /*3340*/  ISETP.GT.U32.AND P6, PT, R0, R65, PT ;  /* 0x000000410000720c */ /* 0x000fe20003fc4070 */
[----:B------:R-:W-:Y:S02]  /*3350*/  @!P0 IMAD.IADD R33, R33, 0x1, -R0 ;  /* 0x0000000121218824 */ /* 0x000fe400078e0a00 */
[----:B------:R-:W-:-:S03]  /*3360*/  IMAD.HI.U32 R46, R4, R77, RZ ;  /* 0x0000004d042e7227 */ /* 0x000fc600078e00ff */
[C---:B------:R-:W-:Y:S01]  /*3370*/  ISETP.GT.U32.AND P0, PT, R0.reuse, R33, PT ;  /* 0x000000210000720c */ /* 0x040fe20003f04070 */
[----:B------:R-:W-:Y:S02]  /*3380*/  IMAD.MOV.U32 R69, RZ, RZ, R42 ;  /* 0x000000ffff457224 */ /* 0x000fe400078e002a */
[----:B------:R-:W-:Y:S02]  /*3390*/  @!P5 IMAD.IADD R73, R73, 0x1, -R0 ;  /* 0x000000014949d824 */ /* 0x000fe400078e0a00 */
[----:B------:R-:W-:Y:S02]  /*33a0*/  IMAD.MOV R46, RZ, RZ, -R46 ;  /* 0x000000ffff2e7224 */ /* 0x000fe400078e0a2e */
[----:B------:R-:W-:Y:S01]  /*33b0*/  @!P6 IMAD.IADD R65, R65, 0x1, -R0 ;  /* 0x000000014141e824 */ /* 0x000fe200078e0a00 */
[----:B------:R-:W-:Y:S01]  /*33c0*/  ISETP.GT.U32.AND P5, PT, R0, R73, PT ;  /* 0x000000490000720c */ /* 0x000fe20003fa4070 */
[----:B------:R-:W-:-:S03]  /*33d0*/  IMAD.HI.U32 R42, R4, R69, RZ ;  /* 0x00000045042a7227 */ /* 0x000fc600078e00ff */
[C---:B------:R-:W-:Y:S01]  /*33e0*/  ISETP.GT.U32.AND P6, PT, R0.reuse, R65, PT ;  /* 0x000000410000720c */ /* 0x040fe20003fc4070 */
[----:B------:R-:W-:Y:S02]  /*33f0*/  IMAD R77, R0, R46, R77 ;  /* 0x0000002e004d7224 */ /* 0x000fe400078e024d */
[----:B------:R-:W-:Y:S02]  /*3400*/  IMAD.MOV R46, RZ, RZ, -R42 ;  /* 0x000000ffff2e7224 */ /* 0x000fe400078e0a2a */
[----:B------:R-:W-:-:S04]  /*3410*/  IMAD.HI.U32 R42, R4, R83, RZ ;  /* 0x00000053042a7227 */ /* 0x000fc800078e00ff */
[----:B------:R-:W-:Y:S01]  /*3420*/  @!P0 IMAD.IADD R33, R33, 0x1, -R0 ;  /* 0x0000000121218824 */ /* 0x000fe200078e0a00 */
[C---:B------:R-:W-:Y:S01]  /*3430*/  ISETP.GT.U32.AND P0, PT, R0.reuse, R77, PT ;  /* 0x0000004d0000720c */ /* 0x040fe20003f04070 */
[----:B------:R-:W-:Y:S02]  /*3440*/  IMAD.MOV R42, RZ, RZ, -R42 ;  /* 0x000000ffff2a7224 */ /* 0x000fe400078e0a2a */
[C---:B------:R-:W-:Y:S02]  /*3450*/  IMAD R69, R0.reuse, R46, R69 ;  /* 0x0000002e00457224 */ /* 0x040fe400078e0245 */
[C---:B------:R-:W-:Y:S02]  /*3460*/  IMAD R83, R0.reuse, R42, R83 ;  /* 0x0000002a00537224 */ /* 0x040fe400078e0253 */
[----:B------:R-:W-:Y:S01]  /*3470*/  @!P5 IMAD.IADD R73, R73, 0x1, -R0 ;  /* 0x000000014949d824 */ /* 0x000fe200078e0a00 */
[----:B------:R-:W-:Y:S01]  /*3480*/  ISETP.GT.U32.AND P5, PT, R0, R69, PT ;  /* 0x000000450000720c */ /* 0x000fe20003fa4070 */
[----:B------:R-:W-:-:S04]  /*3490*/  IMAD.HI.U32 R44, R4, R87, RZ ;  /* 0x00000057042c7227 */ /* 0x000fc800078e00ff */
[----:B------:R-:W-:Y:S01]  /*34a0*/  @!P6 IMAD.IADD R65, R65, 0x1, -R0 ;  /* 0x000000014141e824 */ /* 0x000fe200078e0a00 */
[C---:B------:R-:W-:Y:S01]  /*34b0*/  ISETP.GT.U32.AND P6, PT, R0.reuse, R83, PT ;  /* 0x000000530000720c */ /* 0x040fe20003fc4070 */
[----:B------:R-:W-:Y:S02]  /*34c0*/  IMAD.MOV R44, RZ, RZ, -R44 ;  /* 0x000000ffff2c7224 */ /* 0x000fe400078e0a2c */
[--C-:B------:R-:W-:Y:S02]  /*34d0*/  @!P0 IMAD.IADD R77, R77, 0x1, -R0.reuse ;  /* 0x000000014d4d8824 */ /* 0x100fe400078e0a00 */
[----:B------:R-:W-:Y:S01]  /*34e0*/  IMAD R87, R0, R44, R87 ;  /* 0x0000002c00577224 */ /* 0x000fe200078e0257 */
[----:B------:R-:W-:Y:S01]  /*34f0*/  LOP3.LUT R44, R3, 0x7c, RZ, 0xfc, !PT ;  /* 0x0000007c032c7812 */ /* 0x000fe200078efcff */
[----:B------:R-:W-:Y:S01]  /*3500*/  IMAD.HI.U32 R42, R4, R89, RZ ;  /* 0x00000059042a7227 */ /* 0x000fe200078e00ff */
[C---:B------:R-:W-:Y:S02]  /*3510*/  ISETP.GT.U32.AND P0, PT, R0.reuse, R77, PT ;  /* 0x0000004d0000720c */ /* 0x040fe40003f04070 */
[----:B------:R-:W-:Y:S01]  /*3520*/  IABS R75, R44 ;  /* 0x0000002c004b7213 */ /* 0x000fe20000000000 */
[--C-:B------:R-:W-:Y:S01]  /*3530*/  @!P5 IMAD.IADD R69, R69, 0x1, -R0.reuse ;  /* 0x000000014545d824 */ /* 0x100fe200078e0a00 */
[----:B------:R-:W-:Y:S01]  /*3540*/  ISETP.GT.U32.AND P5, PT, R0, R87, PT ;  /* 0x000000570000720c */ /* 0x000fe20003fa4070 */
[----:B------:R-:W-:Y:S01]  /*3550*/  @!P6 IMAD.IADD R83, R83, 0x1, -R0 ;  /* 0x000000015353e824 */ /* 0x000fe200078e0a00 */
[----:B------:R-:W-:Y:S01]  /*3560*/  IABS R3, R56 ;  /* 0x0000003800037213 */ /* 0x000fe20000000000 */
[----:B------:R-:W-:-:S02]  /*3570*/  IMAD.MOV R42, RZ, RZ, -R42 ;  /* 0x000000ffff2a7224 */ /* 0x000fc400078e0a2a */
[----:B------:R-:W-:Y:S01]  /*3580*/  IMAD.HI.U32 R4, R4, R75, RZ ;  /* 0x0000004b04047227 */ /* 0x000fe200078e00ff */
[----:B------:R-:W-:-:S03]  /*3590*/  ISETP.GT.U32.AND P6, PT, R0, R83, PT ;  /* 0x000000530000720c */ /* 0x000fc60003fc4070 */
[C---:B------:R-:W-:Y:S02]  /*35a0*/  IMAD R89, R0.reuse, R42, R89 ;  /* 0x0000002a00597224 */ /* 0x040fe400078e0259 */
[----:B------:R-:W-:Y:S02]  /*35b0*/  @!P0 IMAD.IADD R77, R77, 0x1, -R0 ;  /* 0x000000014d4d8824 */ /* 0x000fe400078e0a00 */
[----:B------:R-:W-:Y:S01]  /*35c0*/  IMAD.MOV.U32 R81, RZ, RZ, R33 ;  /* 0x000000ffff517224 */ /* 0x000fe200078e0021 */
[----:B------:R-:W-:Y:S01]  /*35d0*/  ISETP.GT.U32.AND P0, PT, R0, R89, PT ;  /* 0x000000590000720c */ /* 0x000fe20003f04070 */
[----:B------:R-:W-:Y:S02]  /*35e0*/  IMAD.MOV R4, RZ, RZ, -R4 ;  /* 0x000000ffff047224 */ /* 0x000fe400078e0a04 */
[----:B------:R-:W-:Y:S02]  /*35f0*/  IMAD.MOV.U32 R121, RZ, RZ, R73 ;  /* 0x000000ffff797224 */ /* 0x000fe400078e0049 */
[----:B------:R-:W-:Y:S01]  /*3600*/  @!P5 IMAD.IADD R87, R87, 0x1, -R0 ;  /* 0x000000015757d824 */ /* 0x000fe200078e0a00 */
[----:B------:R-:W-:Y:S01]  /*3610*/  ISETP.GE.AND P5, PT, R48, RZ, PT ;  /* 0x000000ff3000720c */ /* 0x000fe20003fa6270 */
[----:B------:R-:W-:Y:S01]  /*3620*/  @!P2 IMAD.MOV R81, RZ, RZ, -R81 ;  /* 0x000000ffff51a224 */ /* 0x000fe200078e0a51 */
[C---:B------:R-:W-:Y:S01]  /*3630*/  ISETP.GT.U32.AND P2, PT, R0.reuse, R69, PT ;  /* 0x000000450000720c */ /* 0x040fe20003f44070 */
[----:B------:R-:W-:Y:S01]  /*3640*/  IMAD R33, R0, R4, R75 ;  /* 0x0000000400217224 */ /* 0x000fe200078e024b */
[----:B------:R-:W-:Y:S01]  /*3650*/  IADD3 R4, R60, -0x1, RZ ;  /* 0xffffffff3c047810 */ /* 0x000fe20007ffe0ff */
[----:B------:R-:W-:Y:S01]  /*3660*/  @!P3 IMAD.MOV R121, RZ, RZ, -R121 ;  /* 0x000000ffff79b224 */ /* 0x000fe200078e0a79 */
[----:B------:R-:W-:Y:S01]  /*3670*/  ISETP.GT.U32.AND P3, PT, R0, R87, PT ;  /* 0x000000570000720c */ /* 0x000fe20003f64070 */
[----:B------:R-:W-:-:S04]  /*3680*/  IMAD.HI.U32 R5, R5, R3, RZ ;  /* 0x0000000305057227 */ /* 0x000fc800078e00ff */
[--C-:B------:R-:W-:Y:S01]  /*3690*/  @!P6 IMAD.IADD R83, R83, 0x1, -R0.reuse ;  /* 0x000000015353e824 */ /* 0x100fe200078e0a00 */
[----:B------:R-:W-:Y:S01]  /*36a0*/  ISETP.GT.U32.AND P6, PT, R0, R33, PT ;  /* 0x000000210000720c */ /* 0x000fe20003fc4070 */
[----:B------:R-:W-:Y:S02]  /*36b0*/  IMAD.MOV R5, RZ, RZ, -R5 ;  /* 0x000000ffff057224 */ /* 0x000fe400078e0a05 */
[--C-:B------:R-:W-:Y:S02]  /*36c0*/  @!P0 IMAD.IADD R89, R89, 0x1, -R0.reuse ;  /* 0x0000000159598824 */ /* 0x100fe400078e0a00 */
[----:B------:R-:W-:Y:S01]  /*36d0*/  IMAD R3, R2, R5, R3 ;  /* 0x0000000502037224 */ /* 0x000fe200078e0203 */
[----:B------:R-:W-:Y:S01]  /*36e0*/  IADD3 R5, R60, -0x5, RZ ;  /* 0xfffffffb3c057810 */ /* 0x000fe20007ffe0ff */
[--C-:B------:R-:W-:Y:S01]  /*36f0*/  @!P2 IMAD.IADD R69, R69, 0x1, -R0.reuse ;  /* 0x000000014545a824 */ /* 0x100fe200078e0a00 */
[----:B------:R-:W-:Y:S01]  /*3700*/  ISETP.GT.U32.AND P0, PT, R0, R89, PT ;  /* 0x000000590000720c */ /* 0x000fe20003f04070 */
[----:B------:R-:W-:Y:S01]  /*3710*/  IMAD.MOV.U32 R75, RZ, RZ, R65 ;  /* 0x000000ffff4b7224 */ /* 0x000fe200078e0041 */
[----:B------:R-:W-:Y:S01]  /*3720*/  ISETP.GE.AND P2, PT, R50, RZ, PT ;  /* 0x000000ff3200720c */ /* 0x000fe20003f46270 */
[----:B------:R-:W-:Y:S01]  /*3730*/  @!P3 IMAD.IADD R87, R87, 0x1, -R0 ;  /* 0x000000015757b824 */ /* 0x000fe200078e0a00 */
[----:B------:R-:W-:Y:S01]  /*3740*/  ISETP.GT.U32.AND P3, PT, R2, R3, PT ;  /* 0x000000030200720c */ /* 0x000fe20003f64070 */
[----:B------:R-:W-:-:S02]  /*3750*/  IMAD.MOV.U32 R85, RZ, RZ, R69 ;  /* 0x000000ffff557224 */ /* 0x000fc400078e0045 */
[--C-:B------:R-:W-:Y:S01]  /*3760*/  @!P6 IMAD.IADD R33, R33, 0x1, -R0.reuse ;  /* 0x000000012121e824 */ /* 0x100fe200078e0a00 */
[----:B------:R-:W-:Y:S01]  /*3770*/  ISETP.GE.U32.AND P6, PT, R5, 0x7fffffbc, PT ;  /* 0x7fffffbc0500780c */ /* 0x000fe20003fc6070 */
[----:B------:R-:W-:Y:S01]  /*3780*/  @!P4 IMAD.MOV R75, RZ, RZ, -R75 ;  /* 0x000000ffff4bc224 */ /* 0x000fe200078e0a4b */
[----:B------:R-:W-:Y:S01]  /*3790*/  ISETP.GE.AND P4, PT, R52, RZ, PT ;  /* 0x000000ff3400720c */ /* 0x000fe20003f86270 */
[----:B------:R-:W-:Y:S01]  /*37a0*/  @!P5 IMAD.MOV R85, RZ, RZ, -R85 ;  /* 0x000000ffff55d224 */ /* 0x000fe200078e0a55 */
[----:B------:R-:W-:Y:S01]  /*37b0*/  ISETP.GT.U32.AND P5, PT, R0, R33, PT ;  /* 0x000000210000720c */ /* 0x000fe20003fa4070 */
[----:B------:R-:W-:Y:S01]  /*37c0*/  @!P0 IMAD.IADD R89, R89, 0x1, -R0 ;  /* 0x0000000159598824 */ /* 0x000fe200078e0a00 */
[----:B------:R-:W-:Y:S01]  /*37d0*/  ISETP.GE.AND P0, PT, R54, RZ, PT ;  /* 0x000000ff3600720c */ /* 0x000fe20003f06270 */
[----:B------:R-:W-:Y:S01]  /*37e0*/  @!P2 IMAD.MOV R83, RZ, RZ, -R83 ;  /* 0x000000ffff53a224 */ /* 0x000fe200078e0a53 */
[----:B------:R-:W-:Y:S01]  /*37f0*/  ISETP.GE.AND P2, PT, R44, RZ, PT ;  /* 0x000000ff2c00720c */ /* 0x000fe20003f46270 */
[----:B------:R-:W-:Y:S01]  /*3800*/  @!P3 IMAD.IADD R3, R3, 0x1, -R2 ;  /* 0x000000010303b824 */ /* 0x000fe200078e0a02 */
[----:B------:R-:W-:Y:S01]  /*3810*/  IADD3 R5, R60, -0xd, RZ ;  /* 0xfffffff33c057810 */ /* 0x000fe20007ffe0ff */
[----:B------:R-:W-:-:S02]  /*3820*/  IMAD.MOV.U32 R79, RZ, RZ, R77 ;  /* 0x000000ffff4f7224 */ /* 0x000fc400078e004d */
[----:B------:R-:W-:Y:S02]  /*3830*/  IMAD.SHL.U32 R50, R64, 0x20, RZ ;  /* 0x0000002040327824 */ /* 0x000fe400078e00ff */
[----:B------:R-:W-:Y:S01]  /*3840*/  @!P4 IMAD.MOV R87, RZ, RZ, -R87 ;  /* 0x000000ffff57c224 */ /* 0x000fe200078e0a57 */
[----:B------:R-:W-:Y:S01]  /*3850*/  ISETP.GT.U32.AND P4, PT, R2, R3, PT ;  /* 0x000000030200720c */ /* 0x000fe20003f84070 */
[----:B------:R-:W-:Y:S01]  /*3860*/  @!P1 IMAD.MOV R79, RZ, RZ, -R79 ;  /* 0x000000ffff4f9224 */ /* 0x000fe200078e0a4f */
[----:B------:R-:W-:Y:S01]  /*3870*/  ISETP.GE.U32.AND P1, PT, R4, 0x7fffffc0, PT ;  /* 0x7fffffc00400780c */ /* 0x000fe20003f26070 */
[----:B------:R-:W-:Y:S01]  /*3880*/  @!P5 IMAD.IADD R33, R33, 0x1, -R0 ;  /* 0x000000012121d824 */ /* 0x000fe200078e0a00 */
[----:B------:R-:W-:Y:S01]  /*3890*/  IADD3 R4, R60, -0x9, RZ ;  /* 0xfffffff73c047810 */ /* 0x000fe20007ffe0ff */
[----:B------:R-:W-:Y:S01]  /*38a0*/  @!P0 IMAD.MOV R89, RZ, RZ, -R89 ;  /* 0x000000ffff598224 */ /* 0x000fe200078e0a59 */
[----:B------:R-:W-:Y:S01]  /*38b0*/  ISETP.NE.AND P0, PT, RZ, c[0x0][0x17c], PT ;  /* 0x00005f00ff007a0c */ /* 0x000fe20003f05270 */
[----:B------:R-:W-:Y:S01]  /*38c0*/  IMAD.MOV.U32 R91, RZ, RZ, R33 ;  /* 0x000000ffff5b7224 */ /* 0x000fe200078e0021 */
[----:B------:R-:W-:Y:S01]  /*38d0*/  ISETP.GE.U32.AND P3, PT, R4, 0x7fffffb8, PT ;  /* 0x7fffffb80400780c */ /* 0x000fe20003f66070 */
[----:B------:R-:W-:Y:S01]  /*38e0*/  IMAD R42, R64, 0x23, RZ ;  /* 0x00000023402a7824 */ /* 0x000fe200078e02ff */
[----:B------:R-:W-:Y:S01]  /*38f0*/  LOP3.LUT R0, RZ, c[0x0][0x17c], RZ, 0x33, !PT ;  /* 0x00005f00ff007a12 */ /* 0x000fe200078e33ff */
[----:B------:R-:W-:Y:S01]  /*3900*/  @!P2 IMAD.MOV R91, RZ, RZ, -R91 ;  /* 0x000000ffff5ba224 */ /* 0x000fe200078e0a5b */
[----:B------:R-:W-:Y:S01]  /*3910*/  IADD3 R4, R60, -0x11, RZ ;  /* 0xffffffef3c047810 */ /* 0x000fe20007ffe0ff */
[----:B------:R-:W-:Y:S01]  /*3920*/  @!P4 IMAD.IADD R3, R3, 0x1, -R2 ;  /* 0x000000010303c824 */ /* 0x000fe200078e0a02 */
[----:B------:R-:W-:Y:S01]  /*3930*/  ISETP.GE.U32.AND P5, PT, R5, 0x7fffffb4, PT ;  /* 0x7fffffb40500780c */ /* 0x000fe20003fa6070 */
[----:B------:R-:W-:Y:S01]  /*3940*/  IMAD R52, R64, 0x27, RZ ;  /* 0x0000002740347824 */ /* 0x000fe200078e02ff */
[----:B------:R-:W-:Y:S01]  /*3950*/  SEL R5, R0, R37, !P0 ;  /* 0x0000002500057207 */ /* 0x000fe20004000000 */
[----:B------:R-:W-:Y:S01]  /*3960*/  IMAD R46, R64, 0x2e, RZ ;  /* 0x0000002e402e7824 */ /* 0x000fe200078e02ff */
[----:B------:R-:W-:Y:S01]  /*3970*/  ISETP.GE.U32.AND P2, PT, R4, 0x7fffffb0, PT ;  /* 0x7fffffb00400780c */ /* 0x000fe20003f46070 */
[----:B------:R-:W-:Y:S01]  /*3980*/  IMAD R54, R64, 0x35, RZ ;  /* 0x0000003540367824 */ /* 0x000fe200078e02ff */
[----:B------:R-:W-:Y:S01]  /*3990*/  SEL R37, R0, R41, !P0 ;  /* 0x0000002900257207 */ /* 0x000fe20004000000 */
[----:B------:R-:W-:Y:S01]  /*39a0*/  IMAD R48, R64, 0x32, RZ ;  /* 0x0000003240307824 */ /* 0x000fe200078e02ff */
[----:B------:R-:W-:Y:S01]  /*39b0*/  SEL R6, R0, R9, !P0 ;  /* 0x0000000900067207 */ /* 0x000fe20004000000 */
[----:B------:R-:W-:Y:S01]  /*39c0*/  IMAD R44, R64, 0x36, RZ ;  /* 0x00000036402c7824 */ /* 0x000fe200078e02ff */
[----:B------:R-:W-:-:S02]  /*39d0*/  SEL R4, R0, R13, !P0 ;  /* 0x0000000d00047207 */ /* 0x000fc40004000000 */
[C---:B------:R-:W-:Y:S02]  /*39e0*/  SEL R33, R0.reuse, R17, !P0 ;  /* 0x0000001100217207 */ /* 0x040fe40004000000 */
[C---:B------:R-:W-:Y:S02]  /*39f0*/  SEL R65, R0.reuse, R21, !P0 ;  /* 0x0000001500417207 */ /* 0x040fe40004000000 */
[C---:B------:R-:W-:Y:S02]  /*3a00*/  SEL R113, R0.reuse, R25, !P0 ;  /* 0x0000001900717207 */ /* 0x040fe40004000000 */
[C---:B------:R-:W-:Y:S02]  /*3a10*/  SEL R115, R0.reuse, R45, !P0 ;  /* 0x0000002d00737207 */ /* 0x040fe40004000000 */
[C---:B------:R-:W-:Y:S02]  /*3a20*/  SEL R41, R0.reuse, R49, !P0 ;  /* 0x0000003100297207 */ /* 0x040fe40004000000 */
[----:B------:R-:W-:-:S02]  /*3a30*/  SEL R117, R0, R53, !P0 ;  /* 0x0000003500757207 */ /* 0x000fc40004000000 */
[C---:B------:R-:W-:Y:S02]  /*3a40*/  SEL R40, R0.reuse, R40, !P0 ;  /* 0x0000002800287207 */ /* 0x040fe40004000000 */
[C---:B------:R-:W-:Y:S02]  /*3a50*/  SEL R39, R0.reuse, R39, !P0 ;  /* 0x0000002700277207 */ /* 0x040fe40004000000 */
[----:B------:R-:W-:Y:S01]  /*3a60*/  SEL R38, R0, R38, !P0 ;  /* 0x0000002600267207 */ /* 0x000fe20004000000 */
[----:B------:R-:W-:Y:S01]  /*3a70*/  IMAD R40, R40, c[0x0][0x190], RZ ;  /* 0x0000640028287a24 */ /* 0x000fe200078e02ff */
[C---:B------:R-:W-:Y:S01]  /*3a80*/  SEL R36, R0.reuse, R36, !P0 ;  /* 0x0000002400247207 */ /* 0x040fe20004000000 */
[----:B------:R-:W-:Y:S01]  /*3a90*/  IMAD R39, R39, c[0x0][0x190], RZ ;  /* 0x0000640027277a24 */ /* 0x000fe200078e02ff */
[C---:B------:R-:W-:Y:S02]  /*3aa0*/  SEL R35, R0.reuse, R35, !P0 ;  /* 0x0000002300237207 */ /* 0x040fe40004000000 */
[----:B------:R-:W-:-:S02]  /*3ab0*/  SEL R34, R0, R34, !P0 ;  /* 0x0000002200227207 */ /* 0x000fc40004000000 */
[C---:B------:R-:W-:Y:S01]  /*3ac0*/  SEL R32, R0.reuse, R32, !P0 ;  /* 0x0000002000207207 */ /* 0x040fe20004000000 */
[----:B------:R-:W-:Y:S01]  /*3ad0*/  IMAD R35, R35, c[0x0][0x190], RZ ;  /* 0x0000640023237a24 */ /* 0x000fe200078e02ff */
[C---:B------:R-:W-:Y:S02]  /*3ae0*/  SEL R31, R0.reuse, R31, !P0 ;  /* 0x0000001f001f7207 */ /* 0x040fe40004000000 */
[C---:B------:R-:W-:Y:S02]  /*3af0*/  SEL R30, R0.reuse, R30, !P0 ;  /* 0x0000001e001e7207 */ /* 0x040fe40004000000 */
[C---:B------:R-:W-:Y:S02]  /*3b00*/  SEL R28, R0.reuse, R28, !P0 ;  /* 0x0000001c001c7207 */ /* 0x040fe40004000000 */
[----:B------:R-:W-:Y:S01]  /*3b10*/  SEL R27, R0, R27, !P0 ;  /* 0x0000001b001b7207 */ /* 0x000fe20004000000 */
[----:B------:R-:W-:Y:S01]  /*3b20*/  IMAD R30, R30, c[0x0][0x190], RZ ;  /* 0x000064001e1e7a24 */ /* 0x000fe200078e02ff */
        /* <DEDUP_REMOVED lines=24> */
[C---:B------:R-:W-:Y:S02]  /*3cb0*/  SEL R111, R0.reuse, R111, !P0 ;  /* 0x0000006f006f7207 */ /* 0x040fe40004000000 */
[----:B------:R-:W-:Y:S01]  /*3cc0*/  SEL R69, R0, R43, !P0 ;  /* 0x0000002b00457207 */ /* 0x000fe20004000000 */
[----:B------:R-:W-:Y:S01]  /*3cd0*/  IMAD R43, R64, 0xdc, RZ ;  /* 0x000000dc402b7824 */ /* 0x000fe200078e02ff */
        /* <DEDUP_REMOVED lines=16> */
[----:B------:R-:W-:-:S02]  /*3de0*/  SEL R81, R0, R81, !P0 ;  /* 0x0000005100517207 */ /* 0x000fc40004000000 */
[C---:B------:R-:W-:Y:S02]  /*3df0*/  SEL R121, R0.reuse, R121, !P0 ;  /* 0x0000007900797207 */ /* 0x040fe40004000000 */
[----:B------:R-:W-:Y:S01]  /*3e00*/  SEL R21, R0, R75, !P0 ;  /* 0x0000004b00157207 */ /* 0x000fe20004000000 */
[----:B------:R-:W-:Y:S01]  /*3e10*/  IMAD R75, R64, 0x25, RZ ;  /* 0x00000025404b7824 */ /* 0x000fe200078e02ff */
[----:B------:R-:W-:Y:S01]  /*3e20*/  SEL R53, R0, R79, !P0 ;  /* 0x0000004f00357207 */ /* 0x000fe20004000000 */
[----:B------:R-:W-:Y:S01]  /*3e30*/  IMAD R79, R64, 0x21, RZ ;  /* 0x00000021404f7824 */ /* 0x000fe200078e02ff */
[C---:B------:R-:W-:Y:S02]  /*3e40*/  SEL R85, R0.reuse, R85, !P0 ;  /* 0x0000005500557207 */ /* 0x040fe40004000000 */
[C---:B------:R-:W-:Y:S02]  /*3e50*/  SEL R123, R0.reuse, R83, !P0 ;  /* 0x00000053007b7207 */ /* 0x040fe40004000000 */
[----:B------:R-:W-:-:S02]  /*3e60*/  SEL R25, R0, R87, !P0 ;  /* 0x0000005700197207 */ /* 0x000fc40004000000 */
[C---:B------:R-:W-:Y:S02]  /*3e70*/  SEL R252, R0.reuse, R89, !P0 ;  /* 0x0000005900fc7207 */ /* 0x040fe40004000000 */
[C---:B------:R-:W-:Y:S02]  /*3e80*/  SEL R206, R0.reuse, R91, !P0 ;  /* 0x0000005b00ce7207 */ /* 0x040fe40004000000 */
[----:B------:R-:W-:Y:S01]  /*3e90*/  SEL R205, R0, R205, !P0 ;  /* 0x000000cd00cd7207 */ /* 0x000fe20004000000 */
[----:B------:R-:W-:Y:S01]  /*3ea0*/  IMAD R0, R64, 0x2a, RZ ;  /* 0x0000002a40007824 */ /* 0x000fe200078e02ff */
[----:B------:R-:W-:Y:S01]  /*3eb0*/  ISETP.GE.AND P4, PT, R56, RZ, PT ;  /* 0x000000ff3800720c */ /* 0x000fe20003f86270 */
[----:B-1----:R-:W-:Y:S01]  /*3ec0*/  IMAD R56, R64, 0x2d, RZ ;  /* 0x0000002d40387824 */ /* 0x002fe200078e02ff */
[----:B------:R-:W-:Y:S01]  /*3ed0*/  ISETP.NE.AND P0, PT, RZ, c[0x0][0x178], PT ;  /* 0x00005e00ff007a0c */ /* 0x000fe20003f05270 */
[----:B------:R-:W-:Y:S02]  /*3ee0*/  IMAD R252, R252, c[0x0][0x190], RZ ;  /* 0x00006400fcfc7a24 */ /* 0x000fe400078e02ff */
[----:B------:R-:W-:-:S08]  /*3ef0*/  IMAD R206, R206, c[0x0][0x190], RZ ;  /* 0x00006400cece7a24 */ /* 0x000fd000078e02ff */
[----:B------:R-:W-:Y:S02]  /*3f00*/  @!P4 IMAD.MOV R3, RZ, RZ, -R3 ;  /* 0x000000ffff03c224 */ /* 0x000fe400078e0a03 */
[----:B------:R-:W-:-:S05]  /*3f10*/  @!P0 LOP3.LUT R3, RZ, c[0x0][0x178], RZ, 0x33, !PT ;  /* 0x00005e00ff038a12 */ /* 0x000fca00078e33ff */
[----:B------:R-:W-:-:S04]  /*3f20*/  IMAD R3, R3, c[0x0][0x184], RZ ;  /* 0x0000610003037a24 */ /* 0x000fc800078e02ff */
[----:B------:R-:W-:-:S05]  /*3f30*/  IMAD.SHL.U32 R2, R3, 0x4, RZ ;  /* 0x0000000403027824 */ /* 0x000fca00078e00ff */
[----:B------:R-:W-:Y:S01]  /*3f40*/  IADD3 R194, P0, R2, c[0x0][0x160], RZ ;  /* 0x0000580002c27a10 */ /* 0x000fe20007f1e0ff */
[----:B------:R1:W-:Y:S03]  /*3f50*/  STL [R1+0x12c], R2 ;  /* 0x00012c0201007387 */ /* 0x0003e60000100800 */
[----:B------:R-:W-:Y:S02]  /*3f60*/  LEA.HI.X.SX32 R195, R3, c[0x0][0x164], 0x2, P0 ;  /* 0x0000590003c37a11 */ /* 0x000fe400000f16ff */
[-C--:B------:R-:W-:Y:S02]  /*3f70*/  IADD3 R208, P0, R127, R194.reuse, RZ ;  /* 0x000000c27fd07210 */ /* 0x080fe40007f1e0ff */
[CC--:B------:R-:W-:Y:S02]  /*3f80*/  LEA R158, P4, R64.reuse, R194.reuse, 0x3 ;  /* 0x000000c2409e7211 */ /* 0x0c0fe400078818ff */
[C---:B------:R-:W-:Y:S01]  /*3f90*/  LEA.HI.X.SX32 R209, R64.reuse, R195, 0x2, P0 ;  /* 0x000000c340d17211 */ /* 0x040fe200000f16ff */
[----:B-1----:R-:W-:Y:S01]  /*3fa0*/  IMAD R2, R64, 0x37, RZ ;  /* 0x0000003740027824 */ /* 0x002fe200078e02ff */
[----:B------:R-:W-:-:S02]  /*3fb0*/  IADD3 R142, P0, R114, R194, RZ ;  /* 0x000000c2728e7210 */ /* 0x000fc40007f1e0ff */
[-C--:B------:R-:W-:Y:S02]  /*3fc0*/  LEA.HI.X.SX32 R159, R129, R195.reuse, 0x2, P4 ;  /* 0x000000c3819f7211 */ /* 0x080fe400020f16ff */
[-C--:B------:R-:W-:Y:S02]  /*3fd0*/  LEA.HI.X.SX32 R143, R128, R195.reuse, 0x2, P0 ;  /* 0x000000c3808f7211 */ /* 0x080fe400000f16ff */
[-C--:B------:R-:W-:Y:S02]  /*3fe0*/  LEA R198, P4, R64, R194.reuse, 0x4 ;  /* 0x000000c240c67211 */ /* 0x080fe400078820ff */
[----:B------:R-:W-:Y:S02]  /*3ff0*/  IADD3 R210, P0, R99, R194, RZ ;  /* 0x000000c263d27210 */ /* 0x000fe40007f1e0ff */
[-C--:B------:R-:W-:Y:S02]  /*4000*/  LEA.HI.X.SX32 R199, R127, R195.reuse, 0x2, P4 ;  /* 0x000000c37fc77211 */ /* 0x080fe400020f16ff */
[----:B------:R-:W-:-:S02]  /*4010*/  LEA.HI.X.SX32 R211, R126, R195, 0x2, P0 ;  /* 0x000000c37ed37211 */ /* 0x000fc400000f16ff */
[-C--:B------:R-:W-:Y:S02]  /*4020*/  IADD3 R226, P4, R94, R194.reuse, RZ ;  /* 0x000000c25ee27210 */ /* 0x080fe40007f9e0ff */
[-C--:B------:R-:W-:Y:S02]  /*4030*/  IADD3 R242, P0, R86, R194.reuse, RZ ;  /* 0x000000c256f27210 */ /* 0x080fe40007f1e0ff */
[-C--:B------:R-:W-:Y:S02]  /*4040*/  LEA.HI.X.SX32 R227, R125, R195.reuse, 0x2, P4 ;  /* 0x000000c37de37211 */ /* 0x080fe400020f16ff */
[----:B------:R-:W-:Y:S02]  /*4050*/  LEA.HI.X.SX32 R243, R124, R195, 0x2, P0 ;  /* 0x000000c37cf37211 */ /* 0x000fe400000f16ff */
[-C--:B------:R-:W-:Y:S02]  /*4060*/  LEA R196, P4, R64, R194.reuse, 0x5 ;  /* 0x000000c240c47211 */ /* 0x080fe400078828ff */
[----:B------:R-:W-:-:S02]  /*4070*/  IADD3 R172, P0, R76, R194, RZ ;  /* 0x000000c24cac7210 */ /* 0x000fc40007f1e0ff */
[-C--:B------:R-:W-:Y:S02]  /*4080*/  LEA.HI.X.SX32 R197, R122, R195.reuse, 0x2, P4 ;  /* 0x000000c37ac57211 */ /* 0x080fe400020f16ff */
[-C--:B------:R-:W-:Y:S02]  /*4090*/  LEA.HI.X.SX32 R173, R120, R195.reuse, 0x2, P0 ;  /* 0x000000c378ad7211 */ /* 0x080fe400000f16ff */
[-C--:B------:R-:W-:Y:S02]  /*40a0*/  IADD3 R156, P4, R74, R194.reuse, RZ ;  /* 0x000000c24a9c7210 */ /* 0x080fe40007f9e0ff */
[-C--:B------:R-:W-:Y:S02]  /*40b0*/  IADD3 R140, P0, R72, R194.reuse, RZ ;  /* 0x000000c2488c7210 */ /* 0x080fe40007f1e0ff */
[-C--:B------:R-:W-:Y:S01]  /*40c0*/  LEA.HI.X.SX32 R157, R118, R195.reuse, 0x2, P4 ;  /* 0x000000c3769d7211 */ /* 0x080fe200020f16ff */
[----:B------:R-:W-:Y:S01]  /*40d0*/  IMAD R118, R113, c[0x0][0x190], RZ ;  /* 0x0000640071767a24 */ /* 0x000fe200078e02ff */
[----:B------:R-:W-:Y:S01]  /*40e0*/  LEA.HI.X.SX32 R141, R116, R195, 0x2, P0 ;  /* 0x000000c3748d7211 */ /* 0x000fe200000f16ff */
[----:B------:R-:W-:Y:S01]  /*40f0*/  IMAD R116, R93, c[0x0][0x190], RZ ;  /* 0x000064005d747a24 */ /* 0x000fe200078e02ff */
[----:B------:R-:W-:-:S02]  /*4100*/  IADD3 R200, P4, R70, R194, RZ ;  /* 0x000000c246c87210 */ /* 0x000fc40007f9e0ff */
[-C--:B------:R-:W-:Y:S02]  /*4110*/  IADD3 R212, P0, R68, R194.reuse, RZ ;  /* 0x000000c244d47210 */ /* 0x080fe40007f1e0ff */
[-C--:B------:R-:W-:Y:S01]  /*4120*/  LEA.HI.X.SX32 R201, R114, R195.reuse, 0x2, P4 ;  /* 0x000000c372c97211 */ /* 0x080fe200020f16ff */
[----:B------:R-:W-:Y:S01]  /*4130*/  IMAD R114, R97, c[0x0][0x190], RZ ;  /* 0x0000640061727a24 */ /* 0x000fe200078e02ff */
[-C--:B------:R-:W-:Y:S02]  /*4140*/  LEA.HI.X.SX32 R213, R112, R195.reuse, 0x2, P0 ;  /* 0x000000c370d57211 */ /* 0x080fe400000f16ff */
[-C--:B------:R-:W-:Y:S02]  /*4150*/  IADD3 R228, P4, R66, R194.reuse, RZ ;  /* 0x000000c242e47210 */ /* 0x080fe40007f9e0ff */
[----:B------:R-:W-:Y:S02]  /*4160*/  IADD3 R244, P0, R62, R194, RZ ;  /* 0x000000c23ef47210 */ /* 0x000fe40007f1e0ff */
[-C--:B------:R-:W-:Y:S01]  /*4170*/  LEA.HI.X.SX32 R229, R108, R195.reuse, 0x2, P4 ;  /* 0x000000c36ce57211 */ /* 0x080fe200020f16ff */
[----:B------:R-:W-:Y:S01]  /*4180*/  IMAD R108, R101, c[0x0][0x190], RZ ;  /* 0x00006400656c7a24 */ /* 0x000fe200078e02ff */
[----:B------:R-:W-:-:S02]  /*4190*/  LEA.HI.X.SX32 R245, R106, R195, 0x2, P0 ;  /* 0x000000c36af57211 */ /* 0x000fc400000f16ff */
[-C--:B------:R-:W-:Y:S02]  /*41a0*/  LEA R202, P4, R64, R194.reuse, 0x6 ;  /* 0x000000c240ca7211 */ /* 0x080fe400078830ff */
[-C--:B------:R-:W-:Y:S02]  /*41b0*/  IADD3 R170, P0, R171, R194.reuse, RZ ;  /* 0x000000c2abaa7210 */ /* 0x080fe40007f1e0ff */
[-C--:B------:R-:W-:Y:S01]  /*41c0*/  LEA.HI.X.SX32 R203, R104, R195.reuse, 0x2, P4 ;  /* 0x000000c368cb7211 */ /* 0x080fe200020f16ff */
[----:B------:R-:W-:Y:S01]  /*41d0*/  IMAD R104, R31, c[0x0][0x190], RZ ;  /* 0x000064001f687a24 */ /* 0x000fe200078e02ff */
[----:B------:R-:W-:Y:S02]  /*41e0*/  LEA.HI.X.SX32 R171, R103, R195, 0x2, P0 ;  /* 0x000000c367ab7211 */ /* 0x000fe400000f16ff */
[-C--:B------:R-:W-:Y:S02]  /*41f0*/  IADD3 R154, P4, R155, R194.reuse, RZ ;  /* 0x000000c29b9a7210 */ /* 0x080fe40007f9e0ff */
[----:B------:R-:W-:-:S02]  /*4200*/  IADD3 R138, P0, R139, R194, RZ ;  /* 0x000000c28b8a7210 */ /* 0x000fc40007f1e0ff */
[-C--:B------:R-:W-:Y:S01]  /*4210*/  LEA.HI.X.SX32 R155, R102, R195.reuse, 0x2, P4 ;  /* 0x000000c3669b7211 */ /* 0x080fe200020f16ff */
[----:B------:R-:W-:Y:S01]  /*4220*/  IMAD R102, R36, c[0x0][0x190], RZ ;  /* 0x0000640024667a24 */ /* 0x000fe200078e02ff */
[-C--:B------:R-:W-:Y:S01]  /*4230*/  LEA.HI.X.SX32 R139, R100, R195.reuse, 0x2, P0 ;  /* 0x000000c3648b7211 */ /* 0x080fe200000f16ff */
[----:B------:R-:W-:Y:S01]  /*4240*/  IMAD R36, R25, c[0x0][0x190], RZ ;  /* 0x0000640019247a24 */ /* 0x000fe200078e02ff */
[-C--:B------:R-:W-:Y:S02]  /*4250*/  IADD3 R192, P4, R193, R194.reuse, RZ ;  /* 0x000000c2c1c07210 */ /* 0x080fe40007f9e0ff */
[-C--:B------:R-:W-:Y:S02]  /*4260*/  IADD3 R214, P0, R215, R194.reuse, RZ ;  /* 0x000000c2d7d67210 */ /* 0x080fe40007f1e0ff */
[-C--:B------:R-:W-:Y:S02]  /*4270*/  LEA.HI.X.SX32 R193, R99, R195.reuse, 0x2, P4 ;  /* 0x000000c363c17211 */ /* 0x080fe400020f16ff */
        /* <DEDUP_REMOVED lines=17> */
[-C--:B------:R-:W-:Y:S01]  /*4390*/  LEA.HI.X.SX32 R133, R88, R195.reuse, 0x2, P0 ;  /* 0x000000c358857211 */ /* 0x080fe200000f16ff */
[----:B------:R-:W-:Y:S01]  /*43a0*/  IMAD R88, R65, c[0x0][0x190], RZ ;  /* 0x0000640041587a24 */ /* 0x000fe200078e02ff */
        /* <DEDUP_REMOVED lines=12> */
[-C--:B------:R-:W-:Y:S02]  /*4470*/  LEA R186, P4, R64, R194.reuse, 0x7 ;  /* 0x000000c240ba7211 */ /* 0x080fe400078838ff */
[----:B------:R-:W-:Y:S02]  /*4480*/  IADD3 R166, P0, R167, R194, RZ ;  /* 0x000000c2a7a67210 */ /* 0x000fe40007f1e0ff */
[-C--:B------:R-:W-:Y:S01]  /*4490*/  LEA.HI.X.SX32 R187, R50, R195.reuse, 0x2, P4 ;  /* 0x000000c332bb7211 */ /* 0x080fe200020f16ff */
[----:B------:R-:W-:Y:S01]  /*44a0*/  IMAD R50, R64, 0x39, RZ ;  /* 0x0000003940327824 */ /* 0x000fe200078e02ff */
[----:B------:R-:W-:-:S02]  /*44b0*/  LEA.HI.X.SX32 R167, R79, R195, 0x2, P0 ;  /* 0x000000c34fa77211 */ /* 0x000fc400000f16ff */
[-C--:B------:R-:W-:Y:S02]  /*44c0*/  IADD3 R150, P4, R151, R194.reuse, RZ ;  /* 0x000000c297967210 */ /* 0x080fe40007f9e0ff */
[-C--:B------:R-:W-:Y:S02]  /*44d0*/  IADD3 R248, P0, R249, R194.reuse, RZ ;  /* 0x000000c2f9f87210 */ /* 0x080fe40007f1e0ff */
[-C--:B------:R-:W-:Y:S01]  /*44e0*/  LEA.HI.X.SX32 R151, R78, R195.reuse, 0x2, P4 ;  /* 0x000000c34e977211 */ /* 0x080fe200020f16ff */
[----:B------:R-:W-:Y:S01]  /*44f0*/  IMAD R78, R19, c[0x0][0x190], RZ ;  /* 0x00006400134e7a24 */ /* 0x000fe200078e02ff */
[----:B------:R-:W-:Y:S01]  /*4500*/  LEA.HI.X.SX32 R249, R42, R195, 0x2, P0 ;  /* 0x000000c32af97211 */ /* 0x000fe200000f16ff */
[----:B------:R-:W-:Y:S01]  /*4510*/  IMAD R42, R64, 0x3a, RZ ;  /* 0x0000003a402a7824 */ /* 0x000fe200078e02ff */
[-C--:B------:R-:W-:Y:S02]  /*4520*/  IADD3 R184, P4, R185, R194.reuse, RZ ;  /* 0x000000c2b9b87210 */ /* 0x080fe40007f9e0ff */
[----:B------:R-:W-:-:S02]  /*4530*/  IADD3 R218, P0, R219, R194, RZ ;  /* 0x000000c2dbda7210 */ /* 0x000fc40007f1e0ff */
[-C--:B------:R-:W-:Y:S01]  /*4540*/  LEA.HI.X.SX32 R185, R76, R195.reuse, 0x2, P4 ;  /* 0x000000c34cb97211 */ /* 0x080fe200020f16ff */
[----:B------:R-:W-:Y:S01]  /*4550*/  IMAD R76, R23, c[0x0][0x190], RZ ;  /* 0x00006400174c7a24 */ /* 0x000fe200078e02ff */
[-C--:B------:R-:W-:Y:S02]  /*4560*/  LEA.HI.X.SX32 R219, R75, R195.reuse, 0x2, P0 ;  /* 0x000000c34bdb7211 */ /* 0x080fe400000f16ff */
[-C--:B------:R-:W-:Y:S02]  /*4570*/  IADD3 R234, P4, R235, R194.reuse, RZ ;  /* 0x000000c2ebea7210 */ /* 0x080fe40007f9e0ff */
[-C--:B------:R-:W-:Y:S02]  /*4580*/  IADD3 R250, P0, R251, R194.reuse, RZ ;  /* 0x000000c2fbfa7210 */ /* 0x080fe40007f1e0ff */
[-C--:B------:R-:W-:Y:S02]  /*4590*/  LEA.HI.X.SX32 R235, R71, R195.reuse, 0x2, P4 ;  /* 0x000000c347eb7211 */ /* 0x080fe400020f16ff */
[----:B------:R-:W-:Y:S01]  /*45a0*/  LEA.HI.X.SX32 R251, R52, R195, 0x2, P0 ;  /* 0x000000c334fb7211 */ /* 0x000fe200000f16ff */
[----:B------:R-:W-:Y:S01]  /*45b0*/  IMAD R52, R64, 0x3b, RZ ;  /* 0x0000003b40347824 */ /* 0x000fe200078e02ff */
        /* <DEDUP_REMOVED lines=15> */
[----:B------:R-:W-:Y:S01]  /*46b0*/  IMAD R32, R17, c[0x0][0x190], RZ ;  /* 0x0000640011207a24 */ /* 0x000fe200078e02ff */
[-C--:B------:R-:W-:Y:S02]  /*46c0*/  IADD3 R236, P4, R237, R194.reuse, RZ ;  /* 0x000000c2edec7210 */ /* 0x080fe40007f9e0ff */
[----:B------:R-:W-:-:S02]  /*46d0*/  IADD3 R56, P0, R51, R194, RZ ;  /* 0x000000c233387210 */ /* 0x000fc40007f1e0ff */
[-C--:B------:R-:W-:Y:S01]  /*46e0*/  LEA.HI.X.SX32 R237, R46, R195.reuse, 0x2, P4 ;  /* 0x000000c32eed7211 */ /* 0x080fe200020f16ff */
[----:B------:R-:W-:Y:S01]  /*46f0*/  IMAD R46, R64, 0x3d, RZ ;  /* 0x0000003d402e7824 */ /* 0x000fe200078e02ff */
[-C--:B------:R-:W-:Y:S02]  /*4700*/  LEA.HI.X.SX32 R57, R63, R195.reuse, 0x2, P0 ;  /* 0x000000c33f397211 */ /* 0x080fe400000f16ff */
[-C--:B------:R-:W-:Y:S02]  /*4710*/  IADD3 R178, P4, R179, R194.reuse, RZ ;  /* 0x000000c2b3b27210 */ /* 0x080fe40007f9e0ff */
[----:B------:R-:W-:Y:S01]  /*4720*/  IADD3 R162, P0, R163, R194, RZ ;  /* 0x000000c2a3a27210 */ /* 0x000fe20007f1e0ff */
[----:B------:R-:W-:Y:S01]  /*4730*/  STL.64 [R1+0x28], R56 ;  /* 0x0000283801007387 */ /* 0x000fe20000100a00 */
[-C--:B------:R-:W-:Y:S02]  /*4740*/  LEA.HI.X.SX32 R179, R70, R195.reuse, 0x2, P4 ;  /* 0x000000c346b37211 */ /* 0x080fe400020f16ff */
[----:B------:R-:W-:-:S02]  /*4750*/  LEA.HI.X.SX32 R163, R59, R195, 0x2, P0 ;  /* 0x000000c33ba37211 */ /* 0x000fc400000f16ff */
[-C--:B------:R-:W-:Y:S02]  /*4760*/  IADD3 R70, P0, R47, R194.reuse, RZ ;  /* 0x000000c22f467210 */ /* 0x080fe40007f1e0ff */
[-C--:B------:R-:W-:Y:S02]  /*4770*/  IADD3 R146, P4, R147, R194.reuse, RZ ;  /* 0x000000c293927210 */ /* 0x080fe40007f9e0ff */
[-C--:B------:R-:W-:Y:S02]  /*4780*/  LEA.HI.X.SX32 R71, R55, R195.reuse, 0x2, P0 ;  /* 0x000000c337477211 */ /* 0x080fe400000f16ff */
[-C--:B------:R-:W-:Y:S02]  /*4790*/  IADD3 R222, P0, R223, R194.reuse, RZ ;  /* 0x000000c2dfde7210 */ /* 0x080fe40007f1e0ff */
[-C--:B------:R-:W-:Y:S01]  /*47a0*/  LEA.HI.X.SX32 R147, R48, R195.reuse, 0x2, P4 ;  /* 0x000000c330937211 */ /* 0x080fe200020f16ff */
[----:B------:R-:W-:Y:S01]  /*47b0*/  IMAD R48, R64, 0x3e, RZ ;  /* 0x0000003e40307824 */ /* 0x000fe200078e02ff */
[----:B------:R-:W-:Y:S01]  /*47c0*/  LEA.HI.X.SX32 R223, R54, R195, 0x2, P0 ;  /* 0x000000c336df7211 */ /* 0x000fe200000f16ff */
[----:B------:R1:W-:Y:S01]  /*47d0*/  STL.64 [R1+0x20], R70 ;  /* 0x0000204601007387 */ /* 0x0003e20000100a00 */
[-C--:B------:R-:W-:Y:S01]  /*47e0*/  IADD3 R54, P0, R43, R194.reuse, RZ ;  /* 0x000000c22b367210 */ /* 0x080fe20007f1e0ff */
[----:B------:R-:W-:Y:S01]  /*47f0*/  IMAD.SHL.U32 R43, R58, 0x4, RZ ;  /* 0x000000043a2b7824 */ /* 0x000fe200078e00ff */
[----:B------:R-:W-:-:S02]  /*4800*/  IADD3 R176, P4, R177, R194, RZ ;  /* 0x000000c2b1b07210 */ /* 0x000fc40007f9e0ff */
[-C--:B------:R-:W-:Y:S01]  /*4810*/  LEA.HI.X.SX32 R55, R2, R195.reuse, 0x2, P0 ;  /* 0x000000c302377211 */ /* 0x080fe200000f16ff */
[----:B------:R-:W-:Y:S01]  /*4820*/  IMAD R2, R64, 0xfc, RZ ;  /* 0x000000fc40027824 */ /* 0x000fe200078e02ff */
[-C--:B------:R-:W-:Y:S01]  /*4830*/  LEA.HI.X.SX32 R177, R68, R195.reuse, 0x2, P4 ;  /* 0x000000c344b17211 */ /* 0x080fe200020f16ff */
[----:B------:R2:W-:Y:S01]  /*4840*/  LDGSTS.E [R43], [R194.64], !P1 ;  /* 0x00000000c22b7fae */ /* 0x0005e2000c921844 */
[-C--:B------:R-:W-:Y:S02]  /*4850*/  IADD3 R160, P0, R160, R194.reuse, RZ ;  /* 0x000000c2a0a07210 */ /* 0x080fe40007f1e0ff */
[-C--:B------:R-:W-:Y:S01]  /*4860*/  IADD3 R238, P4, R239, R194.reuse, RZ ;  /* 0x000000c2efee7210 */ /* 0x080fe20007f9e0ff */
[----:B------:R3:W-:Y:S01]  /*4870*/  STL.64 [R1+0x18], R54 ;  /* 0x0000183601007387 */ /* 0x0007e20000100a00 */
[-C--:B------:R-:W-:Y:S01]  /*4880*/  LEA.HI.X.SX32 R161, R50, R195.reuse, 0x2, P0 ;  /* 0x000000c332a17211 */ /* 0x080fe200000f16ff */
[----:B-1----:R-:W-:Y:S01]  /*4890*/  IMAD R70, R38, c[0x0][0x190], RZ ;  /* 0x0000640026467a24 */ /* 0x002fe200078e02ff */
[-C--:B------:R-:W-:Y:S01]  /*48a0*/  LEA.HI.X.SX32 R239, R44, R195.reuse, 0x2, P4 ;  /* 0x000000c32cef7211 */ /* 0x080fe200020f16ff */
[----:B------:R-:W-:Y:S01]  /*48b0*/  IMAD R44, R64, 0x3f, RZ ;  /* 0x0000003f402c7824 */ /* 0x000fe200078e02ff */
[-C--:B------:R-:W-:Y:S01]  /*48c0*/  IADD3 R50, P0, R0, R194.reuse, RZ ;  /* 0x000000c200327210 */ /* 0x080fe20007f1e0ff */
[----:B------:R1:W-:Y:S01]  /*48d0*/  LDGSTS.E [R43+0x800], [R198.64], !P6 ;  /* 0x00800000c62b7fae */ /* 0x0003e2000f121844 */
[-C--:B------:R-:W-:Y:S01]  /*48e0*/  IADD3 R136, P4, R137, R194.reuse, RZ ;  /* 0x000000c289887210 */ /* 0x080fe20007f9e0ff */
[----:B------:R-:W-:Y:S01]  /*48f0*/  IMAD R64, R49, c[0x0][0x190], RZ ;  /* 0x0000640031407a24 */ /* 0x000fe200078e02ff */
[-C--:B------:R-:W-:Y:S01]  /*4900*/  LEA.HI.X.SX32 R51, R52, R195.reuse, 0x2, P0 ;  /* 0x000000c334337211 */ /* 0x080fe200000f16ff */
[----:B------:R-:W-:Y:S01]  /*4910*/  IMAD R52, R8, c[0x0][0x190], RZ ;  /* 0x0000640008347a24 */ /* 0x000fe200078e02ff */
[-C--:B------:R-:W-:Y:S01]  /*4920*/  LEA.HI.X.SX32 R137, R66, R195.reuse, 0x2, P4 ;  /* 0x000000c342897211 */ /* 0x080fe200020f16ff */
[----:B---3--:R-:W-:Y:S01]  /*4930*/  IMAD R55, R26, c[0x0][0x190], RZ ;  /* 0x000064001a377a24 */ /* 0x008fe200078e02ff */
[-C--:B------:R-:W-:Y:S01]  /*4940*/  IADD3 R224, P0, R224, R194.reuse, RZ ;  /* 0x000000c2e0e07210 */ /* 0x080fe20007f1e0ff */
[----:B------:R3:W-:Y:S01]  /*4950*/  STL.64 [R1+0x10], R50 ;  /* 0x0000103201007387 */ /* 0x0007e20000100a00 */
[-C--:B------:R-:W-:Y:S01]  /*4960*/  IADD3 R144, P4, R144, R194.reuse, RZ ;  /* 0x000000c290907210 */ /* 0x080fe20007f9e0ff */
[----:B------:R-:W-:Y:S01]  /*4970*/  IMAD R54, R22, c[0x0][0x190], RZ ;  /* 0x0000640016367a24 */ /* 0x000fe200078e02ff */
[-C--:B------:R-:W-:Y:S01]  /*4980*/  LEA.HI.X.SX32 R225, R46, R195.reuse, 0x2, P0 ;  /* 0x000000c32ee17211 */ /* 0x080fe200000f16ff */
[----:B------:R-:W-:Y:S01]  /*4990*/  IMAD R22, R6, c[0x0][0x190], RZ ;  /* 0x0000640006167a24 */ /* 0x000fe200078e02ff */
[----:B------:R-:W-:Y:S01]  /*49a0*/  LEA.HI.X.SX32 R145, R42, R195, 0x2, P4 ;  /* 0x000000c32a917211 */ /* 0x000fe200020f16ff */
[----:B------:R-:W-:Y:S01]  /*49b0*/  IMAD R26, R5, c[0x0][0x190], RZ ;  /* 0x00006400051a7a24 */ /* 0x000fe200078e02ff */
[-C--:B------:R-:W-:Y:S01]  /*49c0*/  IADD3 R46, P0, R2, R194.reuse, RZ ;  /* 0x000000c2022e7210 */ /* 0x080fe20007f1e0ff */
[----:B------:R-:W-:Y:S01]  /*49d0*/  IMAD R66, R53, c[0x0][0x190], RZ ;  /* 0x0000640035427a24 */ /* 0x000fe200078e02ff */
[----:B------:R-:W-:-:S02]  /*49e0*/  IADD3 R174, P4, R174, R194, RZ ;  /* 0x000000c2aeae7210 */ /* 0x000fc40007f9e0ff */
[-C--:B------:R-:W-:Y:S01]  /*49f0*/  LEA.HI.X.SX32 R47, R44, R195.reuse, 0x2, P0 ;  /* 0x000000c32c2f7211 */ /* 0x080fe200000f16ff */
[----:B---3--:R-:W-:Y:S01]  /*4a00*/  IMAD R51, R14, c[0x0][0x190], RZ ;  /* 0x000064000e337a24 */ /* 0x008fe200078e02ff */
[-C--:B------:R-:W-:Y:S01]  /*4a10*/  LEA.HI.X.SX32 R175, R62, R195.reuse, 0x2, P4 ;  /* 0x000000c33eaf7211 */ /* 0x080fe200020f16ff */
[----:B------:R-:W-:Y:S01]  /*4a20*/  IMAD R50, R12, c[0x0][0x190], RZ ;  /* 0x000064000c327a24 */ /* 0x000fe200078e02ff */
[----:B------:R-:W-:Y:S01]  /*4a30*/  IADD3 R240, P4, R240, R194, RZ ;  /* 0x000000c2f0f07210 */ /* 0x000fe20007f9e0ff */
[----:B------:R-:W-:Y:S01]  /*4a40*/  STL.64 [R1+0x8], R46 ;  /* 0x0000082e01007387 */ /* 0x000fe20000100a00 */
[----:B------:R-:W-:Y:S01]  /*4a50*/  IADD3 R0, R60, -0x19, RZ ;  /* 0xffffffe73c007810 */ /* 0x000fe20007ffe0ff */
[----:B------:R-:W-:Y:S01]  /*4a60*/  IMAD R62, R45, c[0x0][0x190], RZ ;  /* 0x000064002d3e7a24 */ /* 0x000fe200078e02ff */
[----:B------:R-:W-:Y:S01]  /*4a70*/  LEA.HI.X.SX32 R241, R48, R195, 0x2, P4 ;  /* 0x000000c330f17211 */ /* 0x000fe200020f16ff */
[----:B------:R2:W-:Y:S01]  /*4a80*/  STL [R1+0x198], R195 ;  /* 0x000198c301007387 */ /* 0x0005e20000100800 */
[----:B------:R-:W-:Y:S01]  /*4a90*/  ISETP.GE.U32.AND P0, PT, R0, 0x7fffffa8, PT ;  /* 0x7fffffa80000780c */ /* 0x000fe20003f06070 */
[----:B------:R-:W-:Y:S01]  /*4aa0*/  IMAD R48, R16, c[0x0][0x190], RZ ;  /* 0x0000640010307a24 */ /* 0x000fe200078e02ff */
[C---:B------:R-:W-:Y:S01]  /*4ab0*/  IADD3 R42, R60.reuse, -0x15, RZ ;  /* 0xffffffeb3c2a7810 */ /* 0x040fe20007ffe0ff */
[----:B------:R-:W-:Y:S01]  /*4ac0*/  STL [R1+0x17c], R198 ;  /* 0x00017cc601007387 */ /* 0x000fe20000100800 */
[----:B------:R-:W-:Y:S01]  /*4ad0*/  IADD3 R0, R60, -0x1d, RZ ;  /* 0xffffffe33c007810 */ /* 0x000fe20007ffe0ff */
[----:B------:R-:W-:Y:S01]  /*4ae0*/  IMAD R60, R41, c[0x0][0x190], RZ ;  /* 0x00006400293c7a24 */ /* 0x000fe200078e02ff */
[----:B------:R-:W-:Y:S01]  /*4af0*/  ISETP.GE.U32.AND P4, PT, R42, 0x7fffffac, PT ;  /* 0x7fffffac2a00780c */ /* 0x000fe20003f86070 */
[----:B------:R1:W-:Y:S01]  /*4b00*/  STL [R1+0x178], R199 ;  /* 0x000178c701007387 */ /* 0x0003e20000100800 */
[----:B------:R-:W-:Y:S01]  /*4b10*/  ISETP.GE.U32.AND P1, PT, R0, 0x7fffffa4, PT ;  /* 0x7fffffa40000780c */ /* 0x000fe20003f26070 */
[----:B--2---:R-:W-:Y:S01]  /*4b20*/  IMAD.MOV.U32 R195, RZ, RZ, c[0x0][0x180] ;  /* 0x00006000ffc37624 */ /* 0x004fe200078e00ff */
[----:B------:R-:W-:Y:S01]  /*4b30*/  LOP3.LUT R112, R110, 0x3f, RZ, 0xc0, !PT ;  /* 0x0000003f6e707812 */ /* 0x000fe200078ec0ff */
[----:B------:R-:W-:Y:S01]  /*4b40*/  STL.64 [R1+0x180], R196 ;  /* 0x000180c401007387 */ /* 0x000fe20000100a00 */
[----:B------:R-:W-:Y:S01]  /*4b50*/  IMAD R46, R20, c[0x0][0x190], RZ ;  /* 0x00006400142e7a24 */ /* 0x000fe200078e02ff */
[----:B------:R-:W-:Y:S01]  /*4b60*/  SHF.R.S32.HI R110, RZ, 0x6, R110 ;  /* 0x00000006ff6e7819 */ /* 0x000fe2000001146e */
[----:B------:R-:W-:Y:S01]  /*4b70*/  IMAD R47, R10, c[0x0][0x190], RZ ;  /* 0x000064000a2f7a24 */ /* 0x000fe200078e02ff */
[C---:B------:R-:W-:Y:S01]  /*4b80*/  IADD3 R2, R195.reuse, -0x21, RZ ;  /* 0xffffffdfc3027810 */ /* 0x040fe20007ffe0ff */
[----:B------:R-:W-:Y:S01]  /*4b90*/  STL.64 [R1+0x188], R200 ;  /* 0x000188c801007387 */ /* 0x000fe20000100a00 */
[----:B-1----:R-:W-:Y:S01]  /*4ba0*/  IMAD.SHL.U32 R199, R58, 0x4, RZ ;  /* 0x000000043ac77824 */ /* 0x002fe200078e00ff */
[----:B------:R-:W-:Y:S01]  /*4bb0*/  IADD3 R0, R195, -0x25, RZ ;  /* 0xffffffdbc3007810 */ /* 0x000fe20007ffe0ff */
[----:B------:R-:W-:Y:S01]  /*4bc0*/  IMAD R58, R37, c[0x0][0x190], RZ ;  /* 0x00006400253a7a24 */ /* 0x000fe200078e02ff */
[----:B------:R-:W-:Y:S01]  /*4bd0*/  ISETP.GE.U32.AND P6, PT, R2, 0x7fffffa0, PT ;  /* 0x7fffffa00200780c */ /* 0x000fe20003fc6070 */
[----:B------:R-:W-:Y:S01]  /*4be0*/  STL.64 [R1+0x190], R202 ;  /* 0x000190ca01007387 */ /* 0x000fe20000100a00 */
[----:B------:R-:W-:Y:S01]  /*4bf0*/  IADD3 R2, R195, -0x29, RZ ;  /* 0xffffffd7c3027810 */ /* 0x000fe20007ffe0ff */
[----:B------:R-:W-:Y:S01]  /*4c00*/  IMAD.SHL.U32 R207, R112, 0x4, RZ ;  /* 0x0000000470cf7824 */ /* 0x000fe200078e00ff */
[----:B------:R-:W-:Y:S01]  /*4c10*/  LOP3.LUT R43, R199, 0x20, RZ, 0x3c, !PT ;  /* 0x00000020c72b7812 */ /* 0x000fe200078e3cff */
[----:B------:R1:W-:Y:S01]  /*4c20*/  LDGSTS.E [R199+0x1000], [R196.64], !P3 ;  /* 0x01000000c4c77fae */ /* 0x0003e2000d921844 */
[----:B------:R-:W-:-:S02]  /*4c30*/  ISETP.GE.U32.AND P3, PT, R0, 0x7fffff9c, PT ;  /* 0x7fffff9c0000780c */ /* 0x000fc40003f66070 */
[C---:B------:R-:W-:Y:S01]  /*4c40*/  IADD3 R0, R195.reuse, -0x2d, RZ ;  /* 0xffffffd3c3007810 */ /* 0x040fe20007ffe0ff */
[----:B------:R2:W-:Y:S01]  /*4c50*/  LDGSTS.E [R199+0x1800], [R200.64], !P5 ;  /* 0x01800000c8c77fae */ /* 0x0005e2000e921844 */
[----:B------:R-:W-:Y:S02]  /*4c60*/  ISETP.GE.U32.AND P5, PT, R2, 0x7fffff98, PT ;  /* 0x7fffff980200780c */ /* 0x000fe40003fa6070 */
[C---:B------:R-:W-:Y:S01]  /*4c70*/  IADD3 R2, R195.reuse, -0x31, RZ ;  /* 0xffffffcfc3027810 */ /* 0x040fe20007ffe0ff */
[----:B------:R3:W-:Y:S01]  /*4c80*/  LDGSTS.E [R199+0x2000], [R202.64], !P2 ;  /* 0x02000000cac77fae */ /* 0x0007e2000d121844 */
[----:B------:R-:W-:Y:S02]  /*4c90*/  ISETP.GE.U32.AND P2, PT, R0, 0x7fffff94, PT ;  /* 0x7fffff940000780c */ /* 0x000fe40003f46070 */
[----:B------:R-:W-:Y:S01]  /*4ca0*/  IADD3 R0, R195, -0x35, RZ ;  /* 0xffffffcbc3007810 */ /* 0x000fe20007ffe0ff */
        /* <DEDUP_REMOVED lines=73> */
[----:B------:R-:W-:-:S02]  /*5140*/  LOP3.LUT R42, R199, 0x40, RZ, 0x3c, !PT ;  /* 0x00000040c72a7812 */ /* 0x000fc400078e3cff */
[----:B------:R-:W-:Y:S01]  /*5150*/  ISETP.GE.U32.AND P6, PT, R2, 0x7fffffae, PT ;  /* 0x7fffffae0200780c */ /* 0x000fe20003fc6070 */
[----:B------:R1:W-:Y:S01]  /*5160*/  LDGSTS.E [R43+0x7200], [R160.64], !P3 ;  /* 0x07200000a02b7fae */ /* 0x0003e2000d921844 */
[----:B------:R-:W-:Y:S02]  /*5170*/  ISETP.GE.U32.AND P3, PT, R0, 0x7fffffaa, PT ;  /* 0x7fffffaa0000780c */ /* 0x000fe40003f66070 */
[C---:B------:R-:W-:Y:S01]  /*5180*/  IADD3 R2, R195.reuse, -0x1b, RZ ;  /* 0xffffffe5c3027810 */ /* 0x040fe20007ffe0ff */
[----:B------:R1:W-:Y:S01]  /*5190*/  LDGSTS.E [R43+0x7a00], [R224.64], !P5 ;  /* 0x07a00000e02b7fae */ /* 0x0003e2000e921844 */
[----:B------:R-:W-:Y:S02]  /*51a0*/  IADD3 R0, R195, -0x1f, RZ ;  /* 0xffffffe1c3007810 */ /* 0x000fe40007ffe0ff */
[----:B------:R-:W-:Y:S01]  /*51b0*/  ISETP.GE.U32.AND P5, PT, R2, 0x7fffffa6, PT ;  /* 0x7fffffa60200780c */ /* 0x000fe20003fa6070 */
[----:B------:R2:W-:Y:S01]  /*51c0*/  LDGSTS.E [R42+0x400], [R158.64], !P2 ;  /* 0x004000009e2a7fae */ /* 0x0005e2000d121844 */
[----:B------:R-:W-:-:S02]  /*51d0*/  ISETP.GE.U32.AND P2, PT, R0, 0x7fffffa2, PT ;  /* 0x7fffffa20000780c */ /* 0x000fc40003f46070 */
[C---:B------:R-:W-:Y:S01]  /*51e0*/  IADD3 R2, R195.reuse, -0x23, RZ ;  /* 0xffffffddc3027810 */ /* 0x040fe20007ffe0ff */
[----:B------:R2:W-:Y:S01]  /*51f0*/  LDGSTS.E [R42+0xc00], [R226.64], !P4 ;  /* 0x00c00000e22a7fae */ /* 0x0005e2000e121844 */
[C---:B------:R-:W-:Y:S02]  /*5200*/  IADD3 R0, R195.reuse, -0x27, RZ ;  /* 0xffffffd9c3007810 */ /* 0x040fe40007ffe0ff */
[----:B------:R-:W-:Y:S01]  /*5210*/  ISETP.GE.U32.AND P4, PT, R2, 0x7fffff9e, PT ;  /* 0x7fffff9e0200780c */ /* 0x000fe20003f86070 */
[----:B------:R2:W-:Y:S01]  /*5220*/  LDGSTS.E [R42+0x1400], [R156.64], !P0 ;  /* 0x014000009c2a7fae */ /* 0x0005e2000c121844 */
[----:B------:R-:W-:Y:S01]  /*5230*/  ISETP.GE.U32.AND P0, PT, R0, 0x7fffff9a, PT ;  /* 0x7fffff9a0000780c */ /* 0x000fe20003f06070 */
[----:B-1----:R-:W-:Y:S01]  /*5240*/  IMAD R43, R112, c[0x0][0x18c], RZ ;  /* 0x00006300702b7a24 */ /* 0x002fe200078e02ff */
[C---:B------:R-:W-:Y:S01]  /*5250*/  IADD3 R2, R195.reuse, -0x2b, RZ ;  /* 0xffffffd5c3027810 */ /* 0x040fe20007ffe0ff */
[----:B------:R2:W-:Y:S01]  /*5260*/  LDGSTS.E [R42+0x1c00], [R228.64], !P1 ;  /* 0x01c00000e42a7fae */ /* 0x0005e2000c921844 */
[----:B------:R-:W-:-:S02]  /*5270*/  IADD3 R0, R195, -0x2f, RZ ;  /* 0xffffffd1c3007810 */ /* 0x000fc40007ffe0ff */
        /* <DEDUP_REMOVED lines=14> */
[----:B------:R-:W-:Y:S02]  /*5360*/  ISETP.GE.U32.AND P4, PT, R0, 0x7fffff82, PT ;  /* 0x7fffff820000780c */ /* 0x000fe40003f86070 */
        /* <DEDUP_REMOVED lines=14> */
[----:B------:R-:W-:Y:S02]  /*5450*/  IADD3 R0, R195, -0x18, RZ ;  /* 0xffffffe8c3007810 */ /* 0x000fe40007ffe0ff */
[----:B------:R-:W-:Y:S01]  /*5460*/  LOP3.LUT R198, R199, 0x60, RZ, 0x3c, !PT ;  /* 0x00000060c7c67812 */ /* 0x000fe200078e3cff */
[----:B------:R2:W-:Y:S01]  /*5470*/  LDGSTS.E [R42+0x7400], [R144.64], !P2 ;  /* 0x07400000902a7fae */ /* 0x0005e2000d121844 */
[----:B------:R-:W-:Y:S02]  /*5480*/  ISETP.GE.U32.AND P5, PT, R2, 0x7fffffad, PT ;  /* 0x7fffffad0200780c */ /* 0x000fe40003fa6070 */
[----:B------:R-:W-:Y:S01]  /*5490*/  ISETP.GE.U32.AND P2, PT, R0, 0x7fffffa9, PT ;  /* 0x7fffffa90000780c */ /* 0x000fe20003f46070 */
[----:B------:R2:W-:Y:S01]  /*54a0*/  LDGSTS.E [R42+0x7c00], [R240.64], !P4 ;  /* 0x07c00000f02a7fae */ /* 0x0005e2000e121844 */
[----:B------:R-:W-:-:S02]  /*54b0*/  IADD3 R0, R195, -0x1c, RZ ;  /* 0xffffffe4c3007810 */ /* 0x000fc40007ffe0ff */
[C---:B------:R-:W-:Y:S01]  /*54c0*/  IADD3 R2, R195.reuse, -0x20, RZ ;  /* 0xffffffe0c3027810 */ /* 0x040fe20007ffe0ff */
[----:B------:R1:W-:Y:S01]  /*54d0*/  LDGSTS.E [R198+0x600], [R142.64], !P0 ;  /* 0x006000008ec67fae */ /* 0x0003e2000c121844 */
[----:B------:R-:W-:Y:S02]  /*54e0*/  ISETP.GE.U32.AND P4, PT, R0, 0x7fffffa5, PT ;  /* 0x7fffffa50000780c */ /* 0x000fe40003f86070 */
[----:B------:R-:W-:Y:S01]  /*54f0*/  ISETP.GE.U32.AND P0, PT, R2, 0x7fffffa1, PT ;  /* 0x7fffffa10200780c */ /* 0x000fe20003f06070 */
[----:B------:R1:W-:Y:S01]  /*5500*/  LDGSTS.E [R198+0xe00], [R242.64], !P1 ;  /* 0x00e00000f2c67fae */ /* 0x0003e2000c921844 */
[C---:B------:R-:W-:Y:S02]  /*5510*/  IADD3 R0, R195.reuse, -0x24, RZ ;  /* 0xffffffdcc3007810 */ /* 0x040fe40007ffe0ff */
[----:B------:R-:W-:Y:S01]  /*5520*/  IADD3 R2, R195, -0x28, RZ ;  /* 0xffffffd8c3027810 */ /* 0x000fe20007ffe0ff */
[----:B------:R1:W-:Y:S01]  /*5530*/  LDGSTS.E [R198+0x1600], [R140.64], !P6 ;  /* 0x016000008cc67fae */ /* 0x0003e2000f121844 */
[----:B------:R-:W-:-:S02]  /*5540*/  ISETP.GE.U32.AND P1, PT, R0, 0x7fffff9d, PT ;  /* 0x7fffff9d0000780c */ /* 0x000fc40003f26070 */
[----:B------:R-:W-:Y:S01]  /*5550*/  ISETP.GE.U32.AND P6, PT, R2, 0x7fffff99, PT ;  /* 0x7fffff990200780c */ /* 0x000fe20003fc6070 */
[----:B------:R1:W-:Y:S01]  /*5560*/  LDGSTS.E [R198+0x1e00], [R244.64], !P3 ;  /* 0x01e00000f4c67fae */ /* 0x0003e2000d921844 */
[C---:B------:R-:W-:Y:S02]  /*5570*/  IADD3 R0, R195.reuse, -0x2c, RZ ;  /* 0xffffffd4c3007810 */ /* 0x040fe40007ffe0ff */
[C---:B------:R-:W-:Y:S01]  /*5580*/  IADD3 R2, R195.reuse, -0x30, RZ ;  /* 0xffffffd0c3027810 */ /* 0x040fe20007ffe0ff */
[----:B------:R1:W-:Y:S01]  /*5590*/  LDGSTS.E [R198+0x2600], [R138.64], !P5 ;  /* 0x026000008ac67fae */ /* 0x0003e2000e921844 */
[----:B------:R-:W-:Y:S02]  /*55a0*/  ISETP.GE.U32.AND P3, PT, R0, 0x7fffff95, PT ;  /* 0x7fffff950000780c */ /* 0x000fe40003f66070 */
[----:B------:R-:W-:Y:S01]  /*55b0*/  ISETP.GE.U32.AND P5, PT, R2, 0x7fffff91, PT ;  /* 0x7fffff910200780c */ /* 0x000fe20003fa6070 */
[----:B------:R-:W-:Y:S01]  /*55c0*/  IMAD.MOV.U32 R2, RZ, RZ, 0x3f ;  /* 0x0000003fff027424 */ /* 0x000fe200078e00ff */
[C---:B------:R-:W-:Y:S01]  /*55d0*/  IADD3 R0, R195.reuse, -0x34, RZ ;  /* 0xffffffccc3007810 */ /* 0x040fe20007ffe0ff */
[----:B------:R1:W-:Y:S01]  /*55e0*/  LDGSTS.E [R198+0x2e00], [R246.64], !P2 ;  /* 0x02e00000f6c67fae */ /* 0x0003e2000d121844 */
[----:B--2---:R-:W-:-:S02]  /*55f0*/  IADD3 R42, R195, -0x41, RZ ;  /* 0xffffffbfc32a7810 */ /* 0x004fc40007ffe0ff */
[----:B------:R-:W-:Y:S01]  /*5600*/  ISETP.GE.U32.AND P2, PT, R0, 0x7fffff8d, PT ;  /* 0x7fffff8d0000780c */ /* 0x000fe20003f46070 */
[----:B------:R1:W-:Y:S01]  /*5610*/  LDGSTS.E [R198+0x3600], [R132.64], !P4 ;  /* 0x0360000084c67fae */ /* 0x0003e2000e121844 */
[----:B------:R-:W-:Y:S02]  /*5620*/  IADD3 R0, R195, -0x38, RZ ;  /* 0xffffffc8c3007810 */ /* 0x000fe40007ffe0ff */
[----:B------:R-:W-:Y:S01]  /*5630*/  IADD3 R44, R2, c[0x0][0x180], RZ ;  /* 0x00006000022c7a10 */ /* 0x000fe20007ffe0ff */
[----:B------:R-:W-:Y:S01]  /*5640*/  IMAD.SHL.U32 R2, R43, 0x4, RZ ;  /* 0x000000042b027824 */ /* 0x000fe200078e00ff */
[----:B------:R1:W-:Y:S01]  /*5650*/  LDGSTS.E [R198+0x3e00], [R134.64], !P0 ;  /* 0x03e0000086c67fae */ /* 0x0003e2000c121844 */
[----:B------:R-:W-:Y:S02]  /*5660*/  ISETP.GE.U32.AND P4, PT, R0, 0x7fffff89, PT ;  /* 0x7fffff890000780c */ /* 0x000fe40003f86070 */
[----:B------:R-:W-:Y:S01]  /*5670*/  IADD3 R0, R195, -0x3c, RZ ;  /* 0xffffffc4c3007810 */ /* 0x000fe20007ffe0ff */
[----:B------:R1:W-:Y:S01]  /*5680*/  LDGSTS.E [R198+0x4600], [R248.64], !P1 ;  /* 0x04600000f8c67fae */ /* 0x0003e2000c921844 */
[----:B------:R-:W-:Y:S01]  /*5690*/  ISETP.GT.AND P0, PT, R44, 0x3f, PT ;  /* 0x0000003f2c00780c */ /* 0x000fe20003f04270 */
[----:B------:R-:W-:Y:S01]  /*56a0*/  IMAD R44, R24, c[0x0][0x190], RZ ;  /* 0x00006400182c7a24 */ /* 0x000fe200078e02ff */
[----:B------:R-:W-:Y:S01]  /*56b0*/  ISETP.GE.AND P1, PT, R112, c[0x0][0x180], PT ;  /* 0x0000600070007a0c */ /* 0x000fe20003f26270 */
[----:B------:R1:W-:Y:S01]  /*56c0*/  LDGSTS.E [R198+0x4e00], [R250.64], !P6 ;  /* 0x04e00000fac67fae */ /* 0x0003e2000f121844 */
[----:B------:R-:W-:Y:S01]  /*56d0*/  IADD3 R128, P6, R2, c[0x0][0x168], RZ ;  /* 0x00005a0002807a10 */ /* 0x000fe20007fde0ff */
[----:B------:R-:W-:Y:S01]  /*56e0*/  IMAD R24, R4, c[0x0][0x190], RZ ;  /* 0x0000640004187a24 */ /* 0x000fe200078e02ff */
[----:B------:R-:W-:Y:S01]  /*56f0*/  SEL R106, RZ, 0x4, !P0 ;  /* 0x00000004ff6a7807 */ /* 0x000fe20004000000 */
[----:B------:R1:W-:Y:S01]  /*5700*/  LDGSTS.E [R198+0x5600], [R130.64], !P3 ;  /* 0x0560000082c67fae */ /* 0x0003e2000d921844 */
[----:B------:R-:W-:Y:S01]  /*5710*/  ISETP.GE.U32.AND P3, PT, R0, 0x7fffff85, PT ;  /* 0x7fffff850000780c */ /* 0x000fe20003f66070 */
[----:B------:R-:W-:Y:S01]  /*5720*/  IMAD R112, R107, c[0x0][0x190], RZ ;  /* 0x000064006b707a24 */ /* 0x000fe200078e02ff */
[----:B------:R-:W-:Y:S01]  /*5730*/  LEA.HI.X.SX32 R0, R43, c[0x0][0x16c], 0x2, P6 ;  /* 0x00005b002b007a11 */ /* 0x000fe200030f16ff */
[----:B------:R2:W-:Y:S01]  /*5740*/  STL.64 [R1+0x168], R2 ;  /* 0x0001680201007387 */ /* 0x0005e20000100a00 */
[----:B------:R-:W-:Y:S01]  /*5750*/  IMAD R43, R34, c[0x0][0x190], RZ ;  /* 0x00006400222b7a24 */ /* 0x000fe200078e02ff */
[----:B------:R-:W-:Y:S01]  /*5760*/  SEL R106, R106, RZ, !P1 ;  /* 0x000000ff6a6a7207 */ /* 0x000fe20004800000 */
[----:B------:R-:W-:Y:S01]  /*5770*/  IMAD R34, R21, c[0x0][0x190], RZ ;  /* 0x0000640015227a24 */ /* 0x000fe200078e02ff */
[----:B------:R-:W-:Y:S01]  /*5780*/  STL [R1+0x120], R40 ;  /* 0x0001202801007387 */ /* 0x000fe20000100800 */
[----:B------:R-:W-:Y:S01]  /*5790*/  ISETP.GE.U32.AND P1, PT, R42, 0x7fffff80, PT ;  /* 0x7fffff802a00780c */ /* 0x000fe20003f26070 */
[----:B------:R-:W-:Y:S01]  /*57a0*/  IMAD R42, R28, c[0x0][0x190], RZ ;  /* 0x000064001c2a7a24 */ /* 0x000fe200078e02ff */
[----:B------:R-:W-:Y:S01]  /*57b0*/  SGXT R110, R110, 0x1 ;  /* 0x000000016e6e781a */ /* 0x000fe20000000200 */
[----:B------:R-:W-:Y:S01]  /*57c0*/  STL [R1+0x11c], R39 ;  /* 0x00011c2701007387 */ /* 0x000fe20000100800 */
[----:B------:R-:W-:-:S02]  /*57d0*/  IMAD R28, R9, c[0x0][0x190], RZ ;  /* 0x00006400091c7a24 */ /* 0x000fc400078e02ff */
[----:B------:R-:W-:Y:S01]  /*57e0*/  LOP3.LUT R207, R207, 0x110, R110, 0x78, !PT ;  /* 0x00000110cfcf7812 */ /* 0x000fe200078e786e */
[----:B------:R-:W-:Y:S01]  /*57f0*/  STL [R1+0x118], R70 ;  /* 0x0001184601007387 */ /* 0x000fe20000100800 */
[----:B--2---:R-:W-:-:S03]  /*5800*/  LEA R2, P6, R40, R128, 0x2 ;  /* 0x0000008028027211 */ /* 0x004fc600078c10ff */
[----:B------:R-:W-:Y:S01]  /*5810*/  STL [R1+0x110], R35 ;  /* 0x0001102301007387 */ /* 0x000fe20000100800 */
[----:B------:R-:W-:Y:S02]  /*5820*/  LEA.HI.X.SX32 R3, R40, R0, 0x2, P6 ;  /* 0x0000000028037211 */ /* 0x000fe400030f16ff */
[CC--:B------:R-:W-:Y:S01]  /*5830*/  LEA R6, P6, R30.reuse, R128.reuse, 0x2 ;  /* 0x000000801e067211 */ /* 0x0c0fe200078c10ff */
[----:B------:R2:W-:Y:S01]  /*5840*/  LDGSTS.E [R198+0x5e00], [R56.64], !P5 ;  /* 0x05e0000038c67fae */ /* 0x0005e2000e921844 */
[C---:B------:R-:W-:Y:S02]  /*5850*/  LEA R4, P5, R35.reuse, R128, 0x2 ;  /* 0x0000008023047211 */ /* 0x040fe400078a10ff */
[-C--:B------:R-:W-:Y:S01]  /*5860*/  LEA.HI.X.SX32 R7, R30, R0.reuse, 0x2, P6 ;  /* 0x000000001e077211 */ /* 0x080fe200030f16ff */
[----:B------:R-:W-:Y:S01]  /*5870*/  STL [R1+0x114], R102 ;  /* 0x0001146601007387 */ /* 0x000fe20000100800 */
[----:B------:R-:W-:Y:S02]  /*5880*/  LEA.HI.X.SX32 R5, R35, R0, 0x2, P5 ;  /* 0x0000000023057211 */ /* 0x000fe400028f16ff */
[-C--:B------:R-:W-:Y:S01]  /*5890*/  LEA R8, P5, R55, R128.reuse, 0x2 ;  /* 0x0000008037087211 */ /* 0x080fe200078a10ff */
[----:B------:R-:W-:Y:S01]  /*58a0*/  STL [R1+0x10c], R43 ;  /* 0x00010c2b01007387 */ /* 0x000fe20000100800 */
[----:B------:R-:W-:-:S02]  /*58b0*/  LEA R10, P6, R54, R128, 0x2 ;  /* 0x00000080360a7211 */ /* 0x000fc400078c10ff */
[----:B------:R-:W-:Y:S01]  /*58c0*/  LEA.HI.X.SX32 R9, R55, R0, 0x2, P5 ;  /* 0x0000000037097211 */ /* 0x000fe200028f16ff */
[----:B------:R-:W-:Y:S01]  /*58d0*/  STL [R1+0x108], R72 ;  /* 0x0001084801007387 */ /* 0x000fe20000100800 */
[----:B------:R-:W-:Y:S01]  /*58e0*/  LEA R12, P5, R18, R128, 0x2 ;  /* 0x00000080120c7211 */ /* 0x000fe200078a10ff */
[----:B--2---:R-:W-:Y:S01]  /*58f0*/  IMAD R56, R33, c[0x0][0x190], RZ ;  /* 0x0000640021387a24 */ /* 0x004fe200078e02ff */
[----:B------:R-:W-:Y:S01]  /*5900*/  LEA.HI.X.SX32 R11, R54, R0, 0x2, P6 ;  /* 0x00000000360b7211 */ /* 0x000fe200030f16ff */
[----:B------:R2:W-:Y:S01]  /*5910*/  STL [R1+0x100], R30 ;  /* 0x0001001e01007387 */ /* 0x0005e20000100800 */
[----:B------:R-:W-:-:S03]  /*5920*/  LEA R14, P6, R51, R128, 0x2 ;  /* 0x00000080330e7211 */ /* 0x000fc600078c10ff */
[----:B------:R-:W-:Y:S01]  /*5930*/  STL [R1+0x104], R104 ;  /* 0x0001046801007387 */ /* 0x000fe20000100800 */
[----:B------:R-:W-:-:S03]  /*5940*/  LEA.HI.X.SX32 R15, R51, R0, 0x2, P6 ;  /* 0x00000000330f7211 */ /* 0x000fc600030f16ff */
[----:B------:R-:W-:Y:S01]  /*5950*/  STL [R1+0xfc], R42 ;  /* 0x0000fc2a01007387 */ /* 0x000fe20000100800 */
[----:B--2---:R-:W-:Y:S01]  /*5960*/  IMAD R30, R13, c[0x0][0x190], RZ ;  /* 0x000064000d1e7a24 */ /* 0x004fe200078e02ff */
[----:B------:R-:W-:Y:S02]  /*5970*/  LEA.HI.X.SX32 R13, R18, R0, 0x2, P5 ;  /* 0x00000000120d7211 */ /* 0x000fe400028f16ff */
[----:B------:R-:W-:Y:S01]  /*5980*/  STL [R1+0xf8], R74 ;  /* 0x0000f84a01007387 */ /* 0x000fe20000100800 */
[----:B------:R-:W-:-:S03]  /*5990*/  LEA R16, P5, R47, R128, 0x2 ;  /* 0x000000802f107211 */ /* 0x000fc600078a10ff */
[----:B------:R-:W-:Y:S01]  /*59a0*/  STL [R1+0xf0], R55 ;  /* 0x0000f03701007387 */ /* 0x000fe20000100800 */
[----:B------:R-:W-:Y:S02]  /*59b0*/  LEA.HI.X.SX32 R17, R47, R0, 0x2, P5 ;  /* 0x000000002f117211 */ /* 0x000fe400028f16ff */
[C---:B------:R-:W-:Y:S01]  /*59c0*/  LEA R20, P5, R24.reuse, R128, 0x2 ;  /* 0x0000008018147211 */ /* 0x040fe200078a10ff */
[----:B------:R-:W-:Y:S03]  /*59d0*/  STL [R1+0xec], R44 ;  /* 0x0000ec2c01007387 */ /* 0x000fe60000100800 */
[----:B------:R-:W-:Y:S01]  /*59e0*/  LEA.HI.X.SX32 R21, R24, R0, 0x2, P5 ;  /* 0x0000000018157211 */ /* 0x000fe200028f16ff */
[----:B------:R2:W-:Y:S04]  /*59f0*/  STL [R1+0xe0], R54 ;  /* 0x0000e03601007387 */ /* 0x0005e80000100800 */
[----:B------:R-:W-:Y:S04]  /*5a00*/  STL [R1+0xe8], R76 ;  /* 0x0000e84c01007387 */ /* 0x000fe80000100800 */
[----:B------:R-:W-:Y:S01]  /*5a10*/  STL [R1+0xdc], R46 ;  /* 0x0000dc2e01007387 */ /* 0x000fe20000100800 */
[----:B--2---:R-:W-:-:S03]  /*5a20*/  IMAD R54, R29, c[0x0][0x190], RZ ;  /* 0x000064001d367a24 */ /* 0x004fc600078e02ff */
[----:B------:R2:W-:Y:S04]  /*5a30*/  STL [R1+0xd0], R18 ;  /* 0x0000d01201007387 */ /* 0x0005e80000100800 */
[----:B------:R-:W-:Y:S04]  /*5a40*/  STL [R1+0xd8], R78 ;  /* 0x0000d84e01007387 */ /* 0x000fe80000100800 */
[----:B------:R-:W-:Y:S01]  /*5a50*/  STL [R1+0xcc], R48 ;  /* 0x0000cc3001007387 */ /* 0x000fe20000100800 */
[----:B--2---:R-:W-:-:S03]  /*5a60*/  LEA R18, P6, R22, R128, 0x2 ;  /* 0x0000008016127211 */ /* 0x004fc600078c10ff */
[----:B------:R-:W-:Y:S01]  /*5a70*/  STL [R1+0xc0], R51 ;  /* 0x0000c03301007387 */ /* 0x000fe20000100800 */
[----:B------:R-:W-:-:S03]  /*5a80*/  LEA.HI.X.SX32 R19, R22, R0, 0x2, P6 ;  /* 0x0000000016137211 */ /* 0x000fc600030f16ff */
[----:B------:R-:W-:Y:S04]  /*5a90*/  STL [R1+0xc8], R80 ;  /* 0x0000c85001007387 */ /* 0x000fe80000100800 */
[----:B------:R-:W-:Y:S04]  /*5aa0*/  STL [R1+0xbc], R50 ;  /* 0x0000bc3201007387 */ /* 0x000fe80000100800 */
[----:B------:R-:W-:Y:S04]  /*5ab0*/  STL [R1+0xb0], R47 ;  /* 0x0000b02f01007387 */ /* 0x000fe80000100800 */
[----:B------:R-:W-:Y:S04]  /*5ac0*/  STL [R1+0xb8], R82 ;  /* 0x0000b85201007387 */ /* 0x000fe80000100800 */
[----:B------:R-:W-:Y:S04]  /*5ad0*/  STL [R1+0xac], R52 ;  /* 0x0000ac3401007387 */ /* 0x000fe80000100800 */
[----:B------:R-:W-:Y:S04]  /*5ae0*/  STL [R1+0xa8], R84 ;  /* 0x0000a85401007387 */ /* 0x000fe80000100800 */
[----:B------:R2:W-:Y:S04]  /*5af0*/  STL [R1+0xa0], R22 ;  /* 0x0000a01601007387 */ /* 0x0005e80000100800 */
[----:B------:R1:W-:Y:S04]  /*5b00*/  STL [R1+0x90], R24 ;  /* 0x0000901801007387 */ /* 0x0003e80000100800 */
[----:B------:R3:W-:Y:S01]  /*5b10*/  STL [R1+0x80], R26 ;  /* 0x0000801a01007387 */ /* 0x0007e20000100800 */
[----:B--2---:R-:W-:-:S03]  /*5b20*/  LEA R22, P6, R26, R128, 0x2 ;  /* 0x000000801a167211 */ /* 0x004fc600078c10ff */
[----:B------:R2:W-:Y:S01]  /*5b30*/  STL [R1+0x70], R28 ;  /* 0x0000701c01007387 */ /* 0x0005e20000100800 */
[----:B-1----:R-:W-:Y:S02]  /*5b40*/  LEA R24, P5, R28, R128, 0x2 ;  /* 0x000000801c187211 */ /* 0x002fe400078a10ff */
[----:B------:R-:W-:Y:S01]  /*5b50*/  LEA.HI.X.SX32 R23, R26, R0, 0x2, P6 ;  /* 0x000000001a177211 */ /* 0x000fe200030f16ff */
[----:B------:R1:W-:Y:S01]  /*5b60*/  STL [R1+0x60], R30 ;  /* 0x0000601e01007387 */ /* 0x0003e20000100800 */
[----:B---3--:R-:W-:Y:S02]  /*5b70*/  LEA R26, P6, R30, R128, 0x2 ;  /* 0x000000801e1a7211 */ /* 0x008fe400078c10ff */
[----:B------:R-:W-:Y:S01]  /*5b80*/  LEA.HI.X.SX32 R25, R28, R0, 0x2, P5 ;  /* 0x000000001c197211 */ /* 0x000fe200028f16ff */
[----:B------:R3:W-:Y:S01]  /*5b90*/  STL [R1+0x50], R32 ;  /* 0x0000502001007387 */ /* 0x0007e20000100800 */
[----:B--2---:R-:W-:Y:S02]  /*5ba0*/  LEA R28, P5, R32, R128, 0x2 ;  /* 0x00000080201c7211 */ /* 0x004fe400078a10ff */
[-C--:B------:R-:W-:Y:S01]  /*5bb0*/  LEA.HI.X.SX32 R27, R30, R0.reuse, 0x2, P6 ;  /* 0x000000001e1b7211 */ /* 0x080fe200030f16ff */
[----:B------:R2:W-:Y:S01]  /*5bc0*/  STL [R1+0x40], R34 ;  /* 0x0000402201007387 */ /* 0x0005e20000100800 */
[----:B------:R-:W-:-:S02]  /*5bd0*/  LEA.HI.X.SX32 R29, R32, R0, 0x2, P5 ;  /* 0x00000000201d7211 */ /* 0x000fc400028f16ff */
[-C--:B-1----:R-:W-:Y:S01]  /*5be0*/  LEA R30, P6, R34, R128.reuse, 0x2 ;  /* 0x00000080221e7211 */ /* 0x082fe200078c10ff */
[----:B------:R1:W-:Y:S01]  /*5bf0*/  STL [R1+0x30], R36 ;  /* 0x0000302401007387 */ /* 0x0003e20000100800 */
[----:B---3--:R-:W-:Y:S02]  /*5c00*/  LEA R32, P5, R36, R128, 0x2 ;  /* 0x0000008024207211 */ /* 0x008fe400078a10ff */
[----:B------:R-:W-:Y:S01]  /*5c10*/  LEA.HI.X.SX32 R31, R34, R0, 0x2, P6 ;  /* 0x00000000221f7211 */ /* 0x000fe200030f16ff */
[----:B------:R3:W-:Y:S01]  /*5c20*/  STL [R1+0x9c], R54 ;  /* 0x00009c3601007387 */ /* 0x0007e20000100800 */
[----:B--2---:R-:W-:Y:S02]  /*5c30*/  LEA R34, P6, R39, R128, 0x2 ;  /* 0x0000008027227211 */ /* 0x004fe400078c10ff */
[----:B------:R-:W-:Y:S01]  /*5c40*/  LEA.HI.X.SX32 R33, R36, R0, 0x2, P5 ;  /* 0x0000000024217211 */ /* 0x000fe200028f16ff */
[----:B------:R2:W-:Y:S01]  /*5c50*/  STL [R1+0x8c], R56 ;  /* 0x00008c3801007387 */ /* 0x0005e20000100800 */
[----:B-1----:R-:W-:-:S02]  /*5c60*/  LEA R36, P5, R43, R128, 0x2 ;  /* 0x000000802b247211 */ /* 0x002fc400078a10ff */
[----:B------:R-:W-:Y:S01]  /*5c70*/  LEA.HI.X.SX32 R35, R39, R0, 0x2, P6 ;  /* 0x0000000027237211 */ /* 0x000fe200030f16ff */
[----:B------:R1:W-:Y:S01]  /*5c80*/  STL [R1+0x7c], R58 ;  /* 0x00007c3a01007387 */ /* 0x0003e20000100800 */
[----:B------:R-:W-:Y:S02]  /*5c90*/  LEA R38, P6, R42, R128, 0x2 ;  /* 0x000000802a267211 */ /* 0x000fe400078c10ff */
[----:B------:R-:W-:Y:S01]  /*5ca0*/  LEA.HI.X.SX32 R37, R43, R0, 0x2, P5 ;  /* 0x000000002b257211 */ /* 0x000fe200028f16ff */
[----:B------:R1:W-:Y:S01]  /*5cb0*/  STL [R1+0x6c], R60 ;  /* 0x00006c3c01007387 */ /* 0x0003e20000100800 */
[----:B------:R-:W-:Y:S02]  /*5cc0*/  LEA R40, P5, R44, R128, 0x2 ;  /* 0x000000802c287211 */ /* 0x000fe400078a10ff */
[----:B------:R-:W-:Y:S01]  /*5cd0*/  LEA.HI.X.SX32 R39, R42, R0, 0x2, P6 ;  /* 0x000000002a277211 */ /* 0x000fe200030f16ff */
[----:B------:R1:W-:Y:S01]  /*5ce0*/  STL [R1+0x5c], R62 ;  /* 0x00005c3e01007387 */ /* 0x0003e20000100800 */
[----:B------:R-:W-:-:S02]  /*5cf0*/  LEA R42, P6, R46, R128, 0x2 ;  /* 0x000000802e2a7211 */ /* 0x000fc400078c10ff */
        /* <DEDUP_REMOVED lines=17> */
[----:B---3--:R-:W-:-:S02]  /*5e10*/  LEA R54, P6, R58, R128, 0x2 ;  /* 0x000000803a367211 */ /* 0x008fc400078c10ff */
[----:B------:R-:W-:Y:S01]  /*5e20*/  LEA.HI.X.SX32 R53, R56, R0, 0x2, P5 ;  /* 0x0000000038357211 */ /* 0x000fe200028f16ff */
[----:B------:R3:W-:Y:S01]  /*5e30*/  STL [R1+0x58], R94 ;  /* 0x0000585e01007387 */ /* 0x0007e20000100800 */
[----:B--2---:R-:W-:Y:S02]  /*5e40*/  LEA R56, P5, R60, R128, 0x2 ;  /* 0x000000803c387211 */ /* 0x004fe400078a10ff */
[----:B------:R-:W-:Y:S01]  /*5e50*/  LEA.HI.X.SX32 R55, R58, R0, 0x2, P6 ;  /* 0x000000003a377211 */ /* 0x000fe200030f16ff */
[----:B------:R2:W-:Y:S01]  /*5e60*/  STL [R1+0x48], R96 ;  /* 0x0000486001007387 */ /* 0x0005e20000100800 */
[----:B-1----:R-:W-:Y:S02]  /*5e70*/  LEA R58, P6, R62, R128, 0x2 ;  /* 0x000000803e3a7211 */ /* 0x002fe400078c10ff */
        /* <DEDUP_REMOVED lines=12> */
[----:B------:R-:W-:Y:S02]  /*5f40*/  LEA.HI.X.SX32 R65, R252, R0, 0x2, P5 ;  /* 0x00000000fc417211 */ /* 0x000fe400028f16ff */
[----:B------:R-:W-:Y:S02]  /*5f50*/  LEA R68, P5, R72, R128, 0x2 ;  /* 0x0000008048447211 */ /* 0x000fe400078a10ff */
[----:B------:R-:W-:Y:S02]  /*5f60*/  LEA.HI.X.SX32 R67, R70, R0, 0x2, P6 ;  /* 0x0000000046437211 */ /* 0x000fe400030f16ff */
[----:B------:R-:W-:Y:S02]  /*5f70*/  LEA R70, P6, R74, R128, 0x2 ;  /* 0x000000804a467211 */ /* 0x000fe400078c10ff */
[----:B------:R-:W-:Y:S02]  /*5f80*/  LEA.HI.X.SX32 R69, R72, R0, 0x2, P5 ;  /* 0x0000000048457211 */ /* 0x000fe400028f16ff */
        /* <DEDUP_REMOVED lines=20> */
[----:B----4-:R-:W-:Y:S02]  /*60d0*/  LEA R92, P5, R96, R128, 0x2 ;  /* 0x00000080605c7211 */ /* 0x010fe400078a10ff */
[----:B------:R-:W-:Y:S02]  /*60e0*/  LEA.HI.X.SX32 R91, R94, R0, 0x2, P6 ;  /* 0x000000005e5b7211 */ /* 0x000fe400030f16ff */
[----:B---3--:R-:W-:Y:S02]  /*60f0*/  LEA R94, P6, R98, R128, 0x2 ;  /* 0x00000080625e7211 */ /* 0x008fe400078c10ff */
[----:B------:R-:W-:Y:S02]  /*6100*/  LEA.HI.X.SX32 R93, R96, R0, 0x2, P5 ;  /* 0x00000000605d7211 */ /* 0x000fe400028f16ff */
[----:B--2---:R-:W-:-:S02]  /*6110*/  LEA R96, P5, R206, R128, 0x2 ;  /* 0x00000080ce607211 */ /* 0x004fc400078a10ff */
[----:B------:R-:W-:Y:S02]  /*6120*/  LEA.HI.X.SX32 R95, R98, R0, 0x2, P6 ;  /* 0x00000000625f7211 */ /* 0x000fe400030f16ff */
[----:B-1----:R-:W-:Y:S02]  /*6130*/  LEA R98, P6, R102, R128, 0x2 ;  /* 0x0000008066627211 */ /* 0x002fe400078c10ff */
[----:B------:R-:W-:Y:S02]  /*6140*/  LEA.HI.X.SX32 R97, R206, R0, 0x2, P5 ;  /* 0x00000000ce617211 */ /* 0x000fe400028f16ff */
[----:B------:R-:W-:Y:S02]  /*6150*/  LEA R100, P5, R104, R128, 0x2 ;  /* 0x0000008068647211 */ /* 0x000fe400078a10ff */
[----:B------:R-:W-:Y:S02]  /*6160*/  LEA.HI.X.SX32 R99, R102, R0, 0x2, P6 ;  /* 0x0000000066637211 */ /* 0x000fe400030f16ff */
[----:B------:R-:W-:-:S02]  /*6170*/  LEA R102, P6, R116, R128, 0x2 ;  /* 0x0000008074667211 */ /* 0x000fc400078c10ff */
[----:B------:R-:W-:Y:S02]  /*6180*/  LEA.HI.X.SX32 R101, R104, R0, 0x2, P5 ;  /* 0x0000000068657211 */ /* 0x000fe400028f16ff */
[----:B------:R-:W-:Y:S02]  /*6190*/  LEA R104, P5, R114, R128, 0x2 ;  /* 0x0000008072687211 */ /* 0x000fe400078a10ff */
[-C--:B------:R-:W-:Y:S01]  /*61a0*/  LEA.HI.X.SX32 R103, R116, R0.reuse, 0x2, P6 ;  /* 0x0000000074677211 */ /* 0x080fe200030f16ff */
[----:B------:R-:W-:Y:S01]  /*61b0*/  IMAD R116, R105, c[0x0][0x190], RZ ;  /* 0x0000640069747a24 */ /* 0x000fe200078e02ff */
[----:B------:R-:W-:Y:S02]  /*61c0*/  ISETP.NE.U32.AND P6, PT, R106, RZ, PT ;  /* 0x000000ff6a00720c */ /* 0x000fe40003fc5070 */
[----:B------:R-:W-:Y:S01]  /*61d0*/  LEA.HI.X.SX32 R105, R114, R0, 0x2, P5 ;  /* 0x0000000072697211 */ /* 0x000fe200028f16ff */
[----:B------:R-:W-:Y:S01]  /*61e0*/  IMAD R114, R109, c[0x0][0x190], RZ ;  /* 0x000064006d727a24 */ /* 0x000fe200078e02ff */
[C---:B------:R-:W-:Y:S01]  /*61f0*/  LEA R106, P5, R108.reuse, R128, 0x2 ;  /* 0x000000806c6a7211 */ /* 0x040fe200078a10ff */
[----:B------:R1:W-:Y:S03]  /*6200*/  STL [R1+0xc4], R116 ;  /* 0x0000c47401007387 */ /* 0x0003e60000100800 */
[----:B------:R-:W-:Y:S01]  /*6210*/  LEA.HI.X.SX32 R107, R108, R0, 0x2, P5 ;  /* 0x000000006c6b7211 */ /* 0x000fe200028f16ff */
[----:B------:R2:W-:Y:S01]  /*6220*/  STL [R1+0xb4], R112 ;  /* 0x0000b47001007387 */ /* 0x0005e20000100800 */
[----:B------:R-:W-:-:S03]  /*6230*/  LEA R108, P5, R116, R128, 0x2 ;  /* 0x00000080746c7211 */ /* 0x000fc600078a10ff */
[----:B------:R3:W-:Y:S01]  /*6240*/  STL [R1+0xa4], R114 ;  /* 0x0000a47201007387 */ /* 0x0007e20000100800 */
[----:B------:R-:W-:Y:S01]  /*6250*/  LEA.HI.X.SX32 R109, R116, R0, 0x2, P5 ;  /* 0x00000000746d7211 */ /* 0x000fe200028f16ff */
[----:B-1----:R-:W-:Y:S01]  /*6260*/  IMAD R116, R111, c[0x0][0x190], RZ ;  /* 0x000064006f747a24 */ /* 0x002fe200078e02ff */
[----:B------:R-:W-:-:S04]  /*6270*/  LEA R110, P5, R112, R128, 0x2 ;  /* 0x00000080706e7211 */ /* 0x000fc800078a10ff */
[----:B------:R-:W-:Y:S01]  /*6280*/  LEA.HI.X.SX32 R111, R112, R0, 0x2, P5 ;  /* 0x00000000706f7211 */ /* 0x000fe200028f16ff */
[----:B------:R-:W-:Y:S01]  /*6290*/  IMAD R120, R115, c[0x0][0x190], RZ ;  /* 0x0000640073787a24 */ /* 0x000fe200078e02ff */
[C---:B--2---:R-:W-:Y:S01]  /*62a0*/  LEA R112, P5, R114.reuse, R128, 0x2 ;  /* 0x0000008072707211 */ /* 0x044fe200078a10ff */
[----:B------:R1:W-:Y:S03]  /*62b0*/  STL [R1+0x94], R116 ;  /* 0x0000947401007387 */ /* 0x0003e60000100800 */
[----:B------:R-:W-:Y:S01]  /*62c0*/  LEA.HI.X.SX32 R113, R114, R0, 0x2, P5 ;  /* 0x0000000072717211 */ /* 0x000fe200028f16ff */
[----:B------:R-:W2:Y:S01]  /*62d0*/  LDL.64 R202, [R1+0x20] ;  /* 0x0000200001ca7983 */ /* 0x000ea20000100a00 */
[C---:B---3--:R-:W-:Y:S01]  /*62e0*/  LEA R114, P5, R116.reuse, R128, 0x2 ;  /* 0x0000008074727211 */ /* 0x048fe200078a10ff */
[----:B------:R-:W-:Y:S02]  /*62f0*/  IMAD R122, R117, c[0x0][0x190], RZ ;  /* 0x00006400757a7a24 */ /* 0x000fe400078e02ff */
[----:B------:R-:W3:Y:S01]  /*6300*/  LDL.64 R200, [R1+0x18] ;  /* 0x0000180001c87983 */ /* 0x000ee20000100a00 */
[----:B------:R-:W-:-:S02]  /*6310*/  LEA.HI.X.SX32 R115, R116, R0, 0x2, P5 ;  /* 0x0000000074737211 */ /* 0x000fc400028f16ff */
[C---:B-1----:R-:W-:Y:S01]  /*6320*/  LEA R116, P5, R118.reuse, R128, 0x2 ;  /* 0x0000008076747211 */ /* 0x042fe200078a10ff */
[----:B------:R1:W-:Y:S03]  /*6330*/  STL [R1+0x84], R118 ;  /* 0x0000847601007387 */ /* 0x0003e60000100800 */
[----:B------:R-:W-:Y:S01]  /*6340*/  LEA.HI.X.SX32 R117, R118, R0, 0x2, P5 ;  /* 0x0000000076757211 */ /* 0x000fe200028f16ff */
[----:B------:R-:W4:Y:S01]  /*6350*/  LDL.64 R196, [R1+0x10] ;  /* 0x0000100001c47983 */ /* 0x000f220000100a00 */
[----:B------:R-:W-:Y:S01]  /*6360*/  IMAD R124, R119, c[0x0][0x190], RZ ;  /* 0x00006400777c7a24 */ /* 0x000fe200078e02ff */
[----:B------:R-:W-:Y:S01]  /*6370*/  IADD3 R195, R195, -0x40, RZ ;  /* 0xffffffc0c3c37810 */ /* 0x000fe20007ffe0ff */
[----:B------:R-:W-:Y:S01]  /*6380*/  IMAD R126, R121, c[0x0][0x190], RZ ;  /* 0x00006400797e7a24 */ /* 0x000fe200078e02ff */
[----:B------:R1:W-:Y:S01]  /*6390*/  STL [R1+0x74], R120 ;  /* 0x0000747801007387 */ /* 0x0003e20000100800 */
[----:B------:R-:W-:Y:S01]  /*63a0*/  IMAD R129, R123, c[0x0][0x190], RZ ;  /* 0x000064007b817a24 */ /* 0x000fe200078e02ff */
[C---:B-1----:R-:W-:Y:S01]  /*63b0*/  LEA R118, P5, R120.reuse, R128, 0x2 ;  /* 0x0000008078767211 */ /* 0x042fe200078a10ff */
[----:B------:R-:W-:Y:S01]  /*63c0*/  IMAD R205, R205, c[0x0][0x190], RZ ;  /* 0x00006400cdcd7a24 */ /* 0x000fe200078e02ff */
[----:B------:R1:W-:Y:S02]  /*63d0*/  STL [R1+0x64], R122 ;  /* 0x0000647a01007387 */ /* 0x0003e40000100800 */
[----:B------:R-:W-:-:S02]  /*63e0*/  LEA.HI.X.SX32 R119, R120, R0, 0x2, P5 ;  /* 0x0000000078777211 */ /* 0x000fc400028f16ff */
[----:B------:R1:W-:Y:S01]  /*63f0*/  STL [R1+0x54], R124 ;  /* 0x0000547c01007387 */ /* 0x0003e20000100800 */
[----:B------:R-:W-:-:S03]  /*6400*/  LEA R120, P5, R122, R128, 0x2 ;  /* 0x000000807a787211 */ /* 0x000fc600078a10ff */
[----:B------:R1:W-:Y:S01]  /*6410*/  STL [R1+0x44], R126 ;  /* 0x0000447e01007387 */ /* 0x0003e20000100800 */
[----:B------:R-:W-:Y:S02]  /*6420*/  LEA.HI.X.SX32 R121, R122, R0, 0x2, P5 ;  /* 0x000000007a797211 */ /* 0x000fe400028f16ff */
[C---:B-1----:R-:W-:Y:S01]  /*6430*/  LEA R122, P5, R124.reuse, R128, 0x2 ;  /* 0x000000807c7a7211 */ /* 0x042fe200078a10ff */
[----:B------:R1:W-:Y:S03]  /*6440*/  STL [R1+0x34], R129 ;  /* 0x0000348101007387 */ /* 0x0003e60000100800 */
[----:B------:R-:W-:Y:S01]  /*6450*/  LEA.HI.X.SX32 R123, R124, R0, 0x2, P5 ;  /* 0x000000007c7b7211 */ /* 0x000fe200028f16ff */
[----:B------:R1:W-:Y:S01]  /*6460*/  STL.64 [R1+0x170], R204 ;  /* 0x000170cc01007387 */ /* 0x0003e20000100a00 */
[----:B------:R-:W-:-:S04]  /*6470*/  LEA R124, P5, R126, R128, 0x2 ;  /* 0x000000807e7c7211 */ /* 0x000fc800078a10ff */
[----:B------:R-:W-:Y:S02]  /*6480*/  LEA.HI.X.SX32 R125, R126, R0, 0x2, P5 ;  /* 0x000000007e7d7211 */ /* 0x000fe400028f16ff */
[----:B------:R-:W-:-:S04]  /*6490*/  LEA R126, P5, R129, R128, 0x2 ;  /* 0x00000080817e7211 */ /* 0x000fc800078a10ff */
[----:B------:R-:W-:Y:S02]  /*64a0*/  LEA.HI.X.SX32 R127, R129, R0, 0x2, P5 ;  /* 0x00000000817f7211 */ /* 0x000fe400028f16ff */
[----:B------:R-:W-:-:S04]  /*64b0*/  LEA R128, P5, R205, R128, 0x2 ;  /* 0x00000080cd807211 */ /* 0x000fc800078a10ff */
[----:B-1----:R-:W-:Y:S01]  /*64c0*/  LEA.HI.X.SX32 R129, R205, R0, 0x2, P5 ;  /* 0x00000000cd817211 */ /* 0x002fe200028f16ff */
[----:B------:R-:W-:Y:S01]  /*64d0*/  IMAD.MOV.U32 R0, RZ, RZ, c[0x0][0x188] ;  /* 0x00006200ff007624 */ /* 0x000fe200078e00ff */
[----:B------:R-:W4:Y:S01]  /*64e0*/  LDL.LU.64 R204, [R1+0x8] ;  /* 0x0000080001cc7983 */ /* 0x000f220000300a00 */
[----:B------:R-:W-:-:S03]  /*64f0*/  ISETP.GE.U32.AND P5, PT, R195, 0x7fffff81, PT ;  /* 0x7fffff81c300780c */ /* 0x000fc60003fa6070 */
[----:B------:R-:W4:Y:S01]  /*6500*/  LDL.LU R195, [R1+0x198] ;  /* 0x0001980001c37983 */ /* 0x000f220000300800 */
[----:B------:R-:W-:-:S03]  /*6510*/  IMAD.SHL.U32 R0, R0, 0x40, RZ ;  /* 0x0000004000007824 */ /* 0x000fc600078e00ff */
[----:B--2---:R1:W-:Y:S04]  /*6520*/  LDGSTS.E [R198+0x6600], [R202.64], !P2 ;  /* 0x06600000cac67fae */ /* 0x0043e8000d121844 */
[----:B---3--:R2:W-:Y:S04]  /*6530*/  LDGSTS.E [R198+0x6e00], [R200.64], !P4 ;  /* 0x06e00000c8c67fae */ /* 0x0085e8000e121844 */
[----:B----4-:R3:W-:Y:S04]  /*6540*/  LDGSTS.E [R198+0x7600], [R196.64], !P3 ;  /* 0x07600000c4c67fae */ /* 0x0107e8000d921844 */
[----:B-1----:R-:W4:Y:S04]  /*6550*/  LDL.LU.64 R202, [R1+0x190] ;  /* 0x0001900001ca7983 */ /* 0x002f280000300a00 */
[----:B--2---:R-:W2:Y:S04]  /*6560*/  LDL.LU.64 R200, [R1+0x188] ;  /* 0x0001880001c87983 */ /* 0x004ea80000300a00 */
[----:B---3--:R-:W3:Y:S04]  /*6570*/  LDL.LU.64 R196, [R1+0x180] ;  /* 0x0001800001c47983 */ /* 0x008ee80000300a00 */
[----:B------:R1:W-:Y:S04]  /*6580*/  LDGSTS.E [R198+0x7e00], [R204.64], !P5 ;  /* 0x07e00000ccc67fae */ /* 0x0003e8000e921844 */
[----:B------:R-:W0:Y:S01]  /*6590*/  LDGDEPBAR ;  /* 0x00000000000079af */ /* 0x000e220000000000 */
[----:B------:R-:W-:-:S03]  /*65a0*/  IMAD.WIDE R194, R0, 0x4, R194 ;  /* 0x0000000400c27825 */ /* 0x000fc600078e02c2 */
[----:B------:R1:W-:Y:S04]  /*65b0*/  LDGSTS.E [R207+0x10000], [R2.64], P6 ;  /* 0x1000000002cf7fae */ /* 0x0003e8000b121844 */
[----:B------:R1:W-:Y:S04]  /*65c0*/  LDGSTS.E [R207+0x10800], [R4.64], P6 ;  /* 0x1080000004cf7fae */ /* 0x0003e8000b121844 */
[----:B------:R1:W-:Y:S04]  /*65d0*/  LDGSTS.E [R207+0x11000], [R6.64], P6 ;  /* 0x1100000006cf7fae */ /* 0x0003e8000b121844 */
[----:B------:R1:W-:Y:S04]  /*65e0*/  LDGSTS.E [R207+0x11800], [R8.64], P6 ;  /* 0x1180000008cf7fae */ /* 0x0003e8000b121844 */
[----:B------:R1:W-:Y:S04]  /*65f0*/  LDGSTS.E [R207+0x12000], [R10.64], P6 ;  /* 0x120000000acf7fae */ /* 0x0003e8000b121844 */
[----:B------:R1:W-:Y:S04]  /*6600*/  LDGSTS.E [R207+0x12800], [R12.64], P6 ;  /* 0x128000000ccf7fae */ /* 0x0003e8000b121844 */
[----:B------:R1:W-:Y:S04]  /*6610*/  LDGSTS.E [R207+0x13000], [R14.64], P6 ;  /* 0x130000000ecf7fae */ /* 0x0003e8000b121844 */
[----:B------:R1:W-:Y:S01]  /*6620*/  LDGSTS.E [R207+0x13800], [R16.64], P6 ;  /* 0x1380000010cf7fae */ /* 0x0003e2000b121844 */
[----:B------:R-:W-:-:S03]  /*6630*/  LOP3.LUT R0, R207, 0x20, RZ, 0x3c, !PT ;  /* 0x00000020cf007812 */ /* 0x000fc600078e3cff */
[----:B------:R1:W-:Y:S04]  /*6640*/  LDGSTS.E [R207+0x14000], [R18.64], P6 ;  /* 0x1400000012cf7fae */ /* 0x0003e8000b121844 */
        /* <DEDUP_REMOVED lines=14> */
[----:B------:R1:W-:Y:S02]  /*6730*/  LDGSTS.E [R0+0x13a00], [R48.64], P6 ;  /* 0x13a0000030007fae */ /* 0x0003e4000b121844 */
[----:B-1----:R-:W-:-:S02]  /*6740*/  LOP3.LUT R198, R207, 0x40, RZ, 0x3c, !PT ;  /* 0x00000040cfc67812 */ /* 0x002fc400078e3cff */
        /* <DEDUP_REMOVED lines=16> */
[----:B-1----:R-:W-:-:S03]  /*6850*/  LOP3.LUT R0, R207, 0x60, RZ, 0x3c, !PT ;  /* 0x00000060cf007812 */ /* 0x002fc600078e3cff */
        /* <DEDUP_REMOVED lines=24> */
[----:B------:R-:W0:Y:S04]  /*69e0*/  LDGDEPBAR ;  /* 0x00000000000079af */ /* 0x000e280000000000 */
[----:B------:R-:W-:Y:S06]  /*69f0*/  BAR.SYNC.DEFER_BLOCKING 0x0 ;  /* 0x0000000000007b1d */ /* 0x000fec0000010000 */
[----:B--2---:R-:W2:Y:S04]  /*6a00*/  LDL.LU R198, [R1+0x17c] ;  /* 0x00017c0001c67983 */ /* 0x004ea80000300800 */
[----:B------:R-:W-:Y:S01]  /*6a10*/  @!PT LDS RZ, [RZ] ;  /* 0x00000000fffff984 */ /* 0x000fe20000000800 */
[----:B------:R-:W-:Y:S01]  /*6a20*/  @!PT LDS RZ, [RZ] ;  /* 0x00000000fffff984 */ /* 0x000fe20000000800 */
[----:B------:R-:W-:Y:S01]  /*6a30*/  @!PT LDS RZ, [RZ] ;  /* 0x00000000fffff984 */ /* 0x000fe20000000800 */
[----:B------:R1:W-:Y:S04]  /*6a40*/  LDGSTS.E [R199+0x8000], [R194.64], !P1 ;  /* 0x08000000c2c77fae */ /* 0x0003e8000c921844 */
[----:B-1----:R-:W2:Y:S04]  /*6a50*/  LDL.LU R199, [R1+0x178] ;  /* 0x0001780001c77983 */ /* 0x002ea80000300800 */
[----:B------:R-:W1:Y:S01]  /*6a60*/  S2R R0, SR_TID.X ;  /* 0x0000000000007919 */ /* 0x000e620000002100 */
[----:B------:R-:W-:Y:S01]  /*6a70*/  IMAD.MOV.U32 R194, RZ, RZ, c[0x0][0x180] ;  /* 0x00006000ffc27624 */ /* 0x000fe200078e00ff */
[----:B-1----:R-:W-:-:S04]  /*6a80*/  LOP3.LUT R195, R0, 0x7f, RZ, 0xc0, !PT ;  /* 0x0000007f00c37812 */ /* 0x002fc800078ec0ff */
[----:B------:R-:W-:-:S04]  /*6a90*/  IADD3 R0, R194, -0x45, RZ ;  /* 0xffffffbbc2007810 */ /* 0x000fc80007ffe0ff */
[----:B------:R-:W-:Y:S02]  /*6aa0*/  ISETP.GE.U32.AND P2, PT, R0, 0x7fffff7c, PT ;  /* 0x7fffff7c0000780c */ /* 0x000fe40003f46070 */
[----:B------:R-:W-:-:S04]  /*6ab0*/  IADD3 R0, R194, -0x49, RZ ;  /* 0xffffffb7c2007810 */ /* 0x000fc80007ffe0ff */
[----:B------:R-:W-:Y:S01]  /*6ac0*/  ISETP.GE.U32.AND P1, PT, R0, 0x7fffff78, PT ;  /* 0x7fffff780000780c */ /* 0x000fe20003f26070 */
[----:B------:R-:W-:-:S04]  /*6ad0*/  IMAD.MOV.U32 R0, RZ, RZ, c[0x0][0x188] ;  /* 0x00006200ff007624 */ /* 0x000fc800078e00ff */
[----:B------:R-:W-:Y:S02]  /*6ae0*/  IMAD.SHL.U32 R0, R0, 0x40, RZ ;  /* 0x0000004000007824 */ /* 0x000fe400078e00ff */
[----:B------:R-:W-:Y:S02]  /*6af0*/  IMAD.SHL.U32 R195, R195, 0x4, RZ ;  /* 0x00000004c3c37824 */ /* 0x000fe400078e00ff */
[----:B---3--:R-:W-:-:S04]  /*6b00*/  IMAD.WIDE R196, R0, 0x4, R196 ;  /* 0x0000000400c47825 */ /* 0x008fc800078e02c4 */
[----:B--2---:R-:W-:-:S05]  /*6b10*/  IMAD.WIDE R198, R0, 0x4, R198 ;  /* 0x0000000400c67825 */ /* 0x004fca00078e02c6 */
[----:B------:R1:W-:Y:S04]  /*6b20*/  LDGSTS.E [R195+0x8800], [R198.64], !P2 ;  /* 0x08800000c6c37fae */ /* 0x0003e8000d121844 */
[----:B------:R2:W-:Y:S02]  /*6b30*/  LDGSTS.E [R195+0x9000], [R196.64], !P1 ;  /* 0x09000000c4c37fae */ /* 0x0005e4000c921844 */
[----:B--2---:R-:W-:-:S05]  /*6b40*/  IMAD.MOV.U32 R196, RZ, RZ, c[0x0][0x180] ;  /* 0x00006000ffc47624 */ /* 0x004fca00078e00ff */
[----:B------:R-:W-:Y:S01]  /*6b50*/  IADD3 R0, R196, -0x4d, RZ ;  /* 0xffffffb3c4007810 */ /* 0x000fe20007ffe0ff */
[----:B-1----:R-:W-:-:S03]  /*6b60*/  IMAD.MOV.U32 R199, RZ, RZ, c[0x0][0x188] ;  /* 0x00006200ffc77624 */ /* 0x002fc600078e00ff */
[----:B------:R-:W-:Y:S02]  /*6b70*/  ISETP.GE.U32.AND P2, PT, R0, 0x7fffff74, PT ;  /* 0x7fffff740000780c */ /* 0x000fe40003f46070 */
[----:B------:R-:W-:Y:S01]  /*6b80*/  IADD3 R0, R196, -0x51, RZ ;  /* 0xffffffafc4007810 */ /* 0x000fe20007ffe0ff */
[----:B------:R-:W-:-:S03]  /*6b90*/  IMAD.SHL.U32 R197, R199, 0x40, RZ ;  /* 0x00000040c7c57824 */ /* 0x000fc600078e00ff */
[----:B------:R-:W-:Y:S01]  /*6ba0*/  ISETP.GE.U32.AND P1, PT, R0, 0x7fffff70, PT ;  /* 0x7fffff700000780c */ /* 0x000fe20003f26070 */
[----:B------:R-:W-:Y:S01]  /*6bb0*/  IMAD.WIDE R200, R197, 0x4, R200 ;  /* 0x00000004c5c87825 */ /* 0x000fe200078e02c8 */
[----:B------:R-:W-:-:S03]  /*6bc0*/  IADD3 R0, R196, -0x55, RZ ;  /* 0xffffffabc4007810 */ /* 0x000fc60007ffe0ff */
[----:B----4-:R-:W-:Y:S02]  /*6bd0*/  IMAD.WIDE R202, R197, 0x4, R202 ;  /* 0x00000004c5ca7825 */ /* 0x010fe400078e02ca */
[----:B------:R1:W-:Y:S01]  /*6be0*/  LDGSTS.E [R195+0x9800], [R200.64], !P2 ;  /* 0x09800000c8c37fae */ /* 0x0003e2000d121844 */
[----:B------:R-:W-:Y:S02]  /*6bf0*/  ISETP.GE.U32.AND P2, PT, R0, 0x7fffff6c, PT ;  /* 0x7fffff6c0000780c */ /* 0x000fe40003f46070 */
[----:B------:R-:W-:-:S03]  /*6c00*/  IADD3 R0, R196, -0x59, RZ ;  /* 0xffffffa7c4007810 */ /* 0x000fc60007ffe0ff */
[----:B------:R2:W-:Y:S01]  /*6c10*/  LDGSTS.E [R195+0xa000], [R202.64], !P1 ;  /* 0x0a000000cac37fae */ /* 0x0005e2000c921844 */
[----:B------:R-:W-:Y:S01]  /*6c20*/  ISETP.GE.U32.AND P1, PT, R0, 0x7fffff68, PT ;  /* 0x7fffff680000780c */ /* 0x000fe20003f26070 */
[----:B------:R-:W-:Y:S01]  /*6c30*/  IMAD.WIDE R192, R197, 0x4, R192 ;  /* 0x00000004c5c07825 */ /* 0x000fe200078e02c0 */
[----:B------:R-:W-:-:S03]  /*6c40*/  IADD3 R0, R196, -0x5d, RZ ;  /* 0xffffffa3c4007810 */ /* 0x000fc60007ffe0ff */
[----:B------:R-:W-:Y:S02]  /*6c50*/  IMAD.WIDE R190, R197, 0x4, R190 ;  /* 0x00000004c5be7825 */ /* 0x000fe400078e02be */
[----:B------:R3:W-:Y:S01]  /*6c60*/  LDGSTS.E [R195+0xa800], [R192.64], !P2 ;  /* 0x0a800000c0c37fae */ /* 0x0007e2000d121844 */
[----:B------:R-:W-:Y:S02]  /*6c70*/  ISETP.GE.U32.AND P2, PT, R0, 0x7fffff64, PT ;  /* 0x7fffff640000780c */ /* 0x000fe40003f46070 */
[----:B------:R-:W-:-:S03]  /*6c80*/  IADD3 R0, R196, -0x61, RZ ;  /* 0xffffff9fc4007810 */ /* 0x000fc60007ffe0ff */
[----:B------:R4:W-:Y:S01]  /*6c90*/  LDGSTS.E [R195+0xb000], [R190.64], !P1 ;  /* 0x0b000000bec37fae */ /* 0x0009e2000c921844 */
[----:B------:R-:W-:Y:S01]  /*6ca0*/  ISETP.GE.U32.AND P1, PT, R0, 0x7fffff60, PT ;  /* 0x7fffff600000780c */ /* 0x000fe20003f26070 */
[----:B------:R-:W-:Y:S01]  /*6cb0*/  IMAD.WIDE R188, R197, 0x4, R188 ;  /* 0x00000004c5bc7825 */ /* 0x000fe200078e02bc */
[----:B------:R-:W-:-:S03]  /*6cc0*/  IADD3 R0, R196, -0x65, RZ ;  /* 0xffffff9bc4007810 */ /* 0x000fc60007ffe0ff */
[C---:B------:R-:W-:Y:S02]  /*6cd0*/  IMAD.WIDE R186, R197.reuse, 0x4, R186 ;  /* 0x00000004c5ba7825 */ /* 0x040fe400078e02ba */
[----:B------:R1:W-:Y:S01]  /*6ce0*/  LDGSTS.E [R195+0xb800], [R188.64], !P2 ;  /* 0x0b800000bcc37fae */ /* 0x0003e2000d121844 */
[----:B------:R-:W-:Y:S02]  /*6cf0*/  ISETP.GE.U32.AND P2, PT, R0, 0x7fffff5c, PT ;  /* 0x7fffff5c0000780c */ /* 0x000fe40003f46070 */
[----:B------:R-:W-:Y:S01]  /*6d00*/  IADD3 R0, R196, -0x69, RZ ;  /* 0xffffff97c4007810 */ /* 0x000fe20007ffe0ff */
[----:B------:R-:W-:Y:S01]  /*6d10*/  IMAD.WIDE R184, R197, 0x4, R184 ;  /* 0x00000004c5b87825 */ /* 0x000fe200078e02b8 */
[----:B------:R-:W1:Y:S04]  /*6d20*/  S2R R198, SR_TID.X ;  /* 0x0000000000c67919 */ /* 0x000e680000002100 */
[----:B------:R1:W-:Y:S01]  /*6d30*/  LDGSTS.E [R195+0xc000], [R186.64], !P1 ;  /* 0x0c000000bac37fae */ /* 0x0003e2000c921844 */
[----:B------:R-:W-:-:S02]  /*6d40*/  ISETP.GE.U32.AND P1, PT, R0, 0x7fffff58, PT ;  /* 0x7fffff580000780c */ /* 0x000fc40003f26070 */
[----:B------:R-:W-:Y:S01]  /*6d50*/  IADD3 R0, R196, -0x6d, RZ ;  /* 0xffffff93c4007810 */ /* 0x000fe20007ffe0ff */
[C---:B------:R-:W-:Y:S01]  /*6d60*/  IMAD.WIDE R182, R197.reuse, 0x4, R182 ;  /* 0x00000004c5b67825 */ /* 0x040fe200078e02b6 */
[----:B------:R1:W-:Y:S02]  /*6d70*/  LDGSTS.E [R195+0xc800], [R184.64], !P2 ;  /* 0x0c800000b8c37fae */ /* 0x0003e4000d121844 */
[----:B------:R-:W-:Y:S02]  /*6d80*/  ISETP.GE.U32.AND P2, PT, R0, 0x7fffff54, PT ;  /* 0x7fffff540000780c */ /* 0x000fe40003f46070 */
[----:B------:R-:W-:Y:S01]  /*6d90*/  IADD3 R0, R196, -0x71, RZ ;  /* 0xffffff8fc4007810 */ /* 0x000fe20007ffe0ff */
[C---:B------:R-:W-:Y:S01]  /*6da0*/  IMAD.WIDE R180, R197.reuse, 0x4, R180 ;  /* 0x00000004c5b47825 */ /* 0x040fe200078e02b4 */
[----:B----4-:R-:W4:Y:S04]  /*6db0*/  LDL.LU.64 R190, [R1+0x28] ;  /* 0x0000280001be7983 */ /* 0x010f280000300a00 */
[----:B------:R2:W-:Y:S01]  /*6dc0*/  LDGSTS.E [R195+0xd000], [R182.64], !P1 ;  /* 0x0d000000b6c37fae */ /* 0x0005e2000c921844 */
[----:B------:R-:W-:Y:S01]  /*6dd0*/  ISETP.GE.U32.AND P1, PT, R0, 0x7fffff50, PT ;  /* 0x7fffff500000780c */ /* 0x000fe20003f26070 */
[C---:B------:R-:W-:Y:S01]  /*6de0*/  IMAD.WIDE R178, R197.reuse, 0x4, R178 ;  /* 0x00000004c5b27825 */ /* 0x040fe200078e02b2 */
[----:B------:R-:W-:Y:S01]  /*6df0*/  IADD3 R0, R196, -0x75, RZ ;  /* 0xffffff8bc4007810 */ /* 0x000fe20007ffe0ff */
[----:B---3--:R-:W3:Y:S04]  /*6e00*/  LDL.LU.64 R192, [R1+0x20] ;  /* 0x0000200001c07983 */ /* 0x008ee80000300a00 */
[----:B------:R2:W-:Y:S01]  /*6e10*/  LDGSTS.E [R195+0xd800], [R180.64], !P2 ;  /* 0x0d800000b4c37fae */ /* 0x0005e2000d121844 */
[----:B------:R-:W-:Y:S01]  /*6e20*/  ISETP.GE.U32.AND P2, PT, R0, 0x7fffff4c, PT ;  /* 0x7fffff4c0000780c */ /* 0x000fe20003f46070 */
[----:B------:R-:W-:Y:S01]  /*6e30*/  IMAD.WIDE R176, R197, 0x4, R176 ;  /* 0x00000004c5b07825 */ /* 0x000fe200078e02b0 */
[----:B-1----:R-:W-:Y:S01]  /*6e40*/  LOP3.LUT R198, R198, 0x7f, RZ, 0xc0, !PT ;  /* 0x0000007fc6c67812 */ /* 0x002fe200078ec0ff */
[----:B--2---:R-:W2:Y:S04]  /*6e50*/  LDL.LU.64 R202, [R1+0x18] ;  /* 0x0000180001ca7983 */ /* 0x004ea80000300a00 */
[----:B------:R1:W-:Y:S01]  /*6e60*/  LDGSTS.E [R195+0xe000], [R178.64], !P1 ;  /* 0x0e000000b2c37fae */ /* 0x0003e2000c921844 */
[----:B------:R-:W-:-:S02]  /*6e70*/  IADD3 R0, R196, -0x42, RZ ;  /* 0xffffffbec4007810 */ /* 0x000fc40007ffe0ff */
[C---:B-1----:R-:W-:Y:S01]  /*6e80*/  IADD3 R179, R196.reuse, -0x79, RZ ;  /* 0xffffff87c4b37810 */ /* 0x042fe20007ffe0ff */
[----:B------:R-:W-:Y:S01]  /*6e90*/  IMAD.WIDE R136, R197, 0x4, R136 ;  /* 0x00000004c5887825 */ /* 0x000fe200078e0288 */
[----:B------:R-:W-:Y:S01]  /*6ea0*/  IADD3 R178, R196, -0x7d, RZ ;  /* 0xffffff83c4b27810 */ /* 0x000fe20007ffe0ff */
[----:B------:R1:W-:Y:S01]  /*6eb0*/  LDGSTS.E [R195+0xe800], [R176.64], !P2 ;  /* 0x0e800000b0c37fae */ /* 0x0003e2000d121844 */
[----:B------:R-:W-:Y:S02]  /*6ec0*/  ISETP.GE.U32.AND P3, PT, R179, 0x7fffff48, PT ;  /* 0x7fffff48b300780c */ /* 0x000fe40003f66070 */
[----:B------:R-:W-:Y:S02]  /*6ed0*/  ISETP.GE.U32.AND P4, PT, R178, 0x7fffff44, PT ;  /* 0x7fffff44b200780c */ /* 0x000fe40003f86070 */
[----:B------:R-:W-:Y:S02]  /*6ee0*/  IADD3 R179, R196, -0x46, RZ ;  /* 0xffffffbac4b37810 */ /* 0x000fe40007ffe0ff */
[----:B------:R-:W-:-:S02]  /*6ef0*/  ISETP.GE.U32.AND P5, PT, R0, 0x7fffff7f, PT ;  /* 0x7fffff7f0000780c */ /* 0x000fc40003fa6070 */
[C---:B------:R-:W-:Y:S02]  /*6f00*/  IADD3 R178, R196.reuse, -0x4a, RZ ;  /* 0xffffffb6c4b27810 */ /* 0x040fe40007ffe0ff */
[----:B------:R-:W-:Y:S02]  /*6f10*/  ISETP.GE.U32.AND P6, PT, R179, 0x7fffff7b, PT ;  /* 0x7fffff7bb300780c */ /* 0x000fe40003fc6070 */
[----:B------:R-:W-:Y:S01]  /*6f20*/  IADD3 R0, R196, -0x4e, RZ ;  /* 0xffffffb2c4007810 */ /* 0x000fe20007ffe0ff */
[----:B------:R-:W-:Y:S01]  /*6f30*/  IMAD.SHL.U32 R198, R198, 0x4, RZ ;  /* 0x00000004c6c67824 */ /* 0x000fe200078e00ff */
[----:B------:R-:W-:Y:S01]  /*6f40*/  ISETP.GE.U32.AND P1, PT, R178, 0x7fffff77, PT ;  /* 0x7fffff77b200780c */ /* 0x000fe20003f26070 */
[----:B------:R-:W-:Y:S01]  /*6f50*/  IMAD.WIDE R174, R197, 0x4, R174 ;  /* 0x00000004c5ae7825 */ /* 0x000fe200078e02ae */
[----:B------:R-:W-:Y:S01]  /*6f60*/  ISETP.GE.U32.AND P2, PT, R0, 0x7fffff73, PT ;  /* 0x7fffff730000780c */ /* 0x000fe20003f46070 */
[----:B------:R1:W-:Y:S02]  /*6f70*/  LDGSTS.E [R195+0xf000], [R136.64], !P3 ;  /* 0x0f00000088c37fae */ /* 0x0003e4000d921844 */
[----:B-1----:R-:W-:-:S02]  /*6f80*/  IADD3 R176, R196, -0x52, RZ ;  /* 0xffffffaec4b07810 */ /* 0x002fc40007ffe0ff */
[----:B------:R-:W-:Y:S01]  /*6f90*/  IADD3 R0, R196, -0x56, RZ ;  /* 0xffffffaac4007810 */ /* 0x000fe20007ffe0ff */
[C---:B------:R-:W-:Y:S01]  /*6fa0*/  IMAD.WIDE R208, R197.reuse, 0x4, R208 ;  /* 0x00000004c5d07825 */ /* 0x040fe200078e02d0 */
[----:B------:R-:W-:Y:S01]  /*6fb0*/  LOP3.LUT R201, R198, 0x20, RZ, 0x3c, !PT ;  /* 0x00000020c6c97812 */ /* 0x000fe200078e3cff */
[----:B------:R1:W-:Y:S01]  /*6fc0*/  LDGSTS.E [R195+0xf800], [R174.64], !P4 ;  /* 0x0f800000aec37fae */ /* 0x0003e2000e121844 */
[----:B------:R-:W-:Y:S01]  /*6fd0*/  ISETP.GE.U32.AND P3, PT, R176, 0x7fffff6f, PT ;  /* 0x7fffff6fb000780c */ /* 0x000fe20003f66070 */
[C---:B------:R-:W-:Y:S01]  /*6fe0*/  IMAD.WIDE R210, R197.reuse, 0x4, R210 ;  /* 0x00000004c5d27825 */ /* 0x040fe200078e02d2 */
[----:B------:R-:W-:Y:S01]  /*6ff0*/  ISETP.GE.U32.AND P4, PT, R0, 0x7fffff6b, PT ;  /* 0x7fffff6b0000780c */ /* 0x000fe20003f86070 */
[----:B------:R1:W-:Y:S01]  /*7000*/  LDGSTS.E [R201+0x8200], [R208.64], !P5 ;  /* 0x08200000d0c97fae */ /* 0x0003e2000e921844 */
[C---:B------:R-:W-:Y:S02]  /*7010*/  IADD3 R0, R196.reuse, -0x5e, RZ ;  /* 0xffffffa2c4007810 */ /* 0x040fe40007ffe0ff */
[----:B------:R-:W-:Y:S01]  /*7020*/  IADD3 R136, R196, -0x5a, RZ ;  /* 0xffffffa6c4887810 */ /* 0x000fe20007ffe0ff */
[----:B------:R-:W-:Y:S01]  /*7030*/  IMAD.WIDE R172, R197, 0x4, R172 ;  /* 0x00000004c5ac7825 */ /* 0x000fe200078e02ac */
[----:B------:R1:W-:Y:S01]  /*7040*/  LDGSTS.E [R201+0x8a00], [R210.64], !P6 ;  /* 0x08a00000d2c97fae */ /* 0x0003e2000f121844 */
[----:B------:R-:W-:-:S02]  /*7050*/  ISETP.GE.U32.AND P6, PT, R0, 0x7fffff63, PT ;  /* 0x7fffff630000780c */ /* 0x000fc40003fc6070 */
[----:B------:R-:W-:Y:S01]  /*7060*/  ISETP.GE.U32.AND P5, PT, R136, 0x7fffff67, PT ;  /* 0x7fffff678800780c */ /* 0x000fe20003fa6070 */
[C---:B------:R-:W-:Y:S01]  /*7070*/  IMAD.WIDE R212, R197.reuse, 0x4, R212 ;  /* 0x00000004c5d47825 */ /* 0x040fe200078e02d4 */
[C---:B------:R-:W-:Y:S01]  /*7080*/  IADD3 R136, R196.reuse, -0x62, RZ ;  /* 0xffffff9ec4887810 */ /* 0x040fe20007ffe0ff */
[----:B------:R1:W-:Y:S01]  /*7090*/  LDGSTS.E [R201+0x9200], [R172.64], !P1 ;  /* 0x09200000acc97fae */ /* 0x0003e2000c921844 */
[----:B------:R-:W-:Y:S01]  /*70a0*/  IADD3 R0, R196, -0x66, RZ ;  /* 0xffffff9ac4007810 */ /* 0x000fe20007ffe0ff */
[C---:B------:R-:W-:Y:S01]  /*70b0*/  IMAD.WIDE R170, R197.reuse, 0x4, R170 ;  /* 0x00000004c5aa7825 */ /* 0x040fe200078e02aa */
[----:B------:R-:W-:Y:S01]  /*70c0*/  ISETP.GE.U32.AND P1, PT, R136, 0x7fffff5f, PT ;  /* 0x7fffff5f8800780c */ /* 0x000fe20003f26070 */
[----:B------:R1:W-:Y:S01]  /*70d0*/  LDGSTS.E [R201+0x9a00], [R212.64], !P2 ;  /* 0x09a00000d4c97fae */ /* 0x0003e2000d121844 */
        /* <DEDUP_REMOVED lines=17> */
[----:B------:R-:W-:Y:S01]  /*71f0*/  IMAD.WIDE R218, R197, 0x4, R218 ;  /* 0x00000004c5da7825 */ /* 0x000fe200078e02da */
[C---:B------:R-:W-:Y:S01]  /*7200*/  IADD3 R136, R196.reuse, -0x7a, RZ ;  /* 0xffffff86c4887810 */ /* 0x040fe20007ffe0ff */
[----:B------:R1:W-:Y:S01]  /*7210*/  LDGSTS.E [R201+0xc200], [R166.64], !P1 ;  /* 0x0c200000a6c97fae */ /* 0x0003e2000c921844 */
[----:B------:R-:W-:-:S02]  /*7220*/  IADD3 R0, R196, -0x7e, RZ ;  /* 0xffffff82c4007810 */ /* 0x000fc40007ffe0ff */
[----:B------:R-:W-:Y:S01]  /*7230*/  ISETP.GE.U32.AND P1, PT, R136, 0x7fffff47, PT ;  /* 0x7fffff478800780c */ /* 0x000fe20003f26070 */
[----:B------:R1:W-:Y:S01]  /*7240*/  LDGSTS.E [R201+0xca00], [R218.64], !P2 ;  /* 0x0ca00000dac97fae */ /* 0x0003e2000d121844 */
[----:B------:R-:W-:Y:S01]  /*7250*/  ISETP.GE.U32.AND P2, PT, R0, 0x7fffff43, PT ;  /* 0x7fffff430000780c */ /* 0x000fe20003f46070 */
[----:B------:R-:W-:-:S04]  /*7260*/  IMAD.WIDE R164, R197, 0x4, R164 ;  /* 0x00000004c5a47825 */ /* 0x000fc800078e02a4 */
[C---:B------:R-:W-:Y:S01]  /*7270*/  IMAD.WIDE R220, R197.reuse, 0x4, R220 ;  /* 0x00000004c5dc7825 */ /* 0x040fe200078e02dc */
[----:B------:R1:W-:Y:S03]  /*7280*/  LDGSTS.E [R201+0xd200], [R164.64], !P3 ;  /* 0x0d200000a4c97fae */ /* 0x0003e6000d921844 */
[C---:B------:R-:W-:Y:S01]  /*7290*/  IMAD.WIDE R162, R197.reuse, 0x4, R162 ;  /* 0x00000004c5a27825 */ /* 0x040fe200078e02a2 */
[----:B------:R1:W-:Y:S03]  /*72a0*/  LDGSTS.E [R201+0xda00], [R220.64], !P4 ;  /* 0x0da00000dcc97fae */ /* 0x0003e6000e121844 */
[C---:B------:R-:W-:Y:S01]  /*72b0*/  IMAD.WIDE R222, R197.reuse, 0x4, R222 ;  /* 0x00000004c5de7825 */ /* 0x040fe200078e02de */
[----:B------:R1:W-:Y:S03]  /*72c0*/  LDGSTS.E [R201+0xe200], [R162.64], !P5 ;  /* 0x0e200000a2c97fae */ /* 0x0003e6000e921844 */
[C---:B------:R-:W-:Y:S01]  /*72d0*/  IMAD.WIDE R160, R197.reuse, 0x4, R160 ;  /* 0x00000004c5a07825 */ /* 0x040fe200078e02a0 */
[----:B------:R1:W-:Y:S03]  /*72e0*/  LDGSTS.E [R201+0xea00], [R222.64], !P6 ;  /* 0x0ea00000dec97fae */ /* 0x0003e6000f121844 */
[----:B------:R-:W-:Y:S01]  /*72f0*/  IMAD.WIDE R224, R197, 0x4, R224 ;  /* 0x00000004c5e07825 */ /* 0x000fe200078e02e0 */
[----:B------:R1:W-:Y:S04]  /*7300*/  LDGSTS.E [R201+0xf200], [R160.64], !P1 ;  /* 0x0f200000a0c97fae */ /* 0x0003e8000c921844 */
[----:B------:R1:W-:Y:S04]  /*7310*/  LDGSTS.E [R201+0xfa00], [R224.64], !P2 ;  /* 0x0fa00000e0c97fae */ /* 0x0003e8000d121844 */
[----:B-1----:R-:W2:Y:S04]  /*7320*/  LDL.LU.64 R200, [R1+0x10] ;  /* 0x0000100001c87983 */ /* 0x002ea80000300a00 */
[----:B------:R-:W1:Y:S01]  /*7330*/  S2R R198, SR_TID.X ;  /* 0x0000000000c67919 */ /* 0x000e620000002100 */
[----:B------:R-:W-:-:S02]  /*7340*/  IADD3 R136, R196, -0x43, RZ ;  /* 0xffffffbdc4887810 */ /* 0x000fc40007ffe0ff */
[----:B------:R-:W-:Y:S02]  /*7350*/  IADD3 R0, R196, -0x47, RZ ;  /* 0xffffffb9c4007810 */ /* 0x000fe40007ffe0ff */
[----:B------:R-:W-:Y:S02]  /*7360*/  ISETP.GE.U32.AND P3, PT, R136, 0x7fffff7e, PT ;  /* 0x7fffff7e8800780c */ /* 0x000fe40003f66070 */
[----:B------:R-:W-:Y:S02]  /*7370*/  ISETP.GE.U32.AND P4, PT, R0, 0x7fffff7a, PT ;  /* 0x7fffff7a0000780c */ /* 0x000fe40003f86070 */
[C---:B------:R-:W-:Y:S02]  /*7380*/  IADD3 R136, R196.reuse, -0x4b, RZ ;  /* 0xffffffb5c4887810 */ /* 0x040fe40007ffe0ff */
[----:B------:R-:W-:Y:S02]  /*7390*/  IADD3 R0, R196, -0x4f, RZ ;  /* 0xffffffb1c4007810 */ /* 0x000fe40007ffe0ff */
[----:B------:R-:W-:-:S02]  /*73a0*/  ISETP.GE.U32.AND P5, PT, R136, 0x7fffff76, PT ;  /* 0x7fffff768800780c */ /* 0x000fc40003fa6070 */
[----:B------:R-:W-:Y:S02]  /*73b0*/  ISETP.GE.U32.AND P6, PT, R0, 0x7fffff72, PT ;  /* 0x7fffff720000780c */ /* 0x000fe40003fc6070 */
[----:B------:R-:W-:Y:S02]  /*73c0*/  IADD3 R136, R196, -0x53, RZ ;  /* 0xffffffadc4887810 */ /* 0x000fe40007ffe0ff */
[----:B-1----:R-:W-:Y:S02]  /*73d0*/  LOP3.LUT R198, R198, 0x7f, RZ, 0xc0, !PT ;  /* 0x0000007fc6c67812 */ /* 0x002fe400078ec0ff */
[----:B------:R-:W-:-:S03]  /*73e0*/  IADD3 R0, R196, -0x57, RZ ;  /* 0xffffffa9c4007810 */ /* 0x000fc60007ffe0ff */
[----:B------:R-:W-:Y:S01]  /*73f0*/  IMAD.SHL.U32 R198, R198, 0x4, RZ ;  /* 0x00000004c6c67824 */ /* 0x000fe200078e00ff */
[----:B------:R-:W-:Y:S01]  /*7400*/  ISETP.GE.U32.AND P1, PT, R136, 0x7fffff6e, PT ;  /* 0x7fffff6e8800780c */ /* 0x000fe20003f26070 */
[C---:B------:R-:W-:Y:S01]  /*7410*/  IMAD.WIDE R158, R197.reuse, 0x4, R158 ;  /* 0x00000004c59e7825 */ /* 0x040fe200078e029e */
[----:B------:R-:W-:Y:S02]  /*7420*/  ISETP.GE.U32.AND P2, PT, R0, 0x7fffff6a, PT ;  /* 0x7fffff6a0000780c */ /* 0x000fe40003f46070 */
[----:B------:R-:W-:Y:S01]  /*7430*/  LOP3.LUT R198, R198, 0x40, RZ, 0x3c, !PT ;  /* 0x00000040c6c67812 */ /* 0x000fe200078e3cff */
[C---:B------:R-:W-:Y:S01]  /*7440*/  IMAD.WIDE R226, R197.reuse, 0x4, R226 ;  /* 0x00000004c5e27825 */ /* 0x040fe200078e02e2 */
[C---:B------:R-:W-:Y:S02]  /*7450*/  IADD3 R136, R196.reuse, -0x5b, RZ ;  /* 0xffffffa5c4887810 */ /* 0x040fe40007ffe0ff */
[----:B------:R-:W-:Y:S01]  /*7460*/  IADD3 R0, R196, -0x5f, RZ ;  /* 0xffffffa1c4007810 */ /* 0x000fe20007ffe0ff */
[----:B------:R1:W-:Y:S01]  /*7470*/  LDGSTS.E [R198+0x8400], [R158.64], !P3 ;  /* 0x084000009ec67fae */ /* 0x0003e2000d921844 */
[----:B------:R-:W-:Y:S01]  /*7480*/  IMAD.WIDE R156, R197, 0x4, R156 ;  /* 0x00000004c59c7825 */ /* 0x000fe200078e029c */
[----:B------:R-:W-:-:S02]  /*7490*/  ISETP.GE.U32.AND P3, PT, R136, 0x7fffff66, PT ;  /* 0x7fffff668800780c */ /* 0x000fc40003f66070 */
[----:B------:R1:W-:Y:S01]  /*74a0*/  LDGSTS.E [R198+0x8c00], [R226.64], !P4 ;  /* 0x08c00000e2c67fae */ /* 0x0003e2000e121844 */
[C---:B------:R-:W-:Y:S01]  /*74b0*/  IMAD.WIDE R228, R197.reuse, 0x4, R228 ;  /* 0x00000004c5e47825 */ /* 0x040fe200078e02e4 */
[----:B------:R-:W-:Y:S02]  /*74c0*/  ISETP.GE.U32.AND P4, PT, R0, 0x7fffff62, PT ;  /* 0x7fffff620000780c */ /* 0x000fe40003f86070 */
        /* <DEDUP_REMOVED lines=34> */
[C---:B------:R-:W-:Y:S01]  /*76f0*/  IADD3 R136, R196.reuse, -0x44, RZ ;  /* 0xffffffbcc4887810 */ /* 0x040fe20007ffe0ff */
[----:B------:R1:W-:Y:S02]  /*7700*/  LDGSTS.E [R198+0xdc00], [R236.64], !P2 ;  /* 0x0dc00000ecc67fae */ /* 0x0003e4000d121844 */
[C---:B------:R-:W-:Y:S01]  /*7710*/  IMAD.WIDE R238, R197.reuse, 0x4, R238 ;  /* 0x00000004c5ee7825 */ /* 0x040fe200078e02ee */
[----:B------:R-:W-:Y:S01]  /*7720*/  IADD3 R0, R196, -0x48, RZ ;  /* 0xffffffb8c4007810 */ /* 0x000fe20007ffe0ff */
[----:B------:R1:W-:Y:S02]  /*7730*/  LDGSTS.E [R198+0xe400], [R146.64], !P3 ;  /* 0x0e40000092c67fae */ /* 0x0003e4000d921844 */
[----:B------:R-:W-:-:S02]  /*7740*/  IMAD.WIDE R144, R197, 0x4, R144 ;  /* 0x00000004c5907825 */ /* 0x000fc400078e0290 */
[----:B------:R1:W-:Y:S02]  /*7750*/  LDGSTS.E [R198+0xec00], [R238.64], !P4 ;  /* 0x0ec00000eec67fae */ /* 0x0003e4000e121844 */
[----:B------:R-:W-:Y:S01]  /*7760*/  IMAD.WIDE R240, R197, 0x4, R240 ;  /* 0x00000004c5f07825 */ /* 0x000fe200078e02f0 */
[----:B------:R-:W-:Y:S01]  /*7770*/  ISETP.GE.U32.AND P1, PT, R136, 0x7fffff7d, PT ;  /* 0x7fffff7d8800780c */ /* 0x000fe20003f26070 */
[----:B------:R1:W-:Y:S01]  /*7780*/  LDGSTS.E [R198+0xf400], [R144.64], !P5 ;  /* 0x0f40000090c67fae */ /* 0x0003e2000e921844 */
[----:B------:R-:W-:Y:S02]  /*7790*/  ISETP.GE.U32.AND P2, PT, R0, 0x7fffff79, PT ;  /* 0x7fffff790000780c */ /* 0x000fe40003f46070 */
[C---:B------:R-:W-:Y:S01]  /*77a0*/  IADD3 R136, R196.reuse, -0x4c, RZ ;  /* 0xffffffb4c4887810 */ /* 0x040fe20007ffe0ff */
[----:B------:R1:W-:Y:S01]  /*77b0*/  LDGSTS.E [R198+0xfc00], [R240.64], !P6 ;  /* 0x0fc00000f0c67fae */ /* 0x0003e2000f121844 */
[----:B------:R-:W-:Y:S02]  /*77c0*/  IADD3 R0, R196, -0x50, RZ ;  /* 0xffffffb0c4007810 */ /* 0x000fe40007ffe0ff */
[----:B------:R-:W-:-:S02]  /*77d0*/  ISETP.GE.U32.AND P3, PT, R136, 0x7fffff75, PT ;  /* 0x7fffff758800780c */ /* 0x000fc40003f66070 */
[----:B------:R-:W-:Y:S02]  /*77e0*/  ISETP.GE.U32.AND P4, PT, R0, 0x7fffff71, PT ;  /* 0x7fffff710000780c */ /* 0x000fe40003f86070 */
[C---:B------:R-:W-:Y:S02]  /*77f0*/  IADD3 R136, R196.reuse, -0x54, RZ ;  /* 0xffffffacc4887810 */ /* 0x040fe40007ffe0ff */
[----:B-1----:R-:W-:Y:S02]  /*7800*/  LOP3.LUT R198, R195, 0x60, RZ, 0x3c, !PT ;  /* 0x00000060c3c67812 */ /* 0x002fe400078e3cff */
[----:B------:R-:W1:Y:S01]  /*7810*/  S2R R195, SR_TID.X ;  /* 0x0000000000c37919 */ /* 0x000e620000002100 */
[----:B------:R-:W-:Y:S01]  /*7820*/  IADD3 R0, R196, -0x58, RZ ;  /* 0xffffffa8c4007810 */ /* 0x000fe20007ffe0ff */
[C---:B------:R-:W-:Y:S01]  /*7830*/  IMAD.WIDE R142, R197.reuse, 0x4, R142 ;  /* 0x00000004c58e7825 */ /* 0x040fe200078e028e */
[----:B------:R-:W-:Y:S02]  /*7840*/  ISETP.GE.U32.AND P5, PT, R136, 0x7fffff6d, PT ;  /* 0x7fffff6d8800780c */ /* 0x000fe40003fa6070 */
        /* <DEDUP_REMOVED lines=8> */
[----:B------:R-:W-:Y:S01]  /*78d0*/  IMAD.WIDE R140, R197, 0x4, R140 ;  /* 0x00000004c58c7825 */ /* 0x000fe200078e028c */
[----:B------:R-:W-:-:S03]  /*78e0*/  IADD3 R136, R196, -0x64, RZ ;  /* 0xffffff9cc4887810 */ /* 0x000fc60007ffe0ff */
[C---:B------:R-:W-:Y:S01]  /*78f0*/  IMAD.WIDE R244, R197.reuse, 0x4, R244 ;  /* 0x00000004c5f47825 */ /* 0x040fe200078e02f4 */
[----:B------:R-:W-:Y:S01]  /*7900*/  IADD3 R0, R196, -0x68, RZ ;  /* 0xffffff98c4007810 */ /* 0x000fe20007ffe0ff */
[----:B------:R2:W-:Y:S02]  /*7910*/  LDGSTS.E [R198+0x9600], [R140.64], !P3 ;  /* 0x096000008cc67fae */ /* 0x0005e4000d921844 */
[C---:B------:R-:W-:Y:S01]  /*7920*/  IMAD.WIDE R138, R197.reuse, 0x4, R138 ;  /* 0x00000004c58a7825 */ /* 0x040fe200078e028a */
[----:B------:R-:W-:Y:S01]  /*7930*/  ISETP.GE.U32.AND P3, PT, R136, 0x7fffff5d, PT ;  /* 0x7fffff5d8800780c */ /* 0x000fe20003f66070 */
[----:B------:R2:W-:Y:S02]  /*7940*/  LDGSTS.E [R198+0x9e00], [R244.64], !P4 ;  /* 0x09e00000f4c67fae */ /* 0x0005e4000e121844 */
[C---:B------:R-:W-:Y:S01]  /*7950*/  IMAD.WIDE R246, R197.reuse, 0x4, R246 ;  /* 0x00000004c5f67825 */ /* 0x040fe200078e02f6 */
[----:B------:R-:W-:Y:S01]  /*7960*/  ISETP.GE.U32.AND P4, PT, R0, 0x7fffff59, PT ;  /* 0x7fffff590000780c */ /* 0x000fe20003f86070 */
[----:B------:R3:W-:Y:S02]  /*7970*/  LDGSTS.E [R198+0xa600], [R138.64], !P5 ;  /* 0x0a6000008ac67fae */ /* 0x0007e4000e921844 */
[----:B------:R-:W-:Y:S01]  /*7980*/  IMAD.WIDE R132, R197, 0x4, R132 ;  /* 0x00000004c5847825 */ /* 0x000fe200078e0284 */
[----:B-1----:R-:W-:Y:S01]  /*7990*/  LOP3.LUT R195, R195, 0x3f, RZ, 0xc0, !PT ;  /* 0x0000003fc3c37812 */ /* 0x002fe200078ec0ff */
[----:B------:R1:W-:Y:S02]  /*79a0*/  LDGSTS.E [R198+0xae00], [R246.64], !P6 ;  /* 0x0ae00000f6c67fae */ /* 0x0003e4000f121844 */
[----:B------:R-:W-:Y:S01]  /*79b0*/  IMAD.WIDE R134, R197, 0x4, R134 ;  /* 0x00000004c5867825 */ /* 0x000fe200078e0286 */
[----:B------:R-:W-:Y:S01]  /*79c0*/  IADD3 R194, R194, -0x40, RZ ;  /* 0xffffffc0c2c27810 */ /* 0x000fe20007ffe0ff */
[----:B------:R1:W-:Y:S01]  /*79d0*/  LDGSTS.E [R198+0xb600], [R132.64], !P1 ;  /* 0x0b60000084c67fae */ /* 0x0003e2000c921844 */
[----:B------:R-:W-:-:S03]  /*79e0*/  IADD3 R0, R196, -0x6c, RZ ;  /* 0xffffff94c4007810 */ /* 0x000fc60007ffe0ff */
[----:B------:R1:W-:Y:S01]  /*79f0*/  LDGSTS.E [R198+0xbe00], [R134.64], !P2 ;  /* 0x0be0000086c67fae */ /* 0x0003e2000d121844 */
[----:B------:R-:W-:Y:S01]  /*7a00*/  ISETP.GE.AND P2, PT, R195, R194, PT ;  /* 0x000000c2c300720c */ /* 0x000fe20003f46270 */
[----:B------:R-:W-:Y:S01]  /*7a10*/  IMAD.MOV.U32 R194, RZ, RZ, 0x3f ;  /* 0x0000003fffc27424 */ /* 0x000fe200078e00ff */
[----:B------:R-:W-:Y:S01]  /*7a20*/  ISETP.GE.U32.AND P5, PT, R0, 0x7fffff55, PT ;  /* 0x7fffff550000780c */ /* 0x000fe20003fa6070 */
[C---:B------:R-:W-:Y:S01]  /*7a30*/  IMAD.WIDE R248, R197.reuse, 0x4, R248 ;  /* 0x00000004c5f87825 */ /* 0x040fe200078e02f8 */
[C---:B------:R-:W-:Y:S02]  /*7a40*/  IADD3 R0, R196.reuse, -0x74, RZ ;  /* 0xffffff8cc4007810 */ /* 0x040fe40007ffe0ff */
[----:B------:R-:W-:Y:S01]  /*7a50*/  IADD3 R136, R196, -0x70, RZ ;  /* 0xffffff90c4887810 */ /* 0x000fe20007ffe0ff */
[----:B------:R-:W-:Y:S01]  /*7a60*/  IMAD.WIDE R250, R197, 0x4, R250 ;  /* 0x00000004c5fa7825 */ /* 0x000fe200078e02fa */
[----:B------:R-:W-:Y:S01]  /*7a70*/  ISETP.GE.U32.AND P1, PT, R0, 0x7fffff4d, PT ;  /* 0x7fffff4d0000780c */ /* 0x000fe20003f26070 */
[----:B------:R2:W-:Y:S01]  /*7a80*/  LDGSTS.E [R198+0xc600], [R248.64], !P3 ;  /* 0x0c600000f8c67fae */ /* 0x0005e2000d921844 */
[----:B------:R-:W-:-:S02]  /*7a90*/  IADD3 R194, R194, c[0x0][0x180], RZ ;  /* 0x00006000c2c27a10 */ /* 0x000fc40007ffe0ff */
[C---:B------:R-:W-:Y:S01]  /*7aa0*/  IADD3 R0, R196.reuse, -0x78, RZ ;  /* 0xffffff88c4007810 */ /* 0x040fe20007ffe0ff */
[----:B------:R2:W-:Y:S01]  /*7ab0*/  LDGSTS.E [R198+0xce00], [R250.64], !P4 ;  /* 0x0ce00000fac67fae */ /* 0x0005e2000e121844 */
[----:B-1----:R-:W-:Y:S02]  /*7ac0*/  IADD3 R135, R196, -0x7c, RZ ;  /* 0xffffff84c4877810 */ /* 0x002fe40007ffe0ff */
[----:B------:R-:W-:Y:S02]  /*7ad0*/  ISETP.GE.U32.AND P6, PT, R136, 0x7fffff51, PT ;  /* 0x7fffff518800780c */ /* 0x000fe40003fc6070 */
[----:B------:R-:W-:Y:S02]  /*7ae0*/  ISETP.GT.AND P4, PT, R194, 0x7f, PT ;  /* 0x0000007fc200780c */ /* 0x000fe40003f84270 */
[----:B------:R-:W-:Y:S01]  /*7af0*/  SEL R134, RZ, 0x4, P2 ;  /* 0x00000004ff867807 */ /* 0x000fe20001000000 */
[----:B------:R-:W-:Y:S01]  /*7b00*/  IMAD.WIDE R132, R197, 0x4, R130 ;  /* 0x00000004c5847825 */ /* 0x000fe200078e0282 */
[----:B------:R-:W-:-:S02]  /*7b10*/  ISETP.GE.U32.AND P3, PT, R0, 0x7fffff49, PT ;  /* 0x7fffff490000780c */ /* 0x000fc40003f66070 */
[----:B------:R-:W-:Y:S02]  /*7b20*/  ISETP.GE.U32.AND P2, PT, R135, 0x7fffff45, PT ;  /* 0x7fffff458700780c */ /* 0x000fe40003f46070 */
[----:B------:R-:W-:Y:S01]  /*7b30*/  SEL R134, R134, RZ, P4 ;  /* 0x000000ff86867207 */ /* 0x000fe20002000000 */
[C---:B----4-:R-:W-:Y:S01]  /*7b40*/  IMAD.WIDE R130, R197.reuse, 0x4, R190 ;  /* 0x00000004c5827825 */ /* 0x050fe200078e02be */
[----:B------:R1:W-:Y:S02]  /*7b50*/  LDGSTS.E [R198+0xd600], [R132.64], !P5 ;  /* 0x0d60000084c67fae */ /* 0x0003e4000e921844 */
[----:B------:R-:W-:Y:S01]  /*7b60*/  ISETP.NE.U32.AND P5, PT, R134, RZ, PT ;  /* 0x000000ff8600720c */ /* 0x000fe20003fa5070 */
[----:B---3--:R-:W-:Y:S01]  /*7b70*/  IMAD.MOV.U32 R139, RZ, RZ, c[0x0][0x18c] ;  /* 0x00006300ff8b7624 */ /* 0x008fe200078e00ff */
[----:B------:R3:W-:Y:S01]  /*7b80*/  LDGSTS.E [R198+0xde00], [R130.64], !P6 ;  /* 0x0de0000082c67fae */ /* 0x0007e2000f121844 */
[----:B------:R-:W-:-:S04]  /*7b90*/  IMAD.WIDE R136, R197, 0x4, R192 ;  /* 0x00000004c5887825 */ /* 0x000fc800078e02c0 */
[----:B--2---:R-:W-:Y:S01]  /*7ba0*/  IMAD.WIDE R134, R197, 0x4, R202 ;  /* 0x00000004c5867825 */ /* 0x004fe200078e02ca */
[----:B------:R2:W-:Y:S03]  /*7bb0*/  LDGSTS.E [R198+0xe600], [R136.64], !P1 ;  /* 0x0e60000088c67fae */ /* 0x0005e6000c921844 */
[----:B------:R-:W-:Y:S01]  /*7bc0*/  IMAD.SHL.U32 R139, R139, 0x40, RZ ;  /* 0x000000408b8b7824 */ /* 0x000fe200078e00ff */
[----:B------:R2:W-:Y:S01]  /*7bd0*/  LDGSTS.E [R198+0xee00], [R134.64], !P3 ;  /* 0x0ee0000086c67fae */ /* 0x0005e2000d921844 */
[----:B---3--:R-:W-:-:S03]  /*7be0*/  IMAD.WIDE R130, R197, 0x4, R204 ;  /* 0x00000004c5827825 */ /* 0x008fc600078e02cc */
[----:B------:R3:W5:Y:S01]  /*7bf0*/  LDL.LU.64 R204, [R1+0x170] ;  /* 0x0001700001cc7983 */ /* 0x0007620000300a00 */
[----:B-1----:R-:W-:-:S05]  /*7c00*/  IMAD.WIDE R132, R197, 0x4, R200 ;  /* 0x00000004c5847825 */ /* 0x002fca00078e02c8 */
[----:B------:R1:W-:Y:S02]  /*7c10*/  LDGSTS.E [R198+0xf600], [R132.64], !P2 ;  /* 0x0f60000084c67fae */ /* 0x0003e4000d121844 */
[----:B-1----:R-:W-:Y:S02]  /*7c20*/  IMAD.WIDE R132, R139, 0x4, R2 ;  /* 0x000000048b847825 */ /* 0x002fe400078e0202 */
[----:B------:R3:W5:Y:S01]  /*7c30*/  LDL.LU.64 R2, [R1+0x168] ;  /* 0x0001680001027983 */ /* 0x0007620000300a00 */
[----:B------:R-:W-:-:S04]  /*7c40*/  IADD3 R0, R196, -0x80, RZ ;  /* 0xffffff80c4007810 */ /* 0x000fc80007ffe0ff */
[----:B------:R-:W-:Y:S01]  /*7c50*/  ISETP.GE.U32.AND P4, PT, R0, 0x7fffff41, PT ;  /* 0x7fffff410000780c */ /* 0x000fe20003f86070 */
[----:B------:R-:W-:-:S04]  /*7c60*/  IMAD.WIDE R4, R139, 0x4, R4 ;  /* 0x000000048b047825 */ /* 0x000fc800078e0204 */
[----:B------:R-:W-:-:S04]  /*7c70*/  IMAD.WIDE R6, R139, 0x4, R6 ;  /* 0x000000048b067825 */ /* 0x000fc800078e0206 */
[----:B------:R-:W-:-:S04]  /*7c80*/  IMAD.WIDE R8, R139, 0x4, R8 ;  /* 0x000000048b087825 */ /* 0x000fc800078e0208 */
[----:B------:R2:W-:Y:S01]  /*7c90*/  LDGSTS.E [R198+0xfe00], [R130.64], !P4 ;  /* 0x0fe0000082c67fae */ /* 0x0005e2000e121844 */
[----:B------:R-:W-:-:S03]  /*7ca0*/  IMAD.WIDE R10, R139, 0x4, R10 ;  /* 0x000000048b0a7825 */ /* 0x000fc600078e020a */
[----:B------:R-:W0:Y:S01]  /*7cb0*/  LDGDEPBAR ;  /* 0x00000000000079af */ /* 0x000e220000000000 */
[----:B------:R-:W-:-:S03]  /*7cc0*/  IMAD.WIDE R12, R139, 0x4, R12 ;  /* 0x000000048b0c7825 */ /* 0x000fc600078e020c */
[----:B------:R3:W-:Y:S01]  /*7cd0*/  LDGSTS.E [R207+0x18000], [R132.64], P5 ;  /* 0x1800000084cf7fae */ /* 0x0007e2000a921844 */
        /* <DEDUP_REMOVED lines=16> */
[----:B------:R-:W-:Y:S01]  /*7de0*/  IMAD.WIDE R30, R139, 0x4, R30 ;  /* 0x000000048b1e7825 */ /* 0x000fe200078e021e */
[----:B--2---:R-:W-:Y:S02]  /*7df0*/  LOP3.LUT R198, R207, 0x20, RZ, 0x3c, !PT ;  /* 0x00000020cfc67812 */ /* 0x004fe400078e3cff */
        /* <DEDUP_REMOVED lines=32> */
[----:B------:R-:W-:Y:S02]  /*8000*/  LOP3.LUT R196, R207, 0x40, RZ, 0x3c, !PT ;  /* 0x00000040cfc47812 */ /* 0x000fe400078e3cff */
        /* <DEDUP_REMOVED lines=32> */
[----:B-1----:R-:W-:Y:S02]  /*8210*/  LOP3.LUT R198, R207, 0x60, RZ, 0x3c, !PT ;  /* 0x00000060cfc67812 */ /* 0x002fe400078e3cff */
        /* <DEDUP_REMOVED lines=14> */
[----:B------:R-:W1:Y:S01]  /*8300*/  S2R R201, SR_TID.X ;  /* 0x0000000000c97919 */ /* 0x000e620000002100 */
        /* <DEDUP_REMOVED lines=26> */
[----:B------:R-:W0:Y:S01]  /*84b0*/  LDGDEPBAR ;  /* 0x00000000000079af */ /* 0x000e220000000000 */
[----:B------:R-:W-:Y:S05]  /*84c0*/  @P0 BRA `(.L_x_0) ;  /* 0x0000044000000947 */ /* 0x000fea0003800000 */
[----:B-1----:R-:W-:Y:S01]  /*84d0*/  IMAD.SHL.U32 R0, R201, 0x40, RZ ;  /* 0x00000040c9007824 */ /* 0x002fe200078e00ff */
[----:B---3--:R-:W-:Y:S01]  /*84e0*/  CS2R R84, SRZ ;  /* 0x0000000000547805 */ /* 0x008fe2000001ff00 */
[----:B------:R-:W-:Y:S01]  /*84f0*/  CS2R R86, SRZ ;  /* 0x0000000000567805 */ /* 0x000fe2000001ff00 */
[----:B------:R-:W-:Y:S01]  /*8500*/  CS2R R164, SRZ ;  /* 0x0000000000a47805 */ /* 0x000fe2000001ff00 */
[----:B------:R-:W-:Y:S01]  /*8510*/  CS2R R166, SRZ ;  /* 0x0000000000a67805 */ /* 0x000fe2000001ff00 */
[----:B------:R-:W-:Y:S01]  /*8520*/  LOP3.LUT R0, R0, 0x800, RZ, 0xc0, !PT ;  /* 0x0000080000007812 */ /* 0x000fe200078ec0ff */
[----:B------:R-:W-:Y:S01]  /*8530*/  CS2R R160, SRZ ;  /* 0x0000000000a07805 */ /* 0x000fe2000001ff00 */
[----:B------:R-:W-:Y:S01]  /*8540*/  CS2R R162, SRZ ;  /* 0x0000000000a27805 */ /* 0x000fe2000001ff00 */
[----:B------:R-:W-:Y:S01]  /*8550*/  CS2R R132, SRZ ;  /* 0x0000000000847805 */ /* 0x000fe2000001ff00 */
[----:B------:R-:W-:Y:S01]  /*8560*/  CS2R R134, SRZ ;  /* 0x0000000000867805 */ /* 0x000fe2000001ff00 */
[----:B------:R1:W-:Y:S01]  /*8570*/  STL [R1+0x15c], R0 ;  /* 0x00015c0001007387 */ /* 0x0003e20000100800 */
[----:B------:R-:W-:Y:S01]  /*8580*/  CS2R R148, SRZ ;  /* 0x0000000000947805 */ /* 0x000fe2000001ff00 */
        /* <DEDUP_REMOVED lines=55> */
[----:B------:R-:W-:Y:S05]  /*8900*/  BRA `(.L_x_1) ;  /* 0x0000a59000007947 */ /* 0x000fea0003800000 */
.L_x_0:
[----:B-1----:R-:W2:Y:S04]  /*8910*/  LDL.LU R50, [R1+0x30] ;  /* 0x0000300001327983 */ /* 0x002ea80000300800 */
[----:B------:R-:W4:Y:S01]  /*8920*/  LDL.LU R48, [R1+0x34] ;  /* 0x0000340001307983 */ /* 0x000f220000300800 */
[----:B---3-5:R-:W-:Y:S01]  /*8930*/  SHF.R.S32.HI R6, RZ, 0x1f, R3 ;  /* 0x0000001fff067819 */ /* 0x028fe20000011403 */
[----:B------:R-:W-:Y:S01]  /*8940*/  IMAD R49, R195, c[0x0][0x18c], RZ ;  /* 0x00006300c3317a24 */ /* 0x000fe200078e02ff */
[----:B------:R-:W-:Y:S01]  /*8950*/  SHF.R.S32.HI R4, RZ, 0x1f, R139 ;  /* 0x0000001fff047819 */ /* 0x000fe2000001148b */
[----:B------:R-:W-:Y:S01]  /*8960*/  IMAD.SHL.U32 R188, R139, 0x8, RZ ;  /* 0x000000088bbc7824 */ /* 0x000fe200078e00ff */
[----:B------:R-:W-:Y:S01]  /*8970*/  SHF.L.U64.HI R5, R3, 0x2, R6 ;  /* 0x0000000203057819 */ /* 0x000fe20000010206 */
[----:B------:R-:W-:Y:S01]  /*8980*/  STL [R1+0x170], R207 ;  /* 0x000170cf01007387 */ /* 0x000fe20000100800 */
[----:B------:R-:W-:-:S02]  /*8990*/  SHF.R.S32.HI R3, RZ, 0x1f, R199 ;  /* 0x0000001fff037819 */ /* 0x000fc400000114c7 */
[----:B------:R-:W-:Y:S01]  /*89a0*/  SHF.R.S32.HI R7, RZ, 0x1f, R49 ;  /* 0x0000001fff077819 */ /* 0x000fe20000011431 */
[----:B------:R-:W-:Y:S01]  /*89b0*/  STL [R1+0x16c], R204 ;  /* 0x00016ccc01007387 */ /* 0x000fe20000100800 */
[----:B------:R-:W-:Y:S02]  /*89c0*/  LEA R210, P0, R205, R188, 0x2 ;  /* 0x000000bccdd27211 */ /* 0x000fe400078010ff */
[----:B------:R-:W-:Y:S01]  /*89d0*/  SHF.R.S32.HI R6, RZ, 0x1f, R194 ;  /* 0x0000001fff067819 */ /* 0x000fe200000114c2 */
[----:B------:R-:W-:Y:S01]  /*89e0*/  STL [R1+0x168], R2 ;  /* 0x0001680201007387 */ /* 0x000fe20000100800 */
[----:B------:R-:W-:Y:S02]  /*89f0*/  SHF.R.S32.HI R8, RZ, 0x1f, R205 ;  /* 0x0000001fff087819 */ /* 0x000fe400000114cd */
[----:B------:R-:W-:Y:S01]  /*8a00*/  SHF.L.U64.HI R195, R139, 0x3, R4 ;  /* 0x000000038bc37819 */ /* 0x000fe20000010204 */
[----:B------:R1:W-:Y:S01]  /*8a10*/  STL [R1+0x160], R0 ;  /* 0x0001600001007387 */ /* 0x0003e20000100800 */
[----:B------:R-:W-:-:S03]  /*8a20*/  LEA.HI R6, R6, R194, RZ, 0x6 ;  /* 0x000000c206067211 */ /* 0x000fc600078f30ff */
[----:B------:R-:W-:Y:S01]  /*8a30*/  STL [R1+0x174], R210 ;  /* 0x000174d201007387 */ /* 0x000fe20000100800 */
[----:B-1----:R-:W-:Y:S02]  /*8a40*/  SHF.L.U64.HI R0, R199, 0x2, R3 ;  /* 0x00000002c7007819 */ /* 0x002fe40000010203 */
[----:B------:R-:W-:Y:S02]  /*8a50*/  SHF.L.U64.HI R3, R49, 0x2, R7 ;  /* 0x0000000231037819 */ /* 0x000fe40000010207 */
[----:B------:R-:W-:-:S03]  /*8a60*/  LEA.HI.X R209, R205, R195, R8, 0x2, P0 ;  /* 0x000000c3cdd17211 */ /* 0x000fc600000f1408 */
[----:B------:R-:W-:Y:S01]  /*8a70*/  STL [R1+0x178], R3 ;  /* 0x0001780301007387 */ /* 0x000fe20000100800 */
[----:B------:R-:W-:Y:S02]  /*8a80*/  SHF.R.S32.HI R7, RZ, 0x1f, R206 ;  /* 0x0000001fff077819 */ /* 0x000fe400000114ce */
[-C--:B------:R-:W-:Y:S01]  /*8a90*/  LEA R212, P0, R206, R188.reuse, 0x2 ;  /* 0x000000bcced47211 */ /* 0x080fe200078010ff */
[----:B------:R-:W3:Y:S01]  /*8aa0*/  LDL.LU R56, [R1+0x38] ;  /* 0x0000380001387983 */ /* 0x000ee20000300800 */
[----:B------:R-:W-:Y:S02]  /*8ab0*/  SHF.R.S32.HI R213, RZ, 0x1f, R252 ;  /* 0x0000001fffd57819 */ /* 0x000fe400000114fc */
[----:B------:R-:W-:Y:S01]  /*8ac0*/  LEA R214, P1, R252, R188, 0x2 ;  /* 0x000000bcfcd67211 */ /* 0x000fe200078210ff */
[----:B------:R-:W3:Y:S01]  /*8ad0*/  LDL.LU R55, [R1+0x3c] ;  /* 0x00003c0001377983 */ /* 0x000ee20000300800 */
[----:B------:R-:W-:-:S03]  /*8ae0*/  LEA.HI.X R206, R206, R195, R7, 0x2, P0 ;  /* 0x000000c3cece7211 */ /* 0x000fc600000f1407 */
[----:B------:R-:W3:Y:S01]  /*8af0*/  LDL.LU R53, [R1+0x40] ;  /* 0x0000400001357983 */ /* 0x000ee20000300800 */
[----:B------:R-:W-:-:S03]  /*8b00*/  LEA.HI.X R213, R252, R195, R213, 0x2, P1 ;  /* 0x000000c3fcd57211 */ /* 0x000fc600008f14d5 */
[----:B------:R-:W3:Y:S04]  /*8b10*/  LDL.LU R49, [R1+0x44] ;  /* 0x0000440001317983 */ /* 0x000ee80000300800 */
[----:B------:R-:W-:Y:S04]  /*8b20*/  STL [R1+0x17c], R6 ;  /* 0x00017c0601007387 */ /* 0x000fe80000100800 */
[----:B------:R-:W-:Y:S04]  /*8b30*/  STL [R1+0x180], R209 ;  /* 0x000180d101007387 */ /* 0x000fe80000100800 */
[----:B------:R-:W-:Y:S04]  /*8b40*/  STL [R1+0x184], R212 ;  /* 0x000184d401007387 */ /* 0x000fe80000100800 */
[----:B------:R-:W-:Y:S01]  /*8b50*/  STL [R1+0x188], R214 ;  /* 0x000188d601007387 */ /* 0x000fe20000100800 */
[----:B--2---:R-:W-:-:S02]  /*8b60*/  LEA R216, P2, R50, R188, 0x2 ;  /* 0x000000bc32d87211 */ /* 0x004fc400078410ff */
[----:B------:R-:W-:Y:S02]  /*8b70*/  SHF.R.S32.HI R10, RZ, 0x1f, R50 ;  /* 0x0000001fff0a7819 */ /* 0x000fe40000011432 */
[----:B----4-:R-:W-:Y:S01]  /*8b80*/  LEA R218, P3, R48, R188, 0x2 ;  /* 0x000000bc30da7211 */ /* 0x010fe200078610ff */
[----:B------:R-:W-:Y:S01]  /*8b90*/  STL [R1+0x18c], R216 ;  /* 0x00018cd801007387 */ /* 0x000fe20000100800 */
[-C--:B------:R-:W-:Y:S02]  /*8ba0*/  LEA.HI.X R215, R50, R195.reuse, R10, 0x2, P2 ;  /* 0x000000c332d77211 */ /* 0x080fe400010f140a */
[----:B------:R-:W-:Y:S01]  /*8bb0*/  SHF.R.S32.HI R8, RZ, 0x1f, R48 ;  /* 0x0000001fff087819 */ /* 0x000fe20000011430 */
[----:B------:R-:W-:Y:S04]  /*8bc0*/  STL [R1+0x190], R218 ;  /* 0x000190da01007387 */ /* 0x000fe80000100800 */
[----:B------:R-:W-:Y:S04]  /*8bd0*/  STL [R1+0x194], R206 ;  /* 0x000194ce01007387 */ /* 0x000fe80000100800 */
[----:B------:R-:W-:Y:S04]  /*8be0*/  STL [R1+0x198], R213 ;  /* 0x000198d501007387 */ /* 0x000fe80000100800 */
[----:B------:R-:W2:Y:S04]  /*8bf0*/  LDL.LU R59, [R1+0x48] ;  /* 0x00004800013b7983 */ /* 0x000ea80000300800 */
[----:B------:R-:W4:Y:S01]  /*8c00*/  LDL.LU R57, [R1+0x4c] ;  /* 0x00004c0001397983 */ /* 0x000f220000300800 */
[----:B------:R-:W-:-:S03]  /*8c10*/  LEA.HI.X R217, R48, R195, R8, 0x2, P3 ;  /* 0x000000c330d97211 */ /* 0x000fc600018f1408 */
[----:B------:R-:W4:Y:S04]  /*8c20*/  LDL.LU R54, [R1+0x50] ;  /* 0x0000500001367983 */ /* 0x000f280000300800 */
[----:B------:R-:W4:Y:S04]  /*8c30*/  LDL.LU R50, [R1+0x54] ;  /* 0x0000540001327983 */ /* 0x000f280000300800 */
[----:B------:R-:W-:Y:S04]  /*8c40*/  STL [R1+0x19c], R215 ;  /* 0x00019cd701007387 */ /* 0x000fe80000100800 */
[----:B------:R-:W4:Y:S01]  /*8c50*/  LDL.LU R58, [R1+0x58] ;  /* 0x00005800013a7983 */ /* 0x000f220000300800 */
[----:B---3--:R-:W-:-:S03]  /*8c60*/  LEA R220, P0, R56, R188, 0x2 ;  /* 0x000000bc38dc7211 */ /* 0x008fc600078010ff */
[----:B------:R-:W3:Y:S01]  /*8c70*/  LDL.LU R52, [R1+0x5c] ;  /* 0x00005c0001347983 */ /* 0x000ee20000300800 */
[----:B------:R-:W-:-:S03]  /*8c80*/  LEA R222, P1, R55, R188, 0x2 ;  /* 0x000000bc37de7211 */ /* 0x000fc600078210ff */
[----:B------:R-:W3:Y:S01]  /*8c90*/  LDL.LU R51, [R1+0x60] ;  /* 0x0000600001337983 */ /* 0x000ee20000300800 */
[----:B------:R-:W-:-:S03]  /*8ca0*/  LEA R224, P2, R53, R188, 0x2 ;  /* 0x000000bc35e07211 */ /* 0x000fc600078410ff */
[----:B------:R-:W3:Y:S01]  /*8cb0*/  LDL.LU R48, [R1+0x64] ;  /* 0x0000640001307983 */ /* 0x000ee20000300800 */
[----:B------:R-:W-:Y:S02]  /*8cc0*/  SHF.R.S32.HI R14, RZ, 0x1f, R56 ;  /* 0x0000001fff0e7819 */ /* 0x000fe40000011438 */
[----:B------:R-:W-:Y:S01]  /*8cd0*/  LEA R226, P3, R49, R188, 0x2 ;  /* 0x000000bc31e27211 */ /* 0x000fe200078610ff */
[----:B------:R-:W-:Y:S01]  /*8ce0*/  STL [R1+0x1a0], R217 ;  /* 0x0001a0d901007387 */ /* 0x000fe20000100800 */
[----:B------:R-:W-:Y:S02]  /*8cf0*/  SHF.R.S32.HI R12, RZ, 0x1f, R55 ;  /* 0x0000001fff0c7819 */ /* 0x000fe40000011437 */
[----:B------:R-:W-:Y:S01]  /*8d00*/  SHF.R.S32.HI R10, RZ, 0x1f, R53 ;  /* 0x0000001fff0a7819 */ /* 0x000fe20000011435 */
[----:B------:R-:W-:Y:S01]  /*8d10*/  STL [R1+0x1a4], R220 ;  /* 0x0001a4dc01007387 */ /* 0x000fe20000100800 */
[----:B------:R-:W-:Y:S02]  /*8d20*/  SHF.R.S32.HI R8, RZ, 0x1f, R49 ;  /* 0x0000001fff087819 */ /* 0x000fe40000011431 */
[-C--:B------:R-:W-:Y:S01]  /*8d30*/  LEA.HI.X R219, R56, R195.reuse, R14, 0x2, P0 ;  /* 0x000000c338db7211 */ /* 0x080fe200000f140e */
[----:B------:R-:W-:Y:S01]  /*8d40*/  STL [R1+0x1a8], R222 ;  /* 0x0001a8de01007387 */ /* 0x000fe20000100800 */
[----:B------:R-:W-:-:S02]  /*8d50*/  LEA.HI.X R221, R55, R195, R12, 0x2, P1 ;  /* 0x000000c337dd7211 */ /* 0x000fc400008f140c */
[-C--:B------:R-:W-:Y:S01]  /*8d60*/  LEA.HI.X R223, R53, R195.reuse, R10, 0x2, P2 ;  /* 0x000000c335df7211 */ /* 0x080fe200010f140a */
[----:B------:R-:W-:Y:S01]  /*8d70*/  STL [R1+0x1ac], R224 ;  /* 0x0001ace001007387 */ /* 0x000fe20000100800 */
[----:B------:R-:W-:-:S03]  /*8d80*/  LEA.HI.X R225, R49, R195, R8, 0x2, P3 ;  /* 0x000000c331e17211 */ /* 0x000fc600018f1408 */
[----:B------:R1:W-:Y:S04]  /*8d90*/  STL [R1+0x1b0], R226 ;  /* 0x0001b0e201007387 */ /* 0x0003e80000100800 */
[----:B------:R-:W3:Y:S04]  /*8da0*/  LDL.LU R56, [R1+0x68] ;  /* 0x0000680001387983 */ /* 0x000ee80000300800 */
[----:B------:R-:W3:Y:S04]  /*8db0*/  LDL.LU R55, [R1+0x6c] ;  /* 0x00006c0001377983 */ /* 0x000ee80000300800 */
[----:B------:R-:W3:Y:S04]  /*8dc0*/  LDL.LU R53, [R1+0x70] ;  /* 0x0000700001357983 */ /* 0x000ee80000300800 */
[----:B------:R-:W3:Y:S01]  /*8dd0*/  LDL.LU R49, [R1+0x74] ;  /* 0x0000740001317983 */ /* 0x000ee20000300800 */
[----:B--2---:R-:W-:-:S02]  /*8de0*/  SHF.R.S32.HI R14, RZ, 0x1f, R59 ;  /* 0x0000001fff0e7819 */ /* 0x004fc4000001143b */
[-C--:B------:R-:W-:Y:S02]  /*8df0*/  LEA R228, P0, R59, R188.reuse, 0x2 ;  /* 0x000000bc3be47211 */ /* 0x080fe400078010ff */
[----:B----4-:R-:W-:Y:S02]  /*8e00*/  SHF.R.S32.HI R12, RZ, 0x1f, R57 ;  /* 0x0000001fff0c7819 */ /* 0x010fe40000011439 */
[----:B------:R-:W-:Y:S02]  /*8e10*/  LEA R230, P1, R57, R188, 0x2 ;  /* 0x000000bc39e67211 */ /* 0x000fe400078210ff */
[-C--:B------:R-:W-:Y:S02]  /*8e20*/  LEA.HI.X R227, R59, R195.reuse, R14, 0x2, P0 ;  /* 0x000000c33be37211 */ /* 0x080fe400000f140e */
[----:B------:R-:W-:Y:S01]  /*8e30*/  LEA.HI.X R229, R57, R195, R12, 0x2, P1 ;  /* 0x000000c339e57211 */ /* 0x000fe200008f140c */
[----:B------:R-:W2:Y:S01]  /*8e40*/  LDL.LU R59, [R1+0x78] ;  /* 0x00007800013b7983 */ /* 0x000ea20000300800 */
[----:B------:R-:W-:-:S02]  /*8e50*/  SHF.R.S32.HI R10, RZ, 0x1f, R54 ;  /* 0x0000001fff0a7819 */ /* 0x000fc40000011436 */
[-C--:B------:R-:W-:Y:S01]  /*8e60*/  LEA R232, P2, R54, R188.reuse, 0x2 ;  /* 0x000000bc36e87211 */ /* 0x080fe200078410ff */
[----:B------:R-:W4:Y:S01]  /*8e70*/  LDL.LU R57, [R1+0x7c] ;  /* 0x00007c0001397983 */ /* 0x000f220000300800 */
[----:B------:R-:W-:Y:S02]  /*8e80*/  SHF.R.S32.HI R8, RZ, 0x1f, R50 ;  /* 0x0000001fff087819 */ /* 0x000fe40000011432 */
[-C--:B------:R-:W-:Y:S02]  /*8e90*/  LEA R234, P3, R50, R188.reuse, 0x2 ;  /* 0x000000bc32ea7211 */ /* 0x080fe400078610ff */
[----:B------:R-:W-:Y:S02]  /*8ea0*/  SHF.R.S32.HI R14, RZ, 0x1f, R58 ;  /* 0x0000001fff0e7819 */ /* 0x000fe4000001143a */
[----:B------:R-:W-:Y:S02]  /*8eb0*/  LEA R236, P0, R58, R188, 0x2 ;  /* 0x000000bc3aec7211 */ /* 0x000fe400078010ff */
[----:B---3--:R-:W-:-:S02]  /*8ec0*/  SHF.R.S32.HI R12, RZ, 0x1f, R52 ;  /* 0x0000001fff0c7819 */ /* 0x008fc40000011434 */
[-C--:B------:R-:W-:Y:S02]  /*8ed0*/  LEA R238, P1, R52, R188.reuse, 0x2 ;  /* 0x000000bc34ee7211 */ /* 0x080fe400078210ff */
[-C--:B------:R-:W-:Y:S02]  /*8ee0*/  LEA.HI.X R231, R54, R195.reuse, R10, 0x2, P2 ;  /* 0x000000c336e77211 */ /* 0x080fe400010f140a */
[----:B------:R-:W-:Y:S01]  /*8ef0*/  LEA.HI.X R233, R50, R195, R8, 0x2, P3 ;  /* 0x000000c332e97211 */ /* 0x000fe200018f1408 */
[----:B------:R-:W3:Y:S01]  /*8f00*/  LDL.LU R54, [R1+0x80] ;  /* 0x0000800001367983 */ /* 0x000ee20000300800 */
[----:B------:R-:W-:Y:S02]  /*8f10*/  SHF.R.S32.HI R10, RZ, 0x1f, R51 ;  /* 0x0000001fff0a7819 */ /* 0x000fe40000011433 */
[----:B------:R-:W-:Y:S01]  /*8f20*/  LEA R240, P2, R51, R188, 0x2 ;  /* 0x000000bc33f07211 */ /* 0x000fe200078410ff */
[----:B------:R-:W2:Y:S01]  /*8f30*/  LDL.LU R50, [R1+0x84] ;  /* 0x0000840001327983 */ /* 0x000ea20000300800 */
[----:B------:R-:W-:-:S02]  /*8f40*/  SHF.R.S32.HI R8, RZ, 0x1f, R48 ;  /* 0x0000001fff087819 */ /* 0x000fc40000011430 */
[----:B------:R-:W-:Y:S02]  /*8f50*/  LEA R242, P3, R48, R188, 0x2 ;  /* 0x000000bc30f27211 */ /* 0x000fe400078610ff */
[-C--:B------:R-:W-:Y:S02]  /*8f60*/  LEA.HI.X R235, R58, R195.reuse, R14, 0x2, P0 ;  /* 0x000000c33aeb7211 */ /* 0x080fe400000f140e */
[-C--:B------:R-:W-:Y:S01]  /*8f70*/  LEA.HI.X R237, R52, R195.reuse, R12, 0x2, P1 ;  /* 0x000000c334ed7211 */ /* 0x080fe200008f140c */
[----:B------:R-:W2:Y:S01]  /*8f80*/  LDL.LU R58, [R1+0x88] ;  /* 0x00008800013a7983 */ /* 0x000ea20000300800 */
[-C--:B------:R-:W-:Y:S02]  /*8f90*/  LEA.HI.X R239, R51, R195.reuse, R10, 0x2, P2 ;  /* 0x000000c333ef7211 */ /* 0x080fe400010f140a */
[----:B------:R-:W-:Y:S01]  /*8fa0*/  LEA.HI.X R241, R48, R195, R8, 0x2, P3 ;  /* 0x000000c330f17211 */ /* 0x000fe200018f1408 */
[----:B------:R-:W2:Y:S04]  /*8fb0*/  LDL.LU R52, [R1+0x8c] ;  /* 0x00008c0001347983 */ /* 0x000ea80000300800 */
[----:B------:R-:W2:Y:S04]  /*8fc0*/  LDL.LU R51, [R1+0x90] ;  /* 0x0000900001337983 */ /* 0x000ea80000300800 */
[----:B------:R-:W2:Y:S01]  /*8fd0*/  LDL.LU R48, [R1+0x94] ;  /* 0x0000940001307983 */ /* 0x000ea20000300800 */
[----:B------:R-:W-:-:S02]  /*8fe0*/  SHF.R.S32.HI R14, RZ, 0x1f, R56 ;  /* 0x0000001fff0e7819 */ /* 0x000fc40000011438 */
[-C--:B------:R-:W-:Y:S02]  /*8ff0*/  LEA R244, P0, R56, R188.reuse, 0x2 ;  /* 0x000000bc38f47211 */ /* 0x080fe400078010ff */
[----:B------:R-:W-:Y:S02]  /*9000*/  SHF.R.S32.HI R12, RZ, 0x1f, R55 ;  /* 0x0000001fff0c7819 */ /* 0x000fe40000011437 */
[-C--:B------:R-:W-:Y:S02]  /*9010*/  LEA R246, P1, R55, R188.reuse, 0x2 ;  /* 0x000000bc37f67211 */ /* 0x080fe400078210ff */
[----:B------:R-:W-:Y:S02]  /*9020*/  SHF.R.S32.HI R10, RZ, 0x1f, R53 ;  /* 0x0000001fff0a7819 */ /* 0x000fe40000011435 */
[----:B------:R-:W-:Y:S02]  /*9030*/  LEA R248, P2, R53, R188, 0x2 ;  /* 0x000000bc35f87211 */ /* 0x000fe400078410ff */
[----:B------:R-:W-:-:S02]  /*9040*/  SHF.R.S32.HI R8, RZ, 0x1f, R49 ;  /* 0x0000001fff087819 */ /* 0x000fc40000011431 */
[----:B------:R-:W-:Y:S02]  /*9050*/  LEA R250, P3, R49, R188, 0x2 ;  /* 0x000000bc31fa7211 */ /* 0x000fe400078610ff */
[-C--:B------:R-:W-:Y:S02]  /*9060*/  LEA.HI.X R245, R55, R195.reuse, R12, 0x2, P1 ;  /* 0x000000c337f57211 */ /* 0x080fe400008f140c */
[-C--:B------:R-:W-:Y:S01]  /*9070*/  LEA.HI.X R243, R56, R195.reuse, R14, 0x2, P0 ;  /* 0x000000c338f37211 */ /* 0x080fe200000f140e */
[----:B------:R-:W3:Y:S01]  /*9080*/  LDL.LU R55, [R1+0x98] ;  /* 0x0000980001377983 */ /* 0x000ee20000300800 */
[-C--:B------:R-:W-:Y:S02]  /*9090*/  LEA.HI.X R247, R53, R195.reuse, R10, 0x2, P2 ;  /* 0x000000c335f77211 */ /* 0x080fe400010f140a */
[----:B------:R-:W-:Y:S01]  /*90a0*/  LEA.HI.X R249, R49, R195, R8, 0x2, P3 ;  /* 0x000000c331f97211 */ /* 0x000fe200018f1408 */
[----:B------:R-:W3:Y:S04]  /*90b0*/  LDL.LU R56, [R1+0x9c] ;  /* 0x00009c0001387983 */ /* 0x000ee80000300800 */
[----:B------:R-:W3:Y:S04]  /*90c0*/  LDL.LU R53, [R1+0xa0] ;  /* 0x0000a00001357983 */ /* 0x000ee80000300800 */
[----:B------:R-:W3:Y:S04]  /*90d0*/  LDL.LU R49, [R1+0xa4] ;  /* 0x0000a40001317983 */ /* 0x000ee80000300800 */
[----:B------:R-:W3:Y:S04]  /*90e0*/  LDL.LU R63, [R1+0xa8] ;  /* 0x0000a800013f7983 */ /* 0x000ee80000300800 */
[----:B------:R-:W3:Y:S04]  /*90f0*/  LDL.LU R64, [R1+0xac] ;  /* 0x0000ac0001407983 */ /* 0x000ee80000300800 */
[----:B------:R-:W3:Y:S01]  /*9100*/  LDL.LU R61, [R1+0xb0] ;  /* 0x0000b000013d7983 */ /* 0x000ee20000300800 */
[----:B----4-:R-:W-:-:S02]  /*9110*/  SHF.R.S32.HI R42, RZ, 0x1f, R57 ;  /* 0x0000001fff2a7819 */ /* 0x010fc40000011439 */
[----:B------:R-:W-:-:S04]  /*9120*/  LEA R7, P1, R57, R188, 0x2 ;  /* 0x000000bc39077211 */ /* 0x000fc800078210ff */
[----:B------:R-:W-:Y:S02]  /*9130*/  LEA.HI.X R42, R57, R195, R42, 0x2, P1 ;  /* 0x000000c3392a7211 */ /* 0x000fe400008f142a */
[----:B------:R-:W4:Y:S04]  /*9140*/  LDL.LU R57, [R1+0xb4] ;  /* 0x0000b40001397983 */ /* 0x000f280000300800 */
        /* <DEDUP_REMOVED lines=8> */
[----:B------:R-:W4:Y:S01]  /*91d0*/  LDL.LU R181, [R1+0xd8] ;  /* 0x0000d80001b57983 */ /* 0x000f220000300800 */
[----:B--2---:R-:W-:-:S02]  /*91e0*/  SHF.R.S32.HI R10, RZ, 0x1f, R59 ;  /* 0x0000001fff0a7819 */ /* 0x004fc4000001143b */
[----:B---3--:R-:W-:Y:S01]  /*91f0*/  SHF.R.S32.HI R8, RZ, 0x1f, R54 ;  /* 0x0000001fff087819 */ /* 0x008fe20000011436 */
[----:B------:R-:W2:Y:S01]  /*9200*/  LDL.LU R178, [R1+0xdc] ;  /* 0x0000dc0001b27983 */ /* 0x000ea20000300800 */
[----:B------:R-:W-:Y:S02]  /*9210*/  SHF.R.S32.HI R46, RZ, 0x1f, R50 ;  /* 0x0000001fff2e7819 */ /* 0x000fe40000011432 */
[CC--:B------:R-:W-:Y:S01]  /*9220*/  LEA R252, P0, R59.reuse, R188.reuse, 0x2 ;  /* 0x000000bc3bfc7211 */ /* 0x0c0fe200078010ff */
[----:B------:R-:W3:Y:S01]  /*9230*/  LDL.LU R168, [R1+0xe0] ;  /* 0x0000e00001a87983 */ /* 0x000ee20000300800 */
[-C--:B------:R-:W-:Y:S02]  /*9240*/  LEA R36, P2, R54, R188.reuse, 0x2 ;  /* 0x000000bc36247211 */ /* 0x080fe400078410ff */
[----:B------:R-:W-:Y:S01]  /*9250*/  LEA R38, P3, R50, R188, 0x2 ;  /* 0x000000bc32267211 */ /* 0x000fe200078610ff */
[----:B------:R-:W2:Y:S01]  /*9260*/  LDL.LU R81, [R1+0xe4] ;  /* 0x0000e40001517983 */ /* 0x000ea20000300800 */
[----:B------:R-:W-:-:S02]  /*9270*/  LEA.HI.X R251, R59, R195, R10, 0x2, P0 ;  /* 0x000000c33bfb7211 */ /* 0x000fc400000f140a */
[-C--:B------:R-:W-:Y:S01]  /*9280*/  LEA.HI.X R43, R54, R195.reuse, R8, 0x2, P2 ;  /* 0x000000c3362b7211 */ /* 0x080fe200010f1408 */
[----:B------:R-:W2:Y:S01]  /*9290*/  LDL.LU R171, [R1+0xe8] ;  /* 0x0000e80001ab7983 */ /* 0x000ea20000300800 */
[----:B------:R-:W-:Y:S02]  /*92a0*/  LEA.HI.X R46, R50, R195, R46, 0x2, P3 ;  /* 0x000000c3322e7211 */ /* 0x000fe400018f142e */
[----:B------:R-:W-:Y:S01]  /*92b0*/  SHF.R.S32.HI R10, RZ, 0x1f, R58 ;  /* 0x0000001fff0a7819 */ /* 0x000fe2000001143a */
[----:B------:R-:W2:Y:S01]  /*92c0*/  LDL.LU R182, [R1+0xec] ;  /* 0x0000ec0001b67983 */ /* 0x000ea20000300800 */
[----:B------:R-:W-:Y:S02]  /*92d0*/  SHF.R.S32.HI R50, RZ, 0x1f, R52 ;  /* 0x0000001fff327819 */ /* 0x000fe40000011434 */
[----:B------:R-:W-:Y:S01]  /*92e0*/  SHF.R.S32.HI R54, RZ, 0x1f, R48 ;  /* 0x0000001fff367819 */ /* 0x000fe20000011430 */
[----:B------:R-:W2:Y:S01]  /*92f0*/  LDL.LU R176, [R1+0xf0] ;  /* 0x0000f00001b07983 */ /* 0x000ea20000300800 */
[----:B------:R-:W-:-:S02]  /*9300*/  LEA R37, P0, R58, R188, 0x2 ;  /* 0x000000bc3a257211 */ /* 0x000fc400078010ff */
[-C--:B------:R-:W-:Y:S01]  /*9310*/  LEA R39, P1, R52, R188.reuse, 0x2 ;  /* 0x000000bc34277211 */ /* 0x080fe200078210ff */
[----:B------:R-:W2:Y:S01]  /*9320*/  LDL.LU R169, [R1+0xf4] ;  /* 0x0000f40001a97983 */ /* 0x000ea20000300800 */
[----:B------:R-:W-:Y:S02]  /*9330*/  LEA R44, P3, R48, R188, 0x2 ;  /* 0x000000bc302c7211 */ /* 0x000fe400078610ff */
[-C--:B------:R-:W-:Y:S01]  /*9340*/  LEA.HI.X R47, R58, R195.reuse, R10, 0x2, P0 ;  /* 0x000000c33a2f7211 */ /* 0x080fe200000f140a */
[----:B------:R-:W2:Y:S01]  /*9350*/  LDL.LU R179, [R1+0xf8] ;  /* 0x0000f80001b37983 */ /* 0x000ea20000300800 */
[-C--:B------:R-:W-:Y:S02]  /*9360*/  LEA.HI.X R50, R52, R195.reuse, R50, 0x2, P1 ;  /* 0x000000c334327211 */ /* 0x080fe400008f1432 */
[----:B------:R-:W-:Y:S01]  /*9370*/  LEA.HI.X R54, R48, R195, R54, 0x2, P3 ;  /* 0x000000c330367211 */ /* 0x000fe200018f1436 */
[----:B------:R-:W2:Y:S01]  /*9380*/  LDL.LU R183, [R1+0xfc] ;  /* 0x0000fc0001b77983 */ /* 0x000ea20000300800 */
[----:B------:R-:W-:-:S02]  /*9390*/  SHF.R.S32.HI R10, RZ, 0x1f, R55 ;  /* 0x0000001fff0a7819 */ /* 0x000fc40000011437 */
[----:B------:R-:W-:Y:S01]  /*93a0*/  SHF.R.S32.HI R62, RZ, 0x1f, R49 ;  /* 0x0000001fff3e7819 */ /* 0x000fe20000011431 */
[----:B------:R-:W2:Y:S01]  /*93b0*/  LDL.LU R180, [R1+0x100] ;  /* 0x0001000001b47983 */ /* 0x000ea20000300800 */
[-C--:B------:R-:W-:Y:S02]  /*93c0*/  LEA R41, P0, R55, R188.reuse, 0x2 ;  /* 0x000000bc37297211 */ /* 0x080fe400078010ff */
[----:B------:R-:W-:Y:S01]  /*93d0*/  LEA R52, P3, R49, R188, 0x2 ;  /* 0x000000bc31347211 */ /* 0x000fe200078610ff */
[----:B------:R-:W2:Y:S01]  /*93e0*/  LDL.LU R177, [R1+0x104] ;  /* 0x0001040001b17983 */ /* 0x000ea20000300800 */
[-C--:B------:R-:W-:Y:S02]  /*93f0*/  LEA.HI.X R55, R55, R195.reuse, R10, 0x2, P0 ;  /* 0x000000c337377211 */ /* 0x080fe400000f140a */
[----:B------:R-:W-:Y:S01]  /*9400*/  LEA.HI.X R62, R49, R195, R62, 0x2, P3 ;  /* 0x000000c3313e7211 */ /* 0x000fe200018f143e */
[----:B------:R-:W2:Y:S01]  /*9410*/  LDL.LU R187, [R1+0x108] ;  /* 0x0001080001bb7983 */ /* 0x000ea20000300800 */
[----:B------:R-:W-:-:S02]  /*9420*/  SHF.R.S32.HI R10, RZ, 0x1f, R63 ;  /* 0x0000001fff0a7819 */ /* 0x000fc4000001143f */
[CC--:B------:R-:W-:Y:S01]  /*9430*/  LEA R49, P0, R63.reuse, R188.reuse, 0x2 ;  /* 0x000000bc3f317211 */ /* 0x0c0fe200078010ff */
[----:B------:R-:W2:Y:S03]  /*9440*/  LDL.LU R189, [R1+0x10c] ;  /* 0x00010c0001bd7983 */ /* 0x000ea60000300800 */
[----:B------:R-:W-:Y:S01]  /*9450*/  LEA.HI.X R63, R63, R195, R10, 0x2, P0 ;  /* 0x000000c33f3f7211 */ /* 0x000fe200000f140a */
[----:B------:R-:W2:Y:S01]  /*9460*/  LDL.LU R185, [R1+0x110] ;  /* 0x0001100001b97983 */ /* 0x000ea20000300800 */
[----:B----4-:R-:W-:Y:S02]  /*9470*/  SHF.R.S32.HI R70, RZ, 0x1f, R57 ;  /* 0x0000001fff467819 */ /* 0x010fe40000011439 */
[----:B------:R-:W-:Y:S02]  /*9480*/  LEA R60, P3, R57, R188, 0x2 ;  /* 0x000000bc393c7211 */ /* 0x000fe400078610ff */
[----:B------:R-:W-:-:S02]  /*9490*/  SHF.R.S32.HI R10, RZ, 0x1f, R71 ;  /* 0x0000001fff0a7819 */ /* 0x000fc40000011447 */
[----:B------:R-:W-:Y:S02]  /*94a0*/  LEA.HI.X R70, R57, R195, R70, 0x2, P3 ;  /* 0x000000c339467211 */ /* 0x000fe400018f1446 */
[----:B------:R-:W-:-:S04]  /*94b0*/  LEA R57, P0, R71, R188, 0x2 ;  /* 0x000000bc47397211 */ /* 0x000fc800078010ff */
[-C--:B------:R-:W-:Y:S02]  /*94c0*/  LEA.HI.X R71, R71, R195.reuse, R10, 0x2, P0 ;  /* 0x000000c347477211 */ /* 0x080fe400000f140a */
[----:B------:R-:W-:Y:S02]  /*94d0*/  SHF.R.S32.HI R78, RZ, 0x1f, R65 ;  /* 0x0000001fff4e7819 */ /* 0x000fe40000011441 */
[CC--:B------:R-:W-:Y:S02]  /*94e0*/  LEA R68, P3, R65.reuse, R188.reuse, 0x2 ;  /* 0x000000bc41447211 */ /* 0x0c0fe400078610ff */
[----:B------:R-:W-:Y:S02]  /*94f0*/  SHF.R.S32.HI R10, RZ, 0x1f, R79 ;  /* 0x0000001fff0a7819 */ /* 0x000fe4000001144f */
        /* <DEDUP_REMOVED lines=8> */
[----:B------:R-:W-:Y:S02]  /*9580*/  LEA.HI.X R131, R181, R195, R10, 0x2, P0 ;  /* 0x000000c3b5837211 */ /* 0x000fe400000f140a */
[----:B------:R-:W4:Y:S04]  /*9590*/  LDL.LU R181, [R1+0x114] ;  /* 0x0001140001b57983 */ /* 0x000f280000300800 */
[----:B------:R-:W4:Y:S04]  /*95a0*/  LDL.LU R202, [R1+0x118] ;  /* 0x0001180001ca7983 */ /* 0x000f280000300800 */
[----:B------:R-:W4:Y:S04]  /*95b0*/  LDL.LU R200, [R1+0x11c] ;  /* 0x00011c0001c87983 */ /* 0x000f280000300800 */
[----:B------:R-:W4:Y:S04]  /*95c0*/  LDL.LU R198, [R1+0x120] ;  /* 0x0001200001c67983 */ /* 0x000f280000300800 */
[----:B------:R-:W4:Y:S01]  /*95d0*/  LDL.LU R193, [R1+0x12c] ;  /* 0x00012c0001c17983 */ /* 0x000f220000300800 */
[----:B------:R-:W-:-:S02]  /*95e0*/  SHF.R.S32.HI R8, RZ, 0x1f, R51 ;  /* 0x0000001fff087819 */ /* 0x000fc40000011433 */
[CC--:B------:R-:W-:Y:S02]  /*95f0*/  LEA R40, P2, R51.reuse, R188.reuse, 0x2 ;  /* 0x000000bc33287211 */ /* 0x0c0fe400078410ff */
[----:B------:R-:W-:Y:S02]  /*9600*/  SHF.R.S32.HI R58, RZ, 0x1f, R56 ;  /* 0x0000001fff3a7819 */ /* 0x000fe40000011438 */
[----:B------:R-:W-:Y:S02]  /*9610*/  LEA.HI.X R51, R51, R195, R8, 0x2, P2 ;  /* 0x000000c333337211 */ /* 0x000fe400010f1408 */
[----:B------:R-:W-:Y:S02]  /*9620*/  SHF.R.S32.HI R8, RZ, 0x1f, R53 ;  /* 0x0000001fff087819 */ /* 0x000fe40000011435 */
[-C--:B------:R-:W-:Y:S02]  /*9630*/  LEA R45, P1, R56, R188.reuse, 0x2 ;  /* 0x000000bc382d7211 */ /* 0x080fe400078210ff */
[----:B------:R-:W-:-:S02]  /*9640*/  LEA R48, P2, R53, R188, 0x2 ;  /* 0x000000bc35307211 */ /* 0x000fc400078410ff */
[-C--:B------:R-:W-:Y:S02]  /*9650*/  LEA.HI.X R58, R56, R195.reuse, R58, 0x2, P1 ;  /* 0x000000c3383a7211 */ /* 0x080fe400008f143a */
[----:B------:R-:W-:Y:S02]  /*9660*/  LEA.HI.X R59, R53, R195, R8, 0x2, P2 ;  /* 0x000000c3353b7211 */ /* 0x000fe400010f1408 */
[----:B------:R-:W-:Y:S02]  /*9670*/  SHF.R.S32.HI R66, RZ, 0x1f, R64 ;  /* 0x0000001fff427819 */ /* 0x000fe40000011440 */
        /* <DEDUP_REMOVED lines=17> */
[----:B--2---:R-:W-:Y:S02]  /*9790*/  SHF.R.S32.HI R146, RZ, 0x1f, R178 ;  /* 0x0000001fff927819 */ /* 0x004fe400000114b2 */
[----:B---3--:R-:W-:Y:S02]  /*97a0*/  SHF.R.S32.HI R8, RZ, 0x1f, R168 ;  /* 0x0000001fff087819 */ /* 0x008fe400000114a8 */
[----:B------:R-:W-:Y:S02]  /*97b0*/  SHF.R.S32.HI R170, RZ, 0x1f, R81 ;  /* 0x0000001fffaa7819 */ /* 0x000fe40000011451 */
[----:B------:R-:W-:-:S02]  /*97c0*/  LEA R77, P1, R178, R188, 0x2 ;  /* 0x000000bcb24d7211 */ /* 0x000fc400078210ff */
[-C--:B------:R-:W-:Y:S02]  /*97d0*/  LEA R80, P2, R168, R188.reuse, 0x2 ;  /* 0x000000bca8507211 */ /* 0x080fe400078410ff */
[C---:B------:R-:W-:Y:S02]  /*97e0*/  LEA R128, P3, R81.reuse, R188, 0x2 ;  /* 0x000000bc51807211 */ /* 0x040fe400078610ff */
[-C--:B------:R-:W-:Y:S02]  /*97f0*/  LEA.HI.X R146, R178, R195.reuse, R146, 0x2, P1 ;  /* 0x000000c3b2927211 */ /* 0x080fe400008f1492 */
[-C--:B------:R-:W-:Y:S02]  /*9800*/  LEA.HI.X R147, R168, R195.reuse, R8, 0x2, P2 ;  /* 0x000000c3a8937211 */ /* 0x080fe400010f1408 */
[----:B------:R-:W-:Y:S02]  /*9810*/  LEA.HI.X R170, R81, R195, R170, 0x2, P3 ;  /* 0x000000c351aa7211 */ /* 0x000fe400018f14aa */
[----:B------:R-:W-:-:S02]  /*9820*/  SHF.R.S32.HI R174, RZ, 0x1f, R182 ;  /* 0x0000001fffae7819 */ /* 0x000fc400000114b6 */
[----:B------:R-:W-:Y:S02]  /*9830*/  SHF.R.S32.HI R178, RZ, 0x1f, R169 ;  /* 0x0000001fffb27819 */ /* 0x000fe400000114a9 */
[-C--:B------:R-:W-:Y:S02]  /*9840*/  LEA R129, P1, R182, R188.reuse, 0x2 ;  /* 0x000000bcb6817211 */ /* 0x080fe400078210ff */
[-C--:B------:R-:W-:Y:S02]  /*9850*/  LEA R168, P3, R169, R188.reuse, 0x2 ;  /* 0x000000bca9a87211 */ /* 0x080fe400078610ff */
[----:B------:R-:W-:Y:S02]  /*9860*/  SHF.R.S32.HI R10, RZ, 0x1f, R171 ;  /* 0x0000001fff0a7819 */ /* 0x000fe400000114ab */
[----:B------:R-:W-:Y:S02]  /*9870*/  SHF.R.S32.HI R8, RZ, 0x1f, R176 ;  /* 0x0000001fff087819 */ /* 0x000fe400000114b0 */
[----:B------:R-:W-:-:S02]  /*9880*/  LEA R81, P0, R171, R188, 0x2 ;  /* 0x000000bcab517211 */ /* 0x000fc400078010ff */
[----:B------:R-:W-:Y:S02]  /*9890*/  LEA R144, P2, R176, R188, 0x2 ;  /* 0x000000bcb0907211 */ /* 0x000fe400078410ff */
[-C--:B------:R-:W-:Y:S02]  /*98a0*/  LEA.HI.X R174, R182, R195.reuse, R174, 0x2, P1 ;  /* 0x000000c3b6ae7211 */ /* 0x080fe400008f14ae */
[-C--:B------:R-:W-:Y:S02]  /*98b0*/  LEA.HI.X R178, R169, R195.reuse, R178, 0x2, P3 ;  /* 0x000000c3a9b27211 */ /* 0x080fe400018f14b2 */
[-C--:B------:R-:W-:Y:S02]  /*98c0*/  LEA.HI.X R171, R171, R195.reuse, R10, 0x2, P0 ;  /* 0x000000c3abab7211 */ /* 0x080fe400000f140a */
[----:B------:R-:W-:Y:S02]  /*98d0*/  LEA.HI.X R175, R176, R195, R8, 0x2, P2 ;  /* 0x000000c3b0af7211 */ /* 0x000fe400010f1408 */
[----:B------:R-:W-:-:S02]  /*98e0*/  SHF.R.S32.HI R182, RZ, 0x1f, R183 ;  /* 0x0000001fffb67819 */ /* 0x000fc400000114b7 */
[-C--:B------:R-:W-:Y:S02]  /*98f0*/  LEA R169, P1, R183, R188.reuse, 0x2 ;  /* 0x000000bcb7a97211 */ /* 0x080fe400078210ff */
[----:B------:R-:W-:Y:S02]  /*9900*/  SHF.R.S32.HI R10, RZ, 0x1f, R179 ;  /* 0x0000001fff0a7819 */ /* 0x000fe400000114b3 */
[----:B------:R-:W-:Y:S02]  /*9910*/  SHF.R.S32.HI R8, RZ, 0x1f, R180 ;  /* 0x0000001fff087819 */ /* 0x000fe400000114b4 */
[----:B------:R-:W-:Y:S02]  /*9920*/  SHF.R.S32.HI R186, RZ, 0x1f, R177 ;  /* 0x0000001fffba7819 */ /* 0x000fe400000114b1 */
[-C--:B------:R-:W-:Y:S02]  /*9930*/  LEA R145, P0, R179, R188.reuse, 0x2 ;  /* 0x000000bcb3917211 */ /* 0x080fe400078010ff */
[----:B------:R-:W-:-:S02]  /*9940*/  LEA R172, P2, R180, R188, 0x2 ;  /* 0x000000bcb4ac7211 */ /* 0x000fc400078410ff */
[----:B------:R-:W-:Y:S02]  /*9950*/  LEA R176, P3, R177, R188, 0x2 ;  /* 0x000000bcb1b07211 */ /* 0x000fe400078610ff */
[-C--:B------:R-:W-:Y:S02]  /*9960*/  LEA.HI.X R182, R183, R195.reuse, R182, 0x2, P1 ;  /* 0x000000c3b7b67211 */ /* 0x080fe400008f14b6 */
[-C--:B------:R-:W-:Y:S02]  /*9970*/  LEA.HI.X R179, R179, R195.reuse, R10, 0x2, P0 ;  /* 0x000000c3b3b37211 */ /* 0x080fe400000f140a */
[-C--:B------:R-:W-:Y:S02]  /*9980*/  LEA.HI.X R183, R180, R195.reuse, R8, 0x2, P2 ;  /* 0x000000c3b4b77211 */ /* 0x080fe400010f1408 */
[----:B------:R-:W-:Y:S02]  /*9990*/  LEA.HI.X R186, R177, R195, R186, 0x2, P3 ;  /* 0x000000c3b1ba7211 */ /* 0x000fe400018f14ba */
[----:B------:R-:W-:-:S02]  /*99a0*/  SHF.R.S32.HI R12, RZ, 0x1f, R187 ;  /* 0x0000001fff0c7819 */ /* 0x000fc400000114bb */
[----:B------:R-:W-:Y:S02]  /*99b0*/  SHF.R.S32.HI R10, RZ, 0x1f, R189 ;  /* 0x0000001fff0a7819 */ /* 0x000fe400000114bd */
[----:B------:R-:W-:Y:S02]  /*99c0*/  SHF.R.S32.HI R190, RZ, 0x1f, R185 ;  /* 0x0000001fffbe7819 */ /* 0x000fe400000114b9 */
[-C--:B------:R-:W-:Y:S02]  /*99d0*/  LEA R173, P0, R187, R188.reuse, 0x2 ;  /* 0x000000bcbbad7211 */ /* 0x080fe400078010ff */
[-C--:B------:R-:W-:Y:S02]  /*99e0*/  LEA R177, P1, R189, R188.reuse, 0x2 ;  /* 0x000000bcbdb17211 */ /* 0x080fe400078210ff */
[----:B------:R-:W-:Y:S02]  /*99f0*/  LEA R180, P2, R185, R188, 0x2 ;  /* 0x000000bcb9b47211 */ /* 0x000fe400078410ff */
[----:B------:R-:W-:-:S02]  /*9a00*/  LEA.HI.X R187, R187, R195, R12, 0x2, P0 ;  /* 0x000000c3bbbb7211 */ /* 0x000fc400000f140c */
[-C--:B------:R-:W-:Y:S02]  /*9a10*/  LEA.HI.X R189, R189, R195.reuse, R10, 0x2, P1 ;  /* 0x000000c3bdbd7211 */ /* 0x080fe400008f140a */
[----:B------:R-:W-:Y:S01]  /*9a20*/  LEA.HI.X R190, R185, R195, R190, 0x2, P2 ;  /* 0x000000c3b9be7211 */ /* 0x000fe200010f14be */
[----:B------:R-:W-:-:S05]  /*9a30*/  IMAD.SHL.U32 R205, R201, 0x40, RZ ;  /* 0x00000040c9cd7824 */ /* 0x000fca00078e00ff */
[----:B------:R-:W-:-:S05]  /*9a40*/  LOP3.LUT R205, R205, 0x800, RZ, 0xc0, !PT ;  /* 0x00000800cdcd7812 */ /* 0x000fca00078ec0ff */
[----:B------:R-:W-:Y:S01]  /*9a50*/  STL [R1+0x15c], R205 ;  /* 0x00015ccd01007387 */ /* 0x000fe20000100800 */
[----:B----4-:R-:W-:Y:S02]  /*9a60*/  SHF.R.S32.HI R8, RZ, 0x1f, R181 ;  /* 0x0000001fff087819 */ /* 0x010fe400000114b5 */
[CC--:B------:R-:W-:Y:S02]  /*9a70*/  LEA R184, P3, R181.reuse, R188.reuse, 0x2 ;  /* 0x000000bcb5b87211 */ /* 0x0c0fe400078610ff */
[----:B------:R-:W-:Y:S02]  /*9a80*/  SHF.R.S32.HI R192, RZ, 0x1f, R202 ;  /* 0x0000001fffc07819 */ /* 0x000fe400000114ca */
[----:B------:R-:W-:Y:S02]  /*9a90*/  LEA.HI.X R191, R181, R195, R8, 0x2, P3 ;  /* 0x000000c3b5bf7211 */ /* 0x000fe400018f1408 */
[----:B------:R-:W-:Y:S02]  /*9aa0*/  SHF.R.S32.HI R194, RZ, 0x1f, R200 ;  /* 0x0000001fffc27819 */ /* 0x000fe400000114c8 */
[----:B------:R-:W-:-:S02]  /*9ab0*/  LEA R181, P0, R202, R188, 0x2 ;  /* 0x000000bccab57211 */ /* 0x000fc400078010ff */
[----:B------:R-:W-:Y:S02]  /*9ac0*/  LEA R185, P1, R200, R188, 0x2 ;  /* 0x000000bcc8b97211 */ /* 0x000fe400078210ff */
[-C--:B------:R-:W-:Y:S02]  /*9ad0*/  LEA.HI.X R192, R202, R195.reuse, R192, 0x2, P0 ;  /* 0x000000c3cac07211 */ /* 0x080fe400000f14c0 */
[----:B------:R-:W-:Y:S02]  /*9ae0*/  LEA.HI.X R194, R200, R195, R194, 0x2, P1 ;  /* 0x000000c3c8c27211 */ /* 0x000fe400008f14c2 */
[----:B------:R-:W-:Y:S02]  /*9af0*/  LEA R193, P0, R197, R193, 0x3 ;  /* 0x000000c1c5c17211 */ /* 0x000fe400078018ff */
[----:B------:R-:W-:Y:S02]  /*9b00*/  SHF.R.S32.HI R200, RZ, 0x1f, R197 ;  /* 0x0000001fffc87819 */ /* 0x000fe400000114c5 */
[----:B------:R-:W-:-:S02]  /*9b10*/  SHF.R.S32.HI R10, RZ, 0x1f, R198 ;  /* 0x0000001fff0a7819 */ /* 0x000fc400000114c6 */
[----:B------:R-:W-:Y:S01]  /*9b20*/  LEA.HI.X R197, R197, R5, R200, 0x3, P0 ;  /* 0x00000005c5c57211 */ /* 0x000fe200000f1cc8 */
[----:B------:R-:W-:Y:S01]  /*9b30*/  IMAD.MOV.U32 R5, RZ, RZ, c[0x0][0x188] ;  /* 0x00006200ff057624 */ /* 0x000fe200078e00ff */
[----:B------:R-:W-:-:S03]  /*9b40*/  LEA R188, P2, R198, R188, 0x2 ;  /* 0x000000bcc6bc7211 */ /* 0x000fc600078410ff */
[----:B------:R-:W-:Y:S01]  /*9b50*/  IMAD.SHL.U32 R5, R5, 0x40, RZ ;  /* 0x0000004005057824 */ /* 0x000fe200078e00ff */
[----:B------:R-:W-:Y:S01]  /*9b60*/  LEA.HI.X R195, R198, R195, R10, 0x2, P2 ;  /* 0x000000c3c6c37211 */ /* 0x000fe200010f140a */
[----:B------:R-:W-:-:S03]  /*9b70*/  IMAD.MOV.U32 R198, RZ, RZ, c[0x0][0x188] ;  /* 0x00006200ffc67624 */ /* 0x000fc600078e00ff */
[----:B------:R-:W-:Y:S01]  /*9b80*/  SHF.L.U64.HI R5, R5, 0x2, R200 ;  /* 0x0000000205057819 */ /* 0x000fe200000102c8 */
[C---:B------:R-:W-:Y:S02]  /*9b90*/  IMAD R203, R198.reuse, 0x3d, RZ ;  /* 0x0000003dc6cb7824 */ /* 0x040fe400078e02ff */
[----:B------:R-:W-:Y:S01]  /*9ba0*/  IMAD.MOV.U32 R200, RZ, RZ, c[0x0][0x188] ;  /* 0x00006200ffc87624 */ /* 0x000fe200078e00ff */
[----:B------:R-:W-:Y:S01]  /*9bb0*/  IADD3 R5, P0, R193, c[0x0][0x160], RZ ;  /* 0x00005800c1057a10 */ /* 0x000fe20007f1e0ff */
[----:B------:R-:W-:Y:S01]  /*9bc0*/  IMAD R211, R198, 0x3c, RZ ;  /* 0x0000003cc6d37824 */ /* 0x000fe200078e02ff */
[----:B------:R-:W-:Y:S01]  /*9bd0*/  SHF.R.S32.HI R203, RZ, 0x1f, R203 ;  /* 0x0000001fffcb7819 */ /* 0x000fe200000114cb */
[C---:B------:R-:W-:Y:S02]  /*9be0*/  IMAD R193, R200.reuse, 0x3d, RZ ;  /* 0x0000003dc8c17824 */ /* 0x040fe400078e02ff */
[----:B------:R-:W-:Y:S01]  /*9bf0*/  IMAD R200, R200, 0x3c, RZ ;  /* 0x0000003cc8c87824 */ /* 0x000fe200078e02ff */
[----:B------:R-:W-:Y:S01]  /*9c00*/  SHF.R.S32.HI R211, RZ, 0x1f, R211 ;  /* 0x0000001fffd37819 */ /* 0x000fe200000114d3 */
[----:B------:R-:W-:Y:S01]  /*9c10*/  IMAD R208, R198, 0x3b, RZ ;  /* 0x0000003bc6d07824 */ /* 0x000fe200078e02ff */
[----:B------:R-:W-:Y:S01]  /*9c20*/  SHF.L.U64.HI R193, R193, 0x2, R203 ;  /* 0x00000002c1c17819 */ /* 0x000fe200000102cb */
[----:B------:R-:W-:Y:S01]  /*9c30*/  IMAD.MOV.U32 R203, RZ, RZ, c[0x0][0x188] ;  /* 0x00006200ffcb7624 */ /* 0x000fe200078e00ff */
[----:B------:R-:W-:-:S02]  /*9c40*/  SHF.L.U64.HI R193, R200, 0x2, R211 ;  /* 0x00000002c8c17819 */ /* 0x000fc400000102d3 */
[----:B-1----:R-:W-:Y:S01]  /*9c50*/  SHF.R.S32.HI R226, RZ, 0x1f, R208 ;  /* 0x0000001fffe27819 */ /* 0x002fe200000114d0 */
[----:B------:R-:W-:Y:S02]  /*9c60*/  IMAD R211, R203, 0x3b, RZ ;  /* 0x0000003bcbd37824 */ /* 0x000fe400078e02ff */
[----:B------:R-:W-:-:S03]  /*9c70*/  IMAD R208, R198, 0x38, RZ ;  /* 0x00000038c6d07824 */ /* 0x000fc600078e02ff */
[----:B------:R-:W-:Y:S01]  /*9c80*/  SHF.L.U64.HI R211, R211, 0x2, R226 ;  /* 0x00000002d3d37819 */ /* 0x000fe200000102e2 */
[----:B------:R-:W-:Y:S01]  /*9c90*/  IMAD R211, R203, 0x38, RZ ;  /* 0x00000038cbd37824 */ /* 0x000fe200078e02ff */
[----:B------:R-:W-:Y:S01]  /*9ca0*/  SHF.R.S32.HI R224, RZ, 0x1f, R208 ;  /* 0x0000001fffe07819 */ /* 0x000fe200000114d0 */
[C---:B------:R-:W-:Y:S01]  /*9cb0*/  IMAD R208, R198.reuse, 0x35, RZ ;  /* 0x00000035c6d07824 */ /* 0x040fe200078e02ff */
[----:B------:R-:W2:Y:S02]  /*9cc0*/  LDL.LU R226, [R1+0x1b0] ;  /* 0x0001b00001e27983 */ /* 0x000ea40000300800 */
[----:B------:R-:W-:Y:S01]  /*9cd0*/  SHF.L.U64.HI R211, R211, 0x2, R224 ;  /* 0x00000002d3d37819 */ /* 0x000fe200000102e0 */
[----:B------:R-:W-:Y:S01]  /*9ce0*/  IMAD R211, R203, 0x35, RZ ;  /* 0x00000035cbd37824 */ /* 0x000fe200078e02ff */
[----:B------:R-:W-:Y:S01]  /*9cf0*/  SHF.R.S32.HI R222, RZ, 0x1f, R208 ;  /* 0x0000001fffde7819 */ /* 0x000fe200000114d0 */
[C---:B------:R-:W-:Y:S01]  /*9d00*/  IMAD R208, R198.reuse, 0x32, RZ ;  /* 0x00000032c6d07824 */ /* 0x040fe200078e02ff */
[----:B------:R-:W3:Y:S02]  /*9d10*/  LDL.LU R224, [R1+0x1ac] ;  /* 0x0001ac0001e07983 */ /* 0x000ee40000300800 */
[----:B------:R-:W-:Y:S01]  /*9d20*/  SHF.L.U64.HI R211, R211, 0x2, R222 ;  /* 0x00000002d3d37819 */ /* 0x000fe200000102de */
[----:B------:R-:W-:Y:S01]  /*9d30*/  IMAD R211, R203, 0x32, RZ ;  /* 0x00000032cbd37824 */ /* 0x000fe200078e02ff */
[----:B------:R-:W-:Y:S01]  /*9d40*/  SHF.R.S32.HI R220, RZ, 0x1f, R208 ;  /* 0x0000001fffdc7819 */ /* 0x000fe200000114d0 */
[C---:B------:R-:W-:Y:S01]  /*9d50*/  IMAD R208, R198.reuse, 0x2f, RZ ;  /* 0x0000002fc6d07824 */ /* 0x040fe200078e02ff */
[----:B------:R-:W4:Y:S02]  /*9d60*/  LDL.LU R222, [R1+0x1a8] ;  /* 0x0001a80001de7983 */ /* 0x000f240000300800 */
        /* <DEDUP_REMOVED lines=23> */
[C---:B------:R-:W-:Y:S01]  /*9ee0*/  IMAD.SHL.U32 R208, R198.reuse, 0x20, RZ ;  /* 0x00000020c6d07824 */ /* 0x040fe200078e00ff */
[----:B------:R-:W3:Y:S02]  /*9ef0*/  LDL.LU R206, [R1+0x194] ;  /* 0x0001940001ce7983 */ /* 0x000ee40000300800 */
[----:B------:R-:W-:Y:S01]  /*9f00*/  SHF.L.U64.HI R211, R211, 0x2, R218 ;  /* 0x00000002d3d37819 */ /* 0x000fe200000102da */
[----:B------:R-:W-:Y:S01]  /*9f10*/  IMAD.SHL.U32 R211, R203, 0x20, RZ ;  /* 0x00000020cbd37824 */ /* 0x000fe200078e00ff */
        /* <DEDUP_REMOVED lines=26> */
[----:B------:R-:W-:Y:S01]  /*a0c0*/  IMAD R208, R198, 0xe, RZ ;  /* 0x0000000ec6d07824 */ /* 0x000fe200078e02ff */
[----:B------:R-:W4:Y:S02]  /*a0d0*/  LDL.LU R6, [R1+0x17c] ;  /* 0x00017c0001067983 */ /* 0x000f240000300800 */
[----:B------:R-:W-:Y:S01]  /*a0e0*/  SHF.L.U64.HI R211, R211, 0x2, R3 ;  /* 0x00000002d3d37819 */ /* 0x000fe20000010203 */
[----:B------:R-:W-:Y:S01]  /*a0f0*/  IMAD R211, R203, 0xe, RZ ;  /* 0x0000000ecbd37824 */ /* 0x000fe200078e02ff */
[----:B------:R-:W-:Y:S01]  /*a100*/  SHF.R.S32.HI R210, RZ, 0x1f, R208 ;  /* 0x0000001fffd27819 */ /* 0x000fe200000114d0 */
[----:B------:R1:W5:Y:S03]  /*a110*/  LDL.LU R3, [R1+0x178] ;  /* 0x0001780001037983 */ /* 0x0003660000300800 */
[----:B------:R-:W-:-:S02]  /*a120*/  SHF.L.U64.HI R211, R211, 0x2, R210 ;  /* 0x00000002d3d37819 */ /* 0x000fc400000102d2 */
[----:B------:R-:W4:Y:S01]  /*a130*/  LDL.LU R210, [R1+0x174] ;  /* 0x0001740001d27983 */ /* 0x000f220000300800 */
[----:B------:R-:W-:Y:S01]  /*a140*/  IMAD R202, R199, 0x3f, RZ ;  /* 0x0000003fc7ca7824 */ /* 0x000fe200078e02ff */
[C---:B------:R-:W-:Y:S01]  /*a150*/  LOP3.LUT R8, R201.reuse, 0x7, RZ, 0xc0, !PT ;  /* 0x00000007c9087812 */ /* 0x040fe200078ec0ff */
[----:B------:R-:W-:-:S03]  /*a160*/  IMAD.SHL.U32 R196, R201, 0x2, RZ ;  /* 0x00000002c9c47824 */ /* 0x000fc600078e00ff */
[----:B------:R-:W-:-:S04]  /*a170*/  SHF.R.S32.HI R201, RZ, 0x1f, R202 ;  /* 0x0000001fffc97819 */ /* 0x000fc800000114ca */
[----:B------:R-:W-:Y:S01]  /*a180*/  SHF.L.U64.HI R201, R202, 0x2, R201 ;  /* 0x00000002cac97819 */ /* 0x000fe200000102c9 */
[----:B------:R-:W-:Y:S02]  /*a190*/  IMAD.MOV.U32 R202, RZ, RZ, c[0x0][0x188] ;  /* 0x00006200ffca7624 */ /* 0x000fe400078e00ff */
[----:B------:R-:W-:Y:S02]  /*a1a0*/  IMAD.MOV.U32 R201, RZ, RZ, c[0x0][0x188] ;  /* 0x00006200ffc97624 */ /* 0x000fe400078e00ff */
[----:B------:R-:W-:Y:S02]  /*a1b0*/  IMAD R202, R202, 0x3e, RZ ;  /* 0x0000003ecaca7824 */ /* 0x000fe400078e02ff */
[----:B------:R-:W-:-:S03]  /*a1c0*/  IMAD R201, R201, 0x3e, RZ ;  /* 0x0000003ec9c97824 */ /* 0x000fc600078e02ff */
[----:B------:R-:W-:-:S04]  /*a1d0*/  SHF.R.S32.HI R202, RZ, 0x1f, R202 ;  /* 0x0000001fffca7819 */ /* 0x000fc800000114ca */
[----:B------:R-:W-:Y:S01]  /*a1e0*/  SHF.L.U64.HI R201, R201, 0x2, R202 ;  /* 0x00000002c9c97819 */ /* 0x000fe200000102ca */
[C---:B------:R-:W-:Y:S02]  /*a1f0*/  IMAD R202, R203.reuse, 0x3a, RZ ;  /* 0x0000003acbca7824 */ /* 0x040fe400078e02ff */
[C---:B------:R-:W-:Y:S02]  /*a200*/  IMAD R193, R203.reuse, 0x39, RZ ;  /* 0x00000039cbc17824 */ /* 0x040fe400078e02ff */
[C---:B------:R-:W-:Y:S01]  /*a210*/  IMAD R201, R203.reuse, 0x3a, RZ ;  /* 0x0000003acbc97824 */ /* 0x040fe200078e02ff */
[----:B------:R-:W-:Y:S01]  /*a220*/  SHF.R.S32.HI R202, RZ, 0x1f, R202 ;  /* 0x0000001fffca7819 */ /* 0x000fe200000114ca */
[----:B------:R-:W-:Y:S01]  /*a230*/  IMAD R200, R203, 0x39, RZ ;  /* 0x00000039cbc87824 */ /* 0x000fe200078e02ff */
[----:B------:R-:W-:Y:S02]  /*a240*/  SHF.R.S32.HI R193, RZ, 0x1f, R193 ;  /* 0x0000001fffc17819 */ /* 0x000fe400000114c1 */
[----:B------:R-:W-:Y:S01]  /*a250*/  SHF.L.U64.HI R201, R201, 0x2, R202 ;  /* 0x00000002c9c97819 */ /* 0x000fe200000102ca */
[C---:B------:R-:W-:Y:S01]  /*a260*/  IMAD R202, R203.reuse, 0x37, RZ ;  /* 0x00000037cbca7824 */ /* 0x040fe200078e02ff */
[----:B------:R-:W-:Y:S01]  /*a270*/  SHF.L.U64.HI R193, R200, 0x2, R193 ;  /* 0x00000002c8c17819 */ /* 0x000fe200000102c1 */
[----:B------:R-:W-:-:S02]  /*a280*/  IMAD R193, R203, 0x36, RZ ;  /* 0x00000036cbc17824 */ /* 0x000fc400078e02ff */
[C---:B------:R-:W-:Y:S01]  /*a290*/  IMAD R201, R203.reuse, 0x37, RZ ;  /* 0x00000037cbc97824 */ /* 0x040fe200078e02ff */
[----:B------:R-:W-:Y:S01]  /*a2a0*/  SHF.R.S32.HI R202, RZ, 0x1f, R202 ;  /* 0x0000001fffca7819 */ /* 0x000fe200000114ca */
[----:B------:R-:W-:Y:S01]  /*a2b0*/  IMAD R200, R203, 0x36, RZ ;  /* 0x00000036cbc87824 */ /* 0x000fe200078e02ff */
[----:B------:R-:W-:Y:S02]  /*a2c0*/  SHF.R.S32.HI R193, RZ, 0x1f, R193 ;  /* 0x0000001fffc17819 */ /* 0x000fe400000114c1 */
[----:B------:R-:W-:Y:S01]  /*a2d0*/  SHF.L.U64.HI R201, R201, 0x2, R202 ;  /* 0x00000002c9c97819 */ /* 0x000fe200000102ca */
[C---:B------:R-:W-:Y:S01]  /*a2e0*/  IMAD R202, R203.reuse, 0x34, RZ ;  /* 0x00000034cbca7824 */ /* 0x040fe200078e02ff */
[----:B------:R-:W-:Y:S01]  /*a2f0*/  SHF.L.U64.HI R193, R200, 0x2, R193 ;  /* 0x00000002c8c17819 */ /* 0x000fe200000102c1 */
[C---:B------:R-:W-:Y:S02]  /*a300*/  IMAD R193, R203.reuse, 0x33, RZ ;  /* 0x00000033cbc17824 */ /* 0x040fe400078e02ff */
[C---:B------:R-:W-:Y:S01]  /*a310*/  IMAD R201, R203.reuse, 0x34, RZ ;  /* 0x00000034cbc97824 */ /* 0x040fe200078e02ff */
[----:B------:R-:W-:Y:S01]  /*a320*/  SHF.R.S32.HI R202, RZ, 0x1f, R202 ;  /* 0x0000001fffca7819 */ /* 0x000fe200000114ca */
[----:B------:R-:W-:Y:S01]  /*a330*/  IMAD R200, R203, 0x33, RZ ;  /* 0x00000033cbc87824 */ /* 0x000fe200078e02ff */
[----:B------:R-:W-:-:S02]  /*a340*/  SHF.R.S32.HI R193, RZ, 0x1f, R193 ;  /* 0x0000001fffc17819 */ /* 0x000fc400000114c1 */
[----:B------:R-:W-:Y:S01]  /*a350*/  SHF.L.U64.HI R201, R201, 0x2, R202 ;  /* 0x00000002c9c97819 */ /* 0x000fe200000102ca */
[C---:B------:R-:W-:Y:S01]  /*a360*/  IMAD R202, R203.reuse, 0x31, RZ ;  /* 0x00000031cbca7824 */ /* 0x040fe200078e02ff */
[----:B------:R-:W-:Y:S01]  /*a370*/  SHF.L.U64.HI R193, R200, 0x2, R193 ;  /* 0x00000002c8c17819 */ /* 0x000fe200000102c1 */
        /* <DEDUP_REMOVED lines=86> */
[C---:B------:R-:W-:Y:S01]  /*a8e0*/  IMAD.SHL.U32 R202, R203.reuse, 0x10, RZ ;  /* 0x00000010cbca7824 */ /* 0x040fe200078e00ff */
[----:B------:R-:W-:Y:S01]  /*a8f0*/  SHF.L.U64.HI R193, R200, 0x2, R193 ;  /* 0x00000002c8c17819 */ /* 0x000fe200000102c1 */
[C---:B------:R-:W-:Y:S02]  /*a900*/  IMAD R193, R203.reuse, 0xf, RZ ;  /* 0x0000000fcbc17824 */ /* 0x040fe400078e02ff */
[C---:B------:R-:W-:Y:S01]  /*a910*/  IMAD.SHL.U32 R201, R203.reuse, 0x10, RZ ;  /* 0x00000010cbc97824 */ /* 0x040fe200078e00ff */
        /* <DEDUP_REMOVED lines=18> */
[----:B------:R-:W-:Y:S01]  /*aa40*/  SHF.R.S32.HI R193, RZ, 0x1f, R193 ;  /* 0x0000001fffc17819 */ /* 0x000fe200000114c1 */
[----:B------:R-:W-:Y:S01]  /*aa50*/  IMAD R200, R203, 0x9, RZ ;  /* 0x00000009cbc87824 */ /* 0x000fe200078e02ff */
[----:B------:R-:W-:Y:S01]  /*aa60*/  SHF.L.U64.HI R201, R201, 0x2, R202 ;  /* 0x00000002c9c97819 */ /* 0x000fe200000102ca */
[C---:B------:R-:W-:Y:S01]  /*aa70*/  IMAD R211, R203.reuse, 0xb, RZ ;  /* 0x0000000bcbd37824 */ /* 0x040fe200078e02ff */
[----:B------:R-:W-:Y:S01]  /*aa80*/  SHF.R.S32.HI R207, RZ, 0x1f, R198 ;  /* 0x0000001fffcf7819 */ /* 0x000fe200000114c6 */
[C---:B------:R-:W-:Y:S01]  /*aa90*/  IMAD R202, R203.reuse, 0x7, RZ ;  /* 0x00000007cbca7824 */ /* 0x040fe200078e02ff */
[----:B------:R-:W-:Y:S01]  /*aaa0*/  SHF.L.U64.HI R193, R200, 0x2, R193 ;  /* 0x00000002c8c17819 */ /* 0x000fe200000102c1 */
[----:B------:R-:W-:Y:S01]  /*aab0*/  IMAD R193, R203, 0x6, RZ ;  /* 0x00000006cbc17824 */ /* 0x000fe200078e02ff */
[----:B------:R-:W-:Y:S01]  /*aac0*/  SHF.L.U64.HI R211, R211, 0x2, R207 ;  /* 0x00000002d3d37819 */ /* 0x000fe200000102cf */
[----:B------:R-:W-:Y:S01]  /*aad0*/  IMAD R201, R203, 0x7, RZ ;  /* 0x00000007cbc97824 */ /* 0x000fe200078e02ff */
[----:B------:R-:W-:Y:S01]  /*aae0*/  SHF.R.S32.HI R202, RZ, 0x1f, R202 ;  /* 0x0000001fffca7819 */ /* 0x000fe200000114ca */
[----:B------:R-:W-:Y:S01]  /*aaf0*/  IMAD R0, R199, 0x5, RZ ;  /* 0x00000005c7007824 */ /* 0x000fe200078e02ff */
[----:B------:R-:W-:Y:S01]  /*ab00*/  SHF.R.S32.HI R193, RZ, 0x1f, R193 ;  /* 0x0000001fffc17819 */ /* 0x000fe200000114c1 */
[----:B------:R-:W-:Y:S01]  /*ab10*/  IMAD.MOV.U32 R211, RZ, RZ, c[0x0][0x188] ;  /* 0x00006200ffd37624 */ /* 0x000fe200078e00ff */
[----:B------:R-:W-:Y:S01]  /*ab20*/  SHF.L.U64.HI R201, R201, 0x2, R202 ;  /* 0x00000002c9c97819 */ /* 0x000fe200000102ca */
[----:B------:R-:W-:-:S02]  /*ab30*/  IMAD.SHL.U32 R198, R199, 0x8, RZ ;  /* 0x00000008c7c67824 */ /* 0x000fc400078e00ff */
[----:B------:R-:W-:Y:S01]  /*ab40*/  IMAD R200, R203, 0x6, RZ ;  /* 0x00000006cbc87824 */ /* 0x000fe200078e02ff */
[----:B------:R-:W-:Y:S01]  /*ab50*/  SHF.R.S32.HI R2, RZ, 0x1f, R0 ;  /* 0x0000001fff027819 */ /* 0x000fe20000011400 */
[----:B------:R-:W-:Y:S01]  /*ab60*/  IMAD.SHL.U32 R201, R211, 0x2, RZ ;  /* 0x00000002d3c97824 */ /* 0x000fe200078e00ff */
[----:B------:R-:W-:Y:S01]  /*ab70*/  SHF.R.S32.HI R204, RZ, 0x1f, R198 ;  /* 0x0000001fffcc7819 */ /* 0x000fe200000114c6 */
[----:B------:R-:W-:Y:S01]  /*ab80*/  IMAD.SHL.U32 R203, R203, 0x8, RZ ;  /* 0x00000008cbcb7824 */ /* 0x000fe200078e00ff */
[----:B------:R-:W-:Y:S01]  /*ab90*/  SHF.L.U64.HI R193, R200, 0x2, R193 ;  /* 0x00000002c8c17819 */ /* 0x000fe200000102c1 */
[----:B------:R-:W-:Y:S01]  /*aba0*/  IMAD.SHL.U32 R200, R211, 0x2, RZ ;  /* 0x00000002d3c87824 */ /* 0x000fe200078e00ff */
[----:B------:R-:W-:Y:S01]  /*abb0*/  SHF.R.S32.HI R201, RZ, 0x1f, R201 ;  /* 0x0000001fffc97819 */ /* 0x000fe200000114c9 */
[----:B------:R1:W5:Y:S01]  /*abc0*/  LDL.LU R207, [R1+0x170] ;  /* 0x0001700001cf7983 */ /* 0x0003620000300800 */
[----:B------:R-:W-:Y:S02]  /*abd0*/  SHF.L.U64.HI R0, R0, 0x2, R2 ;  /* 0x0000000200007819 */ /* 0x000fe40000010202 */
[----:B--2---:R-:W-:-:S04]  /*abe0*/  IADD3 R220, P3, R220, c[0x0][0x168], RZ ;  /* 0x00005a00dcdc7a10 */ /* 0x004fc80007f7e0ff */
[----:B------:R-:W-:Y:S02]  /*abf0*/  IADD3.X R219, R219, c[0x0][0x16c], RZ, P3, !PT ;  /* 0x00005b00dbdb7a10 */ /* 0x000fe40001ffe4ff */
[----:B------:R-:W-:Y:S02]  /*ac00*/  IADD3 R230, P3, R230, c[0x0][0x168], RZ ;  /* 0x00005a00e6e67a10 */ /* 0x000fe40007f7e0ff */
[----:B------:R-:W-:Y:S02]  /*ac10*/  SHF.L.U64.HI R203, R203, 0x2, R204 ;  /* 0x00000002cbcb7819 */ /* 0x000fe400000102cc */
[----:B------:R-:W-:Y:S01]  /*ac20*/  IADD3.X R229, R229, c[0x0][0x16c], RZ, P3, !PT ;  /* 0x00005b00e5e57a10 */ /* 0x000fe20001ffe4ff */
[----:B------:R1:W5:Y:S01]  /*ac30*/  LDL.LU R204, [R1+0x16c] ;  /* 0x00016c0001cc7983 */ /* 0x0003620000300800 */
[----:B------:R-:W-:Y:S02]  /*ac40*/  IADD3 R240, P3, R240, c[0x0][0x168], RZ ;  /* 0x00005a00f0f07a10 */ /* 0x000fe40007f7e0ff */
[----:B------:R-:W-:Y:S01]  /*ac50*/  SHF.L.U64.HI R201, R200, 0x2, R201 ;  /* 0x00000002c8c97819 */ /* 0x000fe200000102c9 */
[----:B------:R1:W5:Y:S01]  /*ac60*/  LDL.LU R2, [R1+0x168] ;  /* 0x0001680001027983 */ /* 0x0003620000300800 */
[----:B---3--:R-:W-:-:S03]  /*ac70*/  IADD3 R218, P5, R218, c[0x0][0x168], RZ ;  /* 0x00005a00dada7a10 */ /* 0x008fc60007fbe0ff */
[----:B------:R1:W5:Y:S01]  /*ac80*/  LDL.LU R0, [R1+0x160] ;  /* 0x0001600001007983 */ /* 0x0003620000300800 */
[----:B----4-:R-:W-:Y:S02]  /*ac90*/  IADD3 R216, P4, R216, c[0x0][0x168], RZ ;  /* 0x00005a00d8d87a10 */ /* 0x010fe40007f9e0ff */
[----:B------:R-:W-:-:S04]  /*aca0*/  IADD3 R214, P2, R214, c[0x0][0x168], RZ ;  /* 0x00005a00d6d67a10 */ /* 0x000fc80007f5e0ff */
[----:B------:R-:W-:Y:S02]  /*acb0*/  IADD3.X R213, R213, c[0x0][0x16c], RZ, P2, !PT ;  /* 0x00005b00d5d57a10 */ /* 0x000fe400017fe4ff */
[----:B------:R-:W-:Y:S02]  /*acc0*/  IADD3 R224, P2, R224, c[0x0][0x168], RZ ;  /* 0x00005a00e0e07a10 */ /* 0x000fe40007f5e0ff */
[----:B------:R-:W-:Y:S02]  /*acd0*/  IADD3.X R215, R215, c[0x0][0x16c], RZ, P4, !PT ;  /* 0x00005b00d7d77a10 */ /* 0x000fe400027fe4ff */
[----:B------:R-:W-:Y:S02]  /*ace0*/  IADD3 R226, P4, R226, c[0x0][0x168], RZ ;  /* 0x00005a00e2e27a10 */ /* 0x000fe40007f9e0ff */
[----:B------:R-:W-:Y:S02]  /*acf0*/  IADD3.X R223, R223, c[0x0][0x16c], RZ, P2, !PT ;  /* 0x00005b00dfdf7a10 */ /* 0x000fe400017fe4ff */
[----:B------:R-:W-:-:S02]  /*ad00*/  IADD3.X R217, R217, c[0x0][0x16c], RZ, P5, !PT ;  /* 0x00005b00d9d97a10 */ /* 0x000fc40002ffe4ff */
[----:B------:R-:W-:Y:S02]  /*ad10*/  IADD3 R234, P2, R234, c[0x0][0x168], RZ ;  /* 0x00005a00eaea7a10 */ /* 0x000fe40007f5e0ff */
[----:B------:R-:W-:Y:S02]  /*ad20*/  IADD3 R228, P5, R228, c[0x0][0x168], RZ ;  /* 0x00005a00e4e47a10 */ /* 0x000fe40007fbe0ff */
[----:B------:R-:W-:Y:S02]  /*ad30*/  IADD3.X R225, R225, c[0x0][0x16c], RZ, P4, !PT ;  /* 0x00005b00e1e17a10 */ /* 0x000fe400027fe4ff */
[----:B------:R-:W-:-:S04]  /*ad40*/  IADD3 R210, P1, R210, c[0x0][0x168], RZ ;  /* 0x00005a00d2d27a10 */ /* 0x000fc80007f3e0ff */
[----:B------:R-:W-:Y:S02]  /*ad50*/  IADD3.X R209, R209, c[0x0][0x16c], RZ, P1, !PT ;  /* 0x00005b00d1d17a10 */ /* 0x000fe40000ffe4ff */
[----:B------:R-:W-:Y:S02]  /*ad60*/  IADD3 R222, P1, R222, c[0x0][0x168], RZ ;  /* 0x00005a00dede7a10 */ /* 0x000fe40007f3e0ff */
[----:B------:R-:W-:Y:S02]  /*ad70*/  IADD3 R236, P4, R236, c[0x0][0x168], RZ ;  /* 0x00005a00ecec7a10 */ /* 0x000fe40007f9e0ff */
[----:B------:R-:W-:Y:S02]  /*ad80*/  IADD3.X R233, R233, c[0x0][0x16c], RZ, P2, !PT ;  /* 0x00005b00e9e97a10 */ /* 0x000fe400017fe4ff */
[----:B------:R-:W-:Y:S02]  /*ad90*/  IADD3.X R221, R221, c[0x0][0x16c], RZ, P1, !PT ;  /* 0x00005b00dddd7a10 */ /* 0x000fe40000ffe4ff */
[----:B------:R-:W-:-:S02]  /*ada0*/  IADD3.X R227, R227, c[0x0][0x16c], RZ, P5, !PT ;  /* 0x00005b00e3e37a10 */ /* 0x000fc40002ffe4ff */
[----:B------:R-:W-:Y:S02]  /*adb0*/  IADD3 R244, P2, R244, c[0x0][0x168], RZ ;  /* 0x00005a00f4f47a10 */ /* 0x000fe40007f5e0ff */
[----:B------:R-:W-:Y:S02]  /*adc0*/  IADD3 R232, P1, R232, c[0x0][0x168], RZ ;  /* 0x00005a00e8e87a10 */ /* 0x000fe40007f3e0ff */
[----:B------:R-:W-:Y:S02]  /*add0*/  IADD3 R238, P5, R238, c[0x0][0x168], RZ ;  /* 0x00005a00eeee7a10 */ /* 0x000fe40007fbe0ff */
[----:B------:R-:W-:Y:S02]  /*ade0*/  IADD3.X R235, R235, c[0x0][0x16c], RZ, P4, !PT ;  /* 0x00005b00ebeb7a10 */ /* 0x000fe400027fe4ff */
[----:B------:R-:W-:Y:S02]  /*adf0*/  IADD3 R246, P4, R246, c[0x0][0x168], RZ ;  /* 0x00005a00f6f67a10 */ /* 0x000fe40007f9e0ff */
[----:B------:R-:W-:-:S02]  /*ae00*/  IADD3.X R243, R243, c[0x0][0x16c], RZ, P2, !PT ;  /* 0x00005b00f3f37a10 */ /* 0x000fc400017fe4ff */
[----:B------:R-:W-:Y:S02]  /*ae10*/  IADD3.X R231, R231, c[0x0][0x16c], RZ, P1, !PT ;  /* 0x00005b00e7e77a10 */ /* 0x000fe40000ffe4ff */
[----:B------:R-:W-:Y:S02]  /*ae20*/  IADD3.X R237, R237, c[0x0][0x16c], RZ, P5, !PT ;  /* 0x00005b00eded7a10 */ /* 0x000fe40002ffe4ff */
[----:B------:R-:W-:Y:S02]  /*ae30*/  IADD3 R7, P2, R7, c[0x0][0x168], RZ ;  /* 0x00005a0007077a10 */ /* 0x000fe40007f5e0ff */
[----:B------:R-:W-:Y:S02]  /*ae40*/  IADD3 R242, P1, R242, c[0x0][0x168], RZ ;  /* 0x00005a00f2f27a10 */ /* 0x000fe40007f3e0ff */
[----:B------:R-:W-:Y:S02]  /*ae50*/  IADD3 R248, P5, R248, c[0x0][0x168], RZ ;  /* 0x00005a00f8f87a10 */ /* 0x000fe40007fbe0ff */
[----:B------:R-:W-:-:S02]  /*ae60*/  SHF.R.S32.HI R200, RZ, 0x6, R6 ;  /* 0x00000006ffc87819 */ /* 0x000fc40000011406 */
[----:B------:R-:W-:Y:S01]  /*ae70*/  IADD3.X R245, R245, c[0x0][0x16c], RZ, P4, !PT ;  /* 0x00005b00f5f57a10 */ /* 0x000fe200027fe4ff */
[----:B------:R2:W-:Y:S01]  /*ae80*/  STL [R1+0x4], R7 ;  /* 0x0000040701007387 */ /* 0x0005e20000100800 */
[----:B------:R-:W-:Y:S02]  /*ae90*/  IADD3.X R239, R239, c[0x0][0x16c], RZ, P3, !PT ;  /* 0x00005b00efef7a10 */ /* 0x000fe40001ffe4ff */
[----:B------:R-:W-:Y:S02]  /*aea0*/  IADD3 R6, P4, R36, c[0x0][0x168], RZ ;  /* 0x00005a0024067a10 */ /* 0x000fe40007f9e0ff */
[----:B------:R-:W-:Y:S02]  /*aeb0*/  IADD3 R250, P3, R250, c[0x0][0x168], RZ ;  /* 0x00005a00fafa7a10 */ /* 0x000fe40007f7e0ff */
[----:B------:R-:W-:Y:S02]  /*aec0*/  IADD3.X R241, R241, c[0x0][0x16c], RZ, P1, !PT ;  /* 0x00005b00f1f17a10 */ /* 0x000fe40000ffe4ff */
[----:B------:R-:W-:-:S02]  /*aed0*/  IADD3.X R247, R247, c[0x0][0x16c], RZ, P5, !PT ;  /* 0x00005b00f7f77a10 */ /* 0x000fc40002ffe4ff */
[----:B------:R-:W-:Y:S02]  /*aee0*/  IADD3 R252, P1, R252, c[0x0][0x168], RZ ;  /* 0x00005a00fcfc7a10 */ /* 0x000fe40007f3e0ff */
[----:B--2---:R-:W-:Y:S01]  /*aef0*/  IADD3 R7, P5, R38, c[0x0][0x168], RZ ;  /* 0x00005a0026077a10 */ /* 0x004fe20007fbe0ff */
[----:B------:R2:W-:Y:S01]  /*af00*/  STL [R1+0xc], R6 ;  /* 0x00000c0601007387 */ /* 0x0005e20000100800 */
[----:B------:R-:W-:Y:S02]  /*af10*/  IADD3.X R249, R249, c[0x0][0x16c], RZ, P3, !PT ;  /* 0x00005b00f9f97a10 */ /* 0x000fe40001ffe4ff */
[----:B------:R-:W-:Y:S01]  /*af20*/  IADD3.X R251, R251, c[0x0][0x16c], RZ, P1, !PT ;  /* 0x00005b00fbfb7a10 */ /* 0x000fe20000ffe4ff */
[----:B------:R3:W-:Y:S01]  /*af30*/  STL [R1+0x14], R7 ;  /* 0x0000140701007387 */ /* 0x0007e20000100800 */
[----:B------:R-:W-:Y:S02]  /*af40*/  IADD3 R36, P1, R39, c[0x0][0x168], RZ ;  /* 0x00005a0027247a10 */ /* 0x000fe40007f3e0ff */
[----:B--2---:R-:W-:-:S02]  /*af50*/  IADD3 R6, P3, R37, c[0x0][0x168], RZ ;  /* 0x00005a0025067a10 */ /* 0x004fc40007f7e0ff */
[----:B---3--:R-:W-:-:S03]  /*af60*/  IADD3.X R7, R42, c[0x0][0x16c], RZ, P2, !PT ;  /* 0x00005b002a077a10 */ /* 0x008fc600017fe4ff */
[----:B------:R2:W-:Y:S04]  /*af70*/  STL [R1+0x1c], R6 ;  /* 0x00001c0601007387 */ /* 0x0005e80000100800 */
[----:B------:R3:W-:Y:S04]  /*af80*/  STL [R1+0x24], R36 ;  /* 0x0000242401007387 */ /* 0x0007e80000100800 */
[----:B------:R4:W-:Y:S01]  /*af90*/  STL [R1], R7 ;  /* 0x0000000701007387 */ /* 0x0009e20000100800 */
[----:B--2---:R-:W-:Y:S02]  /*afa0*/  IADD3 R6, P2, R40, c[0x0][0x168], RZ ;  /* 0x00005a0028067a10 */ /* 0x004fe40007f5e0ff */
[----:B---3--:R-:W-:-:S03]  /*afb0*/  IADD3.X R36, R43, c[0x0][0x16c], RZ, P4, !PT ;  /* 0x00005b002b247a10 */ /* 0x008fc600027fe4ff */
[----:B------:R2:W-:Y:S01]  /*afc0*/  STL [R1+0x2c], R6 ;  /* 0x00002c0601007387 */ /* 0x0005e20000100800 */
[----:B----4-:R-:W-:-:S03]  /*afd0*/  IADD3 R7, P4, R44, c[0x0][0x168], RZ ;  /* 0x00005a002c077a10 */ /* 0x010fc60007f9e0ff */
[----:B------:R3:W-:Y:S04]  /*afe0*/  STL [R1+0x8], R36 ;  /* 0x0000082401007387 */ /* 0x0007e80000100800 */
[----:B------:R4:W-:Y:S01]  /*aff0*/  STL [R1+0x34], R7 ;  /* 0x0000340701007387 */ /* 0x0009e20000100800 */
[----:B--2---:R-:W-:Y:S02]  /*b000*/  IADD3.X R6, R46, c[0x0][0x16c], RZ, P5, !PT ;  /* 0x00005b002e067a10 */ /* 0x004fe40002ffe4ff */
[----:B---3--:R-:W-:-:S03]  /*b010*/  IADD3 R36, P5, R41, c[0x0][0x168], RZ ;  /* 0x00005a0029247a10 */ /* 0x008fc60007fbe0ff */
[----:B------:R2:W-:Y:S01]  /*b020*/  STL [R1+0x10], R6 ;  /* 0x0000100601007387 */ /* 0x0005e20000100800 */
[----:B----4-:R-:W-:-:S03]  /*b030*/  IADD3.X R7, R47, c[0x0][0x16c], RZ, P3, !PT ;  /* 0x00005b002f077a10 */ /* 0x010fc60001ffe4ff */
[----:B------:R3:W-:Y:S04]  /*b040*/  STL [R1+0x3c], R36 ;  /* 0x00003c2401007387 */ /* 0x0007e80000100800 */
[----:B------:R4:W-:Y:S01]  /*b050*/  STL [R1+0x18], R7 ;  /* 0x0000180701007387 */ /* 0x0009e20000100800 */
        /* <DEDUP_REMOVED lines=124> */
[----:B------:R3:W-:Y:S01]  /*b820*/  STL [R1+0x110], R36 ;  /* 0x0001102401007387 */ /* 0x0007e20000100800 */
[----:B------:R-:W-:-:S03]  /*b830*/  IMAD.SHL.U32 R193, R211, 0x4, RZ ;  /* 0x00000004d3c17824 */ /* 0x000fc600078e00ff */
[----:B------:R4:W-:Y:S01]  /*b840*/  STL [R1+0x13c], R7 ;  /* 0x00013c0701007387 */ /* 0x0009e20000100800 */
[----:B--2---:R-:W-:Y:S02]  /*b850*/  IADD3.X R6, R187, c[0x0][0x16c], RZ, P2, !PT ;  /* 0x00005b00bb067a10 */ /* 0x004fe400017fe4ff */
[----:B---3--:R-:W-:-:S03]  /*b860*/  IADD3 R36, P2, R185, c[0x0][0x168], RZ ;  /* 0x00005a00b9247a10 */ /* 0x008fc60007f5e0ff */
[----:B------:R2:W-:Y:S01]  /*b870*/  STL [R1+0x118], R6 ;  /* 0x0001180601007387 */ /* 0x0005e20000100800 */
[----:B----4-:R-:W-:Y:S01]  /*b880*/  IADD3.X R7, R189, c[0x0][0x16c], RZ, P4, !PT ;  /* 0x00005b00bd077a10 */ /* 0x010fe200027fe4ff */
[C---:B------:R-:W-:Y:S02]  /*b890*/  IMAD R202, R211.reuse, 0x3, RZ ;  /* 0x00000003d3ca7824 */ /* 0x040fe400078e02ff */
[----:B------:R3:W-:Y:S01]  /*b8a0*/  STL [R1+0x144], R36 ;  /* 0x0001442401007387 */ /* 0x0007e20000100800 */
[C---:B------:R-:W-:Y:S01]  /*b8b0*/  IMAD R203, R211.reuse, 0x3, RZ ;  /* 0x00000003d3cb7824 */ /* 0x040fe200078e02ff */
[----:B------:R-:W-:Y:S01]  /*b8c0*/  SHF.R.S32.HI R193, RZ, 0x1f, R193 ;  /* 0x0000001fffc17819 */ /* 0x000fe200000114c1 */
[----:B------:R-:W-:Y:S01]  /*b8d0*/  IMAD.SHL.U32 R211, R211, 0x4, RZ ;  /* 0x00000004d3d37824 */ /* 0x000fe200078e00ff */
[----:B------:R4:W-:Y:S01]  /*b8e0*/  STL [R1+0x120], R7 ;  /* 0x0001200701007387 */ /* 0x0009e20000100800 */
[----:B--2---:R-:W-:Y:S01]  /*b8f0*/  IADD3 R6, P4, R188, c[0x0][0x168], RZ ;  /* 0x00005a00bc067a10 */ /* 0x004fe20007f9e0ff */
[----:B------:R-:W-:Y:S01]  /*b900*/  IMAD R9, R8, 0x110, RZ ;  /* 0x0000011008097824 */ /* 0x000fe200078e02ff */
[----:B---3--:R-:W-:-:S03]  /*b910*/  IADD3.X R36, R190, c[0x0][0x16c], RZ, P5, !PT ;  /* 0x00005b00be247a10 */ /* 0x008fc60002ffe4ff */
[----:B------:R2:W-:Y:S01]  /*b920*/  STL [R1+0x14c], R6 ;  /* 0x00014c0601007387 */ /* 0x0005e20000100800 */
[----:B----4-:R-:W-:-:S03]  /*b930*/  IADD3.X R7, R191, c[0x0][0x16c], RZ, P3, !PT ;  /* 0x00005b00bf077a10 */ /* 0x010fc60001ffe4ff */
[----:B------:R3:W-:Y:S01]  /*b940*/  STL [R1+0x128], R36 ;  /* 0x0001282401007387 */ /* 0x0007e20000100800 */
[----:B------:R-:W-:-:S03]  /*b950*/  SHF.L.U64.HI R211, R211, 0x2, R193 ;  /* 0x00000002d3d37819 */ /* 0x000fc600000102c1 */
[----:B------:R-:W4:Y:S01]  /*b960*/  S2R R193, SR_TID.X ;  /* 0x0000000000c17919 */ /* 0x000f220000002100 */
[----:B--2---:R-:W-:-:S03]  /*b970*/  IADD3.X R6, R192, c[0x0][0x16c], RZ, P1, !PT ;  /* 0x00005b00c0067a10 */ /* 0x004fc60000ffe4ff */
[----:B------:R2:W-:Y:S01]  /*b980*/  STL [R1+0x130], R7 ;  /* 0x0001300701007387 */ /* 0x0005e20000100800 */
[----:B------:R-:W-:Y:S02]  /*b990*/  LOP3.LUT R196, R9, 0x30, R196, 0x78, !PT ;  /* 0x0000003009c47812 */ /* 0x000fe400078e78c4 */
[----:B---3--:R-:W-:Y:S01]  /*b9a0*/  IADD3.X R36, R195, c[0x0][0x16c], RZ, P4, !PT ;  /* 0x00005b00c3247a10 */ /* 0x008fe200027fe4ff */
[----:B------:R-:W-:Y:S01]  /*b9b0*/  STL [R1+0x138], R6 ;  /* 0x0001380601007387 */ /* 0x000fe20000100800 */
[----:B--2---:R-:W-:-:S03]  /*b9c0*/  IADD3.X R7, R194, c[0x0][0x16c], RZ, P2, !PT ;  /* 0x00005b00c2077a10 */ /* 0x004fc600017fe4ff */
[----:B------:R-:W2:Y:S04]  /*b9d0*/  S2R R201, SR_TID.X ;  /* 0x0000000000c97919 */ /* 0x000ea80000002100 */
[----:B------:R3:W-:Y:S04]  /*b9e0*/  STL [R1+0x140], R7 ;  /* 0x0001400701007387 */ /* 0x0007e80000100800 */
[----:B------:R-:W-:Y:S01]  /*b9f0*/  STL [R1+0x148], R36 ;  /* 0x0001482401007387 */ /* 0x000fe20000100800 */
[----:B---3--:R-:W-:-:S05]  /*ba00*/  LOP3.LUT R7, R196, R205, RZ, 0xfc, !PT ;  /* 0x000000cdc4077212 */ /* 0x008fca00078efcff */
[----:B------:R3:W-:Y:S02]  /*ba10*/  STL [R1+0x150], R7 ;  /* 0x0001500701007387 */ /* 0x0007e40000100800 */
[----:B---3--:R-:W-:-:S05]  /*ba20*/  LOP3.LUT R7, R7, 0x40, RZ, 0x3c, !PT ;  /* 0x0000004007077812 */ /* 0x008fca00078e3cff */
[----:B------:R1:W-:Y:S01]  /*ba30*/  STL [R1+0x154], R7 ;  /* 0x0001540701007387 */ /* 0x0003e20000100800 */
[----:B----4-:R-:W-:Y:S01]  /*ba40*/  LOP3.LUT R193, R193, 0x3, RZ, 0xc0, !PT ;  /* 0x00000003c1c17812 */ /* 0x010fe200078ec0ff */
[----:B------:R-:W-:-:S04]  /*ba50*/  IMAD.MOV.U32 R205, RZ, RZ, c[0x0][0x18c] ;  /* 0x00006300ffcd7624 */ /* 0x000fc800078e00ff */
[----:B------:R-:W-:Y:S01]  /*ba60*/  IMAD R193, R193, 0x220, RZ ;  /* 0x00000220c1c17824 */ /* 0x000fe200078e02ff */
[----:B------:R-:W-:Y:S01]  /*ba70*/  SHF.R.S32.HI R203, RZ, 0x1f, R203 ;  /* 0x0000001fffcb7819 */ /* 0x000fe200000114cb */
[----:B------:R-:W-:Y:S01]  /*ba80*/  IMAD.SHL.U32 R205, R205, 0x40, RZ ;  /* 0x00000040cdcd7824 */ /* 0x000fe200078e00ff */
[----:B------:R-:W-:Y:S02]  /*ba90*/  IADD3 R212, P6, R212, c[0x0][0x168], RZ ;  /* 0x00005a00d4d47a10 */ /* 0x000fe40007fde0ff */
[----:B--2---:R-:W-:Y:S01]  /*baa0*/  LOP3.LUT R48, R193, 0x5c, R201, 0x78, !PT ;  /* 0x0000005cc1307812 */ /* 0x004fe200078e78c9 */
[----:B------:R-:W-:Y:S01]  /*bab0*/  IMAD.MOV.U32 R208, RZ, RZ, RZ ;  /* 0x000000ffffd07224 */ /* 0x000fe200078e00ff */
[----:B------:R-:W-:Y:S01]  /*bac0*/  SHF.L.U64.HI R4, R139, 0x2, R4 ;  /* 0x000000028b047819 */ /* 0x000fe20000010204 */
[----:B------:R-:W-:Y:S01]  /*bad0*/  IMAD.MOV.U32 R198, RZ, RZ, 0x1 ;  /* 0x00000001ffc67424 */ /* 0x000fe200078e00ff */
[----:B------:R-:W-:Y:S01]  /*bae0*/  CS2R R84, SRZ ;  /* 0x0000000000547805 */ /* 0x000fe2000001ff00 */
[----:B------:R-:W-:Y:S01]  /*baf0*/  IMAD.MOV.U32 R199, RZ, RZ, -0x1 ;  /* 0xffffffffffc77424 */ /* 0x000fe200078e00ff */
        /* <DEDUP_REMOVED lines=51> */
[----:B------:R-:W-:Y:S01]  /*be30*/  SHF.L.U64.HI R202, R202, 0x2, R203 ;  /* 0x00000002caca7819 */ /* 0x000fe200000102cb */
[----:B------:R-:W-:Y:S01]  /*be40*/  IMAD.SHL.U32 R205, R205, 0x4, RZ ;  /* 0x00000004cdcd7824 */ /* 0x000fe200078e00ff */
[----:B------:R-:W-:Y:S01]  /*be50*/  IADD3.X R211, R206, c[0x0][0x16c], RZ, P6, !PT ;  /* 0x00005b00ced37a10 */ /* 0x000fe200037fe4ff */
[----:B------:R-:W-:Y:S01]  /*be60*/  CS2R R128, SRZ ;  /* 0x0000000000807805 */ /* 0x000fe2000001ff00 */
[----:B------:R-:W-:Y:S01]  /*be70*/  IADD3.X R6, R197, c[0x0][0x164], RZ, P0, !PT ;  /* 0x00005900c5067a10 */ /* 0x000fe200007fe4ff */
        /* <DEDUP_REMOVED lines=11> */
[----:B------:R-:W-:-:S02]  /*bf30*/  IADD3 R49, R200, -0x2, RZ ;  /* 0xfffffffec8317810 */ /* 0x000fc40007ffe0ff */
[----:B-1----:R-:W-:-:S06]  /*bf40*/  LOP3.LUT R48, R48, 0x20, RZ, 0x3c, !PT ;  /* 0x0000002030307812 */ /* 0x002fcc00078e3cff */
.L_x_2:
[----:B------:R-:W2:Y:S01]  /*bf50*/  LDL R48, [R1+0x150] ;  /* 0x0001500001307983 */ /* 0x000ea20000100800 */
[----:B------:R-:W-:-:S04]  /*bf60*/  DEPBAR.LE SB0, 0x2 ;  /* 0x000080800000791a */ /* 0x000fc80000000000 */
[----:B-----5:R-:W-:Y:S04]  /*bf70*/  STL [R1+0x160], R204 ;  /* 0x000160cc01007387 */ /* 0x020fe80000100800 */
[----:B------:R-:W3:Y:S04]  /*bf80*/  LDL R197, [R1+0x154] ;  /* 0x0001540001c57983 */ /* 0x000ee80000100800 */
[----:B------:R-:W1:Y:S04]  /*bf90*/  S2R R7, SR_TID.X ;  /* 0x0000000000077919 */ /* 0x000e680000002100 */
[----:B------:R-:W4:Y:S01]  /*bfa0*/  S2R R50, SR_TID.X ;  /* 0x0000000000327919 */ /* 0x000f220000002100 */
[----:B------:R-:W-:-:S03]  /*bfb0*/  IADD3 R199, R199, 0x1, RZ ;  /* 0x00000001c7c77810 */ /* 0x000fc60007ffe0ff */
[----:B------:R-:W-:Y:S01]  /*bfc0*/  BAR.SYNC.DEFER_BLOCKING 0x0 ;  /* 0x0000000000007b1d */ /* 0x000fe20000010000 */
[----:B------:R-:W-:Y:S02]  /*bfd0*/  ISETP.GT.AND P0, PT, R199, 0x1, PT ;  /* 0x00000001c700780c */ /* 0x000fe40003f04270 */
[----:B-1----:R-:W-:-:S05]  /*bfe0*/  LOP3.LUT R49, R7, 0x3, RZ, 0xc0, !PT ;  /* 0x0000000307317812 */ /* 0x002fca00078ec0ff */
[C---:B------:R-:W-:Y:S02]  /*bff0*/  IMAD R7, R49.reuse, 0x220, RZ ;  /* 0x0000022031077824 */ /* 0x040fe400078e02ff */
[----:B------:R-:W-:-:S03]  /*c000*/  IMAD R49, R49, 0x220, RZ ;  /* 0x0000022031317824 */ /* 0x000fc600078e02ff */
[--C-:B----4-:R-:W-:Y:S02]  /*c010*/  LOP3.LUT R7, R7, 0x5c, R50.reuse, 0x78, !PT ;  /* 0x0000005c07077812 */ /* 0x110fe400078e7832 */
[----:B------:R-:W-:Y:S02]  /*c020*/  LOP3.LUT R49, R49, 0x5c, R50, 0x78, !PT ;  /* 0x0000005c31317812 */ /* 0x000fe400078e7832 */
[----:B------:R-:W-:Y:S02]  /*c030*/  LOP3.LUT R7, R7, 0x20, RZ, 0x3c, !PT ;  /* 0x0000002007077812 */ /* 0x000fe400078e3cff */
[----:B------:R-:W-:-:S05]  /*c040*/  SEL R199, R199, RZ, !P0 ;  /* 0x000000ffc7c77207 */ /* 0x000fca0004000000 */
[C---:B------:R-:W-:Y:S02]  /*c050*/  IMAD R196, R199.reuse, 0x8000, R49 ;  /* 0x00008000c7c47824 */ /* 0x040fe400078e0231 */
[----:B------:R-:W-:-:S03]  /*c060*/  IMAD R7, R199, 0x8000, R7 ;  /* 0x00008000c7077824 */ /* 0x000fc600078e0207 */
[----:B------:R-:W-:Y:S04]  /*c070*/  LDS R60, [R196+0x180] ;  /* 0x00018000c43c7984 */ /* 0x000fe80000000800 */
[----:B------:R-:W-:Y:S04]  /*c080*/  LDS R62, [R196+0x980] ;  /* 0x00098000c43e7984 */ /* 0x000fe80000000800 */
[----:B------:R-:W-:Y:S04]  /*c090*/  LDS R61, [R7+0x180] ;  /* 0x00018000073d7984 */ /* 0x000fe80000000800 */
[----:B------:R-:W-:Y:S04]  /*c0a0*/  LDS R63, [R7+0x980] ;  /* 0x00098000073f7984 */ /* 0x000fe80000000800 */
[----:B------:R-:W-:Y:S04]  /*c0b0*/  LDS R50, [R196+0x800] ;  /* 0x00080000c4327984 */ /* 0x000fe80000000800 */
[----:B------:R-:W-:Y:S04]  /*c0c0*/  LDS R49, [R7] ;  /* 0x0000000007317984 */ /* 0x000fe80000000800 */
[----:B------:R-:W-:Y:S04]  /*c0d0*/  LDS R51, [R7+0x800] ;  /* 0x0008000007337984 */ /* 0x000fe80000000800 */
        /* <DEDUP_REMOVED lines=15> */
[----:B------:R-:W-:Y:S01]  /*c1d0*/  LDS R203, [R7+0x3800] ;  /* 0x0038000007cb7984 */ /* 0x000fe20000000800 */
[----:B--2---:R-:W-:-:S03]  /*c1e0*/  IMAD R206, R199, 0x8000, R48 ;  /* 0x00008000c7ce7824 */ /* 0x004fc600078e0230 */
[----:B------:R-:W-:Y:S04]  /*c1f0*/  LDS R48, [R196] ;  /* 0x00000000c4307984 */ /* 0x000fe80000000800 */
[----:B------:R-:W1:Y:S04]  /*c200*/  LDSM.16.M88.4 R64, [R206+0x10000] ;  /* 0x01000000ce40783b */ /* 0x000e680000000200 */
[----:B------:R-:W2:Y:S04]  /*c210*/  LDSM.16.M88.4 R68, [R206+0x11000] ;  /* 0x01100000ce44783b */ /* 0x000ea80000000200 */
[----:B------:R-:W4:Y:S04]  /*c220*/  LDSM.16.M88.4 R72, [R206+0x12000] ;  /* 0x01200000ce48783b */ /* 0x000f280000000200 */
[----:B------:R-:W3:Y:S04]  /*c230*/  LDSM.16.M88.4 R76, [R206+0x13000] ;  /* 0x01300000ce4c783b */ /* 0x000ee80000000200 */
[----:B------:R-:W3:Y:S04]  /*c240*/  LDSM.16.M88.4 R80, [R206+0x14000] ;  /* 0x01400000ce50783b */ /* 0x000ee80000000200 */
[----:B------:R-:W-:Y:S01]  /*c250*/  LDSM.16.M88.4 R168, [R206+0x17000] ;  /* 0x01700000cea8783b */ /* 0x000fe20000000200 */
[C---:B-1----:R-:W-:Y:S08]  /*c260*/  HMMA.1688.F32.TF32 R180, R60.reuse, R64, R96 ;  /* 0x000000403cb4723c */ /* 0x042ff00000081060 */
[-C--:B--2---:R-:W-:Y:S08]  /*c270*/  HMMA.1688.F32.TF32 R176, R60, R68.reuse, R116 ;  /* 0x000000443cb0723c */ /* 0x084ff00000081074 */
[C---:B------:R-:W-:Y:S01]  /*c280*/  HMMA.1688.F32.TF32 R96, R48.reuse, R68, R164 ;  /* 0x000000443060723c */ /* 0x040fe200000810a4 */
[----:B------:R-:W1:Y:S07]  /*c290*/  LDSM.16.M88.4 R164, [R206+0x15000] ;  /* 0x01500000cea4783b */ /* 0x000e6e0000000200 */
[----:B----4-:R-:W-:Y:S01]  /*c2a0*/  HMMA.1688.F32.TF32 R116, R48, R72, R160 ;  /* 0x000000483074723c */ /* 0x010fe200000810a0 */
[----:B------:R-:W2:Y:S07]  /*c2b0*/  LDSM.16.M88.4 R160, [R206+0x16000] ;  /* 0x01600000cea0783b */ /* 0x000eae0000000200 */
[-C--:B------:R-:W-:Y:S08]  /*c2c0*/  HMMA.1688.F32.TF32 R88, R52, R64.reuse, R88 ;  /* 0x000000403458723c */ /* 0x080ff00000081058 */
[----:B------:R-:W-:Y:S08]  /*c2d0*/  HMMA.1688.F32.TF32 R92, R56, R64, R92 ;  /* 0x00000040385c723c */ /* 0x000ff0000008105c */
[-C--:B------:R-:W-:Y:S08]  /*c2e0*/  HMMA.1688.F32.TF32 R100, R52, R68.reuse, R100 ;  /* 0x000000443464723c */ /* 0x080ff00000081064 */
[----:B------:R-:W-:Y:S01]  /*c2f0*/  HMMA.1688.F32.TF32 R104, R56, R68, R104 ;  /* 0x000000443868723c */ /* 0x000fe20000081068 */
[----:B---3--:R-:W-:Y:S01]  /*c300*/  IMAD R197, R199, 0x8000, R197 ;  /* 0x00008000c7c57824 */ /* 0x008fe200078e02c5 */
[----:B------:R-:W-:Y:S04]  /*c310*/  LDS R68, [R196+0x2180] ;  /* 0x00218000c4447984 */ /* 0x000fe80000000800 */
[----:B------:R-:W-:Y:S02]  /*c320*/  LDS R69, [R7+0x2180] ;  /* 0x0021800007457984 */ /* 0x000fe40000000800 */
[-C--:B------:R-:W-:Y:S08]  /*c330*/  HMMA.1688.F32.TF32 R120, R52, R72.reuse, R120 ;  /* 0x000000483478723c */ /* 0x080ff00000081078 */
[----:B------:R-:W-:Y:S08]  /*c340*/  HMMA.1688.F32.TF32 R124, R56, R72, R124 ;  /* 0x00000048387c723c */ /* 0x000ff0000008107c */
[-C--:B------:R-:W-:Y:S08]  /*c350*/  HMMA.1688.F32.TF32 R136, R52, R76.reuse, R136 ;  /* 0x0000004c3488723c */ /* 0x080ff00000081088 */
[----:B------:R-:W-:Y:S08]  /*c360*/  HMMA.1688.F32.TF32 R140, R56, R76, R140 ;  /* 0x0000004c388c723c */ /* 0x000ff0000008108c */
[-C--:B------:R-:W-:Y:S08]  /*c370*/  HMMA.1688.F32.TF32 R152, R52, R80.reuse, R152 ;  /* 0x000000503498723c */ /* 0x080ff00000081098 */
[----:B------:R-:W-:Y:S08]  /*c380*/  HMMA.1688.F32.TF32 R156, R56, R80, R156 ;  /* 0x00000050389c723c */ /* 0x000ff0000008109c */
[C---:B-1----:R-:W-:Y:S08]  /*c390*/  HMMA.1688.F32.TF32 R12, R52.reuse, R164, R12 ;  /* 0x000000a4340c723c */ /* 0x042ff0000008100c */
[C---:B--2---:R-:W-:Y:S08]  /*c3a0*/  HMMA.1688.F32.TF32 R16, R52.reuse, R160, R16 ;  /* 0x000000a03410723c */ /* 0x044ff00000081010 */
[----:B------:R-:W-:Y:S01]  /*c3b0*/  HMMA.1688.F32.TF32 R20, R52, R168, R20 ;  /* 0x000000a83414723c */ /* 0x000fe20000081014 */
[----:B------:R-:W-:Y:S04]  /*c3c0*/  LDS R52, [R196+0x1100] ;  /* 0x00110000c4347984 */ /* 0x000fe80000000800 */
[----:B------:R-:W-:Y:S03]  /*c3d0*/  LDS R54, [R196+0x1900] ;  /* 0x00190000c4367984 */ /* 0x000fe60000000800 */
[C---:B------:R-:W-:Y:S01]  /*c3e0*/  HMMA.1688.F32.TF32 R24, R56.reuse, R164, R24 ;  /* 0x000000a43818723c */ /* 0x040fe20000081018 */
[----:B------:R-:W-:Y:S04]  /*c3f0*/  LDS R53, [R7+0x1100] ;  /* 0x0011000007357984 */ /* 0x000fe80000000800 */
[----:B------:R-:W-:Y:S03]  /*c400*/  LDS R55, [R7+0x1900] ;  /* 0x0019000007377984 */ /* 0x000fe60000000800 */
[C---:B------:R-:W-:Y:S08]  /*c410*/  HMMA.1688.F32.TF32 R28, R56.reuse, R160, R28 ;  /* 0x000000a0381c723c */ /* 0x040ff0000008101c */
[----:B------:R-:W-:Y:S01]  /*c420*/  HMMA.1688.F32.TF32 R32, R56, R168, R32 ;  /* 0x000000a83820723c */ /* 0x000fe20000081020 */
[----:B------:R-:W-:Y:S04]  /*c430*/  LDS R56, [R196+0x1080] ;  /* 0x00108000c4387984 */ /* 0x000fe80000000800 */
[----:B------:R-:W-:Y:S03]  /*c440*/  LDS R58, [R196+0x1880] ;  /* 0x00188000c43a7984 */ /* 0x000fe60000000800 */
[C---:B------:R-:W-:Y:S01]  /*c450*/  HMMA.1688.F32.TF32 R84, R48.reuse, R64, R84 ;  /* 0x000000403054723c */ /* 0x040fe20000081054 */
[----:B------:R-:W-:Y:S04]  /*c460*/  LDS R57, [R7+0x1080] ;  /* 0x0010800007397984 */ /* 0x000fe80000000800 */
[----:B------:R-:W1:Y:S03]  /*c470*/  LDS R59, [R7+0x1880] ;  /* 0x00188000073b7984 */ /* 0x000e660000000800 */
[C---:B------:R-:W-:Y:S01]  /*c480*/  HMMA.1688.F32.TF32 R132, R48.reuse, R76, R132 ;  /* 0x0000004c3084723c */ /* 0x040fe20000081084 */
[----:B------:R-:W-:Y:S04]  /*c490*/  LDS R64, [R196+0x2100] ;  /* 0x00210000c4407984 */ /* 0x000fe80000000800 */
[----:B------:R-:W-:Y:S03]  /*c4a0*/  LDS R65, [R7+0x2100] ;  /* 0x0021000007417984 */ /* 0x000fe60000000800 */
[C---:B------:R-:W-:Y:S08]  /*c4b0*/  HMMA.1688.F32.TF32 R148, R48.reuse, R80, R148 ;  /* 0x000000503094723c */ /* 0x040ff00000081094 */
[C---:B------:R-:W-:Y:S08]  /*c4c0*/  HMMA.1688.F32.TF32 R112, R48.reuse, R164, R112 ;  /* 0x000000a43070723c */ /* 0x040ff00000081070 */
[C---:B------:R-:W-:Y:S08]  /*c4d0*/  HMMA.1688.F32.TF32 R108, R48.reuse, R160, R108 ;  /* 0x000000a0306c723c */ /* 0x040ff0000008106c */
[-C--:B------:R-:W-:Y:S01]  /*c4e0*/  HMMA.1688.F32.TF32 R8, R48, R168.reuse, R8 ;  /* 0x000000a83008723c */ /* 0x080fe20000081008 */
[----:B------:R-:W-:Y:S04]  /*c4f0*/  LDS R48, [R196+0x1180] ;  /* 0x00118000c4307984 */ /* 0x000fe80000000800 */
[----:B------:R-:W-:Y:S04]  /*c500*/  LDS R50, [R196+0x1980] ;  /* 0x00198000c4327984 */ /* 0x000fe80000000800 */
[----:B------:R-:W-:Y:S04]  /*c510*/  LDS R49, [R7+0x1180] ;  /* 0x0011800007317984 */ /* 0x000fe80000000800 */
[----:B------:R-:W2:Y:S01]  /*c520*/  LDS R51, [R7+0x1980] ;  /* 0x0019800007337984 */ /* 0x000ea20000000800 */
[----:B------:R-:W-:Y:S08]  /*c530*/  HMMA.1688.F32.TF32 R44, R60, R168, R44 ;  /* 0x000000a83c2c723c */ /* 0x000ff0000008102c */
[C---:B------:R-:W-:Y:S08]  /*c540*/  HMMA.1688.F32.TF32 R84, R188.reuse, R66, R84 ;  /* 0x00000042bc54723c */ /* 0x040ff00000081054 */
[C---:B------:R-:W-:Y:S08]  /*c550*/  HMMA.1688.F32.TF32 R96, R188.reuse, R70, R96 ;  /* 0x00000046bc60723c */ /* 0x040ff00000081060 */
[C---:B------:R-:W-:Y:S08]  /*c560*/  HMMA.1688.F32.TF32 R116, R188.reuse, R74, R116 ;  /* 0x0000004abc74723c */ /* 0x040ff00000081074 */
[C---:B------:R-:W-:Y:S08]  /*c570*/  HMMA.1688.F32.TF32 R132, R188.reuse, R78, R132 ;  /* 0x0000004ebc84723c */ /* 0x040ff00000081084 */
[C---:B------:R-:W-:Y:S08]  /*c580*/  HMMA.1688.F32.TF32 R148, R188.reuse, R82, R148 ;  /* 0x00000052bc94723c */ /* 0x040ff00000081094 */
[C---:B------:R-:W-:Y:S01]  /*c590*/  HMMA.1688.F32.TF32 R184, R188.reuse, R166, R112 ;  /* 0x000000a6bcb8723c */ /* 0x040fe20000081070 */
[----:B------:R-:W-:Y:S07]  /*c5a0*/  LDSM.16.M88.4 R112, [R197+0x13000] ;  /* 0x01300000c570783b */ /* 0x000fee0000000200 */
[C---:B------:R-:W-:Y:S08]  /*c5b0*/  HMMA.1688.F32.TF32 R192, R188.reuse, R162, R108 ;  /* 0x000000a2bcc0723c */ /* 0x040ff0000008106c */
[-C--:B------:R-:W-:Y:S01]  /*c5c0*/  HMMA.1688.F32.TF32 R188, R188, R170.reuse, R8 ;  /* 0x000000aabcbc723c */ /* 0x080fe20000081008 */
[----:B------:R-:W-:Y:S07]  /*c5d0*/  LDSM.16.M88.4 R8, [R197+0x11000] ;  /* 0x01100000c508783b */ /* 0x000fee0000000200 */
[-C--:B-1----:R-:W-:Y:S08]  /*c5e0*/  HMMA.1688.F32.TF32 R20, R56, R170.reuse, R20 ;  /* 0x000000aa3814723c */ /* 0x082ff00000081014 */
[----:B------:R-:W-:Y:S08]  /*c5f0*/  HMMA.1688.F32.TF32 R32, R52, R170, R32 ;  /* 0x000000aa3420723c */ /* 0x000ff00000081020 */
[C---:B------:R-:W-:Y:S08]  /*c600*/  HMMA.1688.F32.TF32 R88, R56.reuse, R66, R88 ;  /* 0x000000423858723c */ /* 0x040ff00000081058 */
[C---:B------:R-:W-:Y:S08]  /*c610*/  HMMA.1688.F32.TF32 R100, R56.reuse, R70, R100 ;  /* 0x000000463864723c */ /* 0x040ff00000081064 */
[C---:B------:R-:W-:Y:S08]  /*c620*/  HMMA.1688.F32.TF32 R120, R56.reuse, R74, R120 ;  /* 0x0000004a3878723c */ /* 0x040ff00000081078 */
[C---:B------:R-:W-:Y:S08]  /*c630*/  HMMA.1688.F32.TF32 R136, R56.reuse, R78, R136 ;  /* 0x0000004e3888723c */ /* 0x040ff00000081088 */
[C---:B------:R-:W-:Y:S08]  /*c640*/  HMMA.1688.F32.TF32 R152, R56.reuse, R82, R152 ;  /* 0x000000523898723c */ /* 0x040ff00000081098 */
[C---:B------:R-:W-:Y:S08]  /*c650*/  HMMA.1688.F32.TF32 R12, R56.reuse, R166, R12 ;  /* 0x000000a6380c723c */ /* 0x040ff0000008100c */
[----:B------:R-:W-:Y:S01]  /*c660*/  HMMA.1688.F32.TF32 R16, R56, R162, R16 ;  /* 0x000000a23810723c */ /* 0x000fe20000081010 */
[----:B------:R-:W-:Y:S04]  /*c670*/  LDS R56, [R196+0x2080] ;  /* 0x00208000c4387984 */ /* 0x000fe80000000800 */
[----:B------:R-:W-:Y:S03]  /*c680*/  LDS R58, [R196+0x2880] ;  /* 0x00288000c43a7984 */ /* 0x000fe60000000800 */
[----:B--2---:R-:W-:Y:S01]  /*c690*/  HMMA.1688.F32.TF32 R168, R48, R170, R44 ;  /* 0x000000aa30a8723c */ /* 0x004fe2000008102c */
[----:B------:R-:W-:Y:S04]  /*c6a0*/  LDS R57, [R7+0x2080] ;  /* 0x0020800007397984 */ /* 0x000fe80000000800 */
[----:B------:R-:W-:Y:S04]  /*c6b0*/  LDS R59, [R7+0x2880] ;  /* 0x00288000073b7984 */ /* 0x000fe80000000800 */
[----:B------:R-:W1:Y:S01]  /*c6c0*/  LDSM.16.M88.4 R44, [R197+0x15000] ;  /* 0x01500000c52c783b */ /* 0x000e620000000200 */
[C---:B------:R-:W-:Y:S08]  /*c6d0*/  HMMA.1688.F32.TF32 R172, R60.reuse, R80, R172 ;  /* 0x000000503cac723c */ /* 0x040ff000000810ac */
[C---:B------:R-:W-:Y:S08]  /*c6e0*/  HMMA.1688.F32.TF32 R128, R60.reuse, R72, R128 ;  /* 0x000000483c80723c */ /* 0x040ff00000081080 */
[C---:B------:R-:W-:Y:S08]  /*c6f0*/  HMMA.1688.F32.TF32 R144, R60.reuse, R76, R144 ;  /* 0x0000004c3c90723c */ /* 0x040ff00000081090 */
[C---:B------:R-:W-:Y:S08]  /*c700*/  HMMA.1688.F32.TF32 R36, R60.reuse, R164, R36 ;  /* 0x000000a43c24723c */ /* 0x040ff00000081024 */
[----:B------:R-:W-:Y:S01]  /*c710*/  HMMA.1688.F32.TF32 R40, R60, R160, R40 ;  /* 0x000000a03c28723c */ /* 0x000fe20000081028 */
[----:B------:R-:W-:Y:S04]  /*c720*/  LDS R60, [R196+0x2000] ;  /* 0x00200000c43c7984 */ /* 0x000fe80000000800 */
[----:B------:R-:W-:Y:S03]  /*c730*/  LDS R62, [R196+0x2800] ;  /* 0x00280000c43e7984 */ /* 0x000fe60000000800 */
[C---:B------:R-:W-:Y:S01]  /*c740*/  HMMA.1688.F32.TF32 R156, R52.reuse, R82, R156 ;  /* 0x00000052349c723c */ /* 0x040fe2000008109c */
[----:B------:R-:W-:Y:S04]  /*c750*/  LDS R61, [R7+0x2000] ;  /* 0x00200000073d7984 */ /* 0x000fe80000000800 */
[----:B------:R-:W-:Y:S03]  /*c760*/  LDS R63, [R7+0x2800] ;  /* 0x00280000073f7984 */ /* 0x000fe60000000800 */
[C---:B------:R-:W-:Y:S08]  /*c770*/  HMMA.1688.F32.TF32 R24, R52.reuse, R166, R24 ;  /* 0x000000a63418723c */ /* 0x040ff00000081018 */
[----:B------:R-:W-:Y:S08]  /*c780*/  HMMA.1688.F32.TF32 R28, R52, R162, R28 ;  /* 0x000000a2341c723c */ /* 0x000ff0000008101c */
[----:B------:R-:W-:Y:S08]  /*c790*/  HMMA.1688.F32.TF32 R172, R48, R82, R172 ;  /* 0x0000005230ac723c */ /* 0x000ff000000810ac */
[C---:B------:R-:W-:Y:S08]  /*c7a0*/  HMMA.1688.F32.TF32 R92, R52.reuse, R66, R92 ;  /* 0x00000042345c723c */ /* 0x040ff0000008105c */
[C---:B------:R-:W-:Y:S08]  /*c7b0*/  HMMA.1688.F32.TF32 R104, R52.reuse, R70, R104 ;  /* 0x000000463468723c */ /* 0x040ff00000081068 */
[C---:B------:R-:W-:Y:S08]  /*c7c0*/  HMMA.1688.F32.TF32 R124, R52.reuse, R74, R124 ;  /* 0x0000004a347c723c */ /* 0x040ff0000008107c */
[----:B------:R-:W-:Y:S01]  /*c7d0*/  HMMA.1688.F32.TF32 R140, R52, R78, R140 ;  /* 0x0000004e348c723c */ /* 0x000fe2000008108c */
[----:B------:R-:W2:Y:S07]  /*c7e0*/  LDSM.16.M88.4 R52, [R197+0x10000] ;  /* 0x01000000c534783b */ /* 0x000eae0000000200 */
[C---:B------:R-:W-:Y:S01]  /*c7f0*/  HMMA.1688.F32.TF32 R180, R48.reuse, R66, R180 ;  /* 0x0000004230b4723c */ /* 0x040fe200000810b4 */
[----:B------:R-:W-:Y:S04]  /*c800*/  LDS R66, [R196+0x2900] ;  /* 0x00290000c4427984 */ /* 0x000fe80000000800 */
[----:B------:R-:W-:Y:S03]  /*c810*/  LDS R67, [R7+0x2900] ;  /* 0x0029000007437984 */ /* 0x000fe60000000800 */
[C---:B------:R-:W-:Y:S01]  /*c820*/  HMMA.1688.F32.TF32 R176, R48.reuse, R70, R176 ;  /* 0x0000004630b0723c */ /* 0x040fe200000810b0 */
[----:B------:R-:W-:Y:S04]  /*c830*/  LDS R70, [R196+0x2980] ;  /* 0x00298000c4467984 */ /* 0x000fe80000000800 */
[----:B------:R-:W3:Y:S03]  /*c840*/  LDS R71, [R7+0x2980] ;  /* 0x0029800007477984 */ /* 0x000ee60000000800 */
[C---:B------:R-:W-:Y:S01]  /*c850*/  HMMA.1688.F32.TF32 R128, R48.reuse, R74, R128 ;  /* 0x0000004a3080723c */ /* 0x040fe20000081080 */
[----:B------:R-:W-:Y:S07]  /*c860*/  LDSM.16.M88.4 R72, [R197+0x16000] ;  /* 0x01600000c548783b */ /* 0x000fee0000000200 */
[C---:B------:R-:W-:Y:S08]  /*c870*/  HMMA.1688.F32.TF32 R144, R48.reuse, R78, R144 ;  /* 0x0000004e3090723c */ /* 0x040ff00000081090 */
[C---:B------:R-:W-:Y:S01]  /*c880*/  HMMA.1688.F32.TF32 R164, R48.reuse, R166, R36 ;  /* 0x000000a630a4723c */ /* 0x040fe20000081024 */
[----:B------:R-:W-:Y:S07]  /*c890*/  LDSM.16.M88.4 R36, [R197+0x14000] ;  /* 0x01400000c524783b */ /* 0x000fee0000000200 */
[----:B------:R-:W-:Y:S01]  /*c8a0*/  HMMA.1688.F32.TF32 R160, R48, R162, R40 ;  /* 0x000000a230a0723c */ /* 0x000fe20000081028 */
[----:B------:R-:W4:Y:S07]  /*c8b0*/  LDSM.16.M88.4 R48, [R197+0x12000] ;  /* 0x01200000c530783b */ /* 0x000f2e0000000200 */
[C---:B-1----:R-:W-:Y:S01]  /*c8c0*/  HMMA.1688.F32.TF32 R80, R56.reuse, R44, R12 ;  /* 0x0000002c3850723c */ /* 0x042fe2000008100c */
[----:B------:R-:W1:Y:S07]  /*c8d0*/  LDSM.16.M88.4 R12, [R197+0x17000] ;  /* 0x01700000c50c783b */ /* 0x000e6e0000000200 */
[C---:B--2---:R-:W-:Y:S08]  /*c8e0*/  HMMA.1688.F32.TF32 R88, R56.reuse, R52, R88 ;  /* 0x000000343858723c */ /* 0x044ff00000081058 */
[-C--:B------:R-:W-:Y:S08]  /*c8f0*/  HMMA.1688.F32.TF32 R100, R56, R8.reuse, R100 ;  /* 0x000000083864723c */ /* 0x080ff00000081064 */
[----:B---3--:R-:W-:Y:S08]  /*c900*/  HMMA.1688.F32.TF32 R40, R68, R8, R176 ;  /* 0x000000084428723c */ /* 0x008ff000000810b0 */
[C---:B------:R-:W-:Y:S08]  /*c910*/  HMMA.1688.F32.TF32 R136, R56.reuse, R112, R136 ;  /* 0x000000703888723c */ /* 0x040ff00000081088 */
[C---:B----4-:R-:W-:Y:S08]  /*c920*/  HMMA.1688.F32.TF32 R120, R56.reuse, R48, R120 ;  /* 0x000000303878723c */ /* 0x050ff00000081078 */
[----:B------:R-:W-:Y:S08]  /*c930*/  HMMA.1688.F32.TF32 R152, R56, R36, R152 ;  /* 0x000000243898723c */ /* 0x000ff00000081098 */
[----:B------:R-:W-:Y:S08]  /*c940*/  HMMA.1688.F32.TF32 R108, R60, R44, R184 ;  /* 0x0000002c3c6c723c */ /* 0x000ff000000810b8 */
[C---:B------:R-:W-:Y:S08]  /*c950*/  HMMA.1688.F32.TF32 R16, R56.reuse, R72, R16 ;  /* 0x000000483810723c */ /* 0x040ff00000081010 */
[----:B-1----:R-:W-:Y:S08]  /*c960*/  HMMA.1688.F32.TF32 R20, R56, R12, R20 ;  /* 0x0000000c3814723c */ /* 0x002ff00000081014 */
[-C--:B------:R-:W-:Y:S08]  /*c970*/  HMMA.1688.F32.TF32 R84, R60, R52.reuse, R84 ;  /* 0x000000343c54723c */ /* 0x080ff00000081054 */
[-C--:B------:R-:W-:Y:S08]  /*c980*/  HMMA.1688.F32.TF32 R92, R64, R52.reuse, R92 ;  /* 0x00000034405c723c */ /* 0x080ff0000008105c */
[----:B------:R-:W-:Y:S08]  /*c990*/  HMMA.1688.F32.TF32 R180, R68, R52, R180 ;  /* 0x0000003444b4723c */ /* 0x000ff000000810b4 */
[-C--:B------:R-:W-:Y:S08]  /*c9a0*/  HMMA.1688.F32.TF32 R96, R60, R8.reuse, R96 ;  /* 0x000000083c60723c */ /* 0x080ff00000081060 */
[----:B------:R-:W-:Y:S08]  /*c9b0*/  HMMA.1688.F32.TF32 R104, R64, R8, R104 ;  /* 0x000000084068723c */ /* 0x000ff00000081068 */
[-C--:B------:R-:W-:Y:S08]  /*c9c0*/  HMMA.1688.F32.TF32 R116, R60, R48.reuse, R116 ;  /* 0x000000303c74723c */ /* 0x080ff00000081074 */
[-C--:B------:R-:W-:Y:S08]  /*c9d0*/  HMMA.1688.F32.TF32 R124, R64, R48.reuse, R124 ;  /* 0x00000030407c723c */ /* 0x080ff0000008107c */
[----:B------:R-:W-:Y:S08]  /*c9e0*/  HMMA.1688.F32.TF32 R128, R68, R48, R128 ;  /* 0x000000304480723c */ /* 0x000ff00000081080 */
[-C--:B------:R-:W-:Y:S08]  /*c9f0*/  HMMA.1688.F32.TF32 R132, R60, R112.reuse, R132 ;  /* 0x000000703c84723c */ /* 0x080ff00000081084 */
[-C--:B------:R-:W-:Y:S08]  /*ca00*/  HMMA.1688.F32.TF32 R140, R64, R112.reuse, R140 ;  /* 0x00000070408c723c */ /* 0x080ff0000008108c */
[----:B------:R-:W-:Y:S08]  /*ca10*/  HMMA.1688.F32.TF32 R144, R68, R112, R144 ;  /* 0x000000704490723c */ /* 0x000ff00000081090 */
[-C--:B------:R-:W-:Y:S08]  /*ca20*/  HMMA.1688.F32.TF32 R148, R60, R36.reuse, R148 ;  /* 0x000000243c94723c */ /* 0x080ff00000081094 */
[-C--:B------:R-:W-:Y:S08]  /*ca30*/  HMMA.1688.F32.TF32 R156, R64, R36.reuse, R156 ;  /* 0x00000024409c723c */ /* 0x080ff0000008109c */
[----:B------:R-:W-:Y:S01]  /*ca40*/  HMMA.1688.F32.TF32 R172, R68, R36, R172 ;  /* 0x0000002444ac723c */ /* 0x000fe200000810ac */
[----:B------:R-:W-:Y:S04]  /*ca50*/  LDS R36, [R196+0x4180] ;  /* 0x00418000c4247984 */ /* 0x000fe80000000800 */
[----:B------:R-:W-:Y:S03]  /*ca60*/  LDS R37, [R7+0x4180] ;  /* 0x0041800007257984 */ /* 0x000fe60000000800 */
[-C--:B------:R-:W-:Y:S08]  /*ca70*/  HMMA.1688.F32.TF32 R24, R64, R44.reuse, R24 ;  /* 0x0000002c4018723c */ /* 0x080ff00000081018 */
[----:B------:R-:W-:Y:S08]  /*ca80*/  HMMA.1688.F32.TF32 R76, R68, R44, R164 ;  /* 0x0000002c444c723c */ /* 0x000ff000000810a4 */
[C---:B------:R-:W-:Y:S08]  /*ca90*/  HMMA.1688.F32.TF32 R176, R60.reuse, R72, R192 ;  /* 0x000000483cb0723c */ /* 0x040ff000000810c0 */
[----:B------:R-:W-:Y:S01]  /*caa0*/  HMMA.1688.F32.TF32 R184, R60, R12, R188 ;  /* 0x0000000c3cb8723c */ /* 0x000fe200000810bc */
[----:B------:R-:W-:Y:S04]  /*cab0*/  LDS R60, [R196+0x3180] ;  /* 0x00318000c43c7984 */ /* 0x000fe80000000800 */
[----:B------:R-:W-:Y:S03]  /*cac0*/  LDS R62, [R196+0x3980] ;  /* 0x00398000c43e7984 */ /* 0x000fe60000000800 */
[C---:B------:R-:W-:Y:S01]  /*cad0*/  HMMA.1688.F32.TF32 R28, R64.reuse, R72, R28 ;  /* 0x00000048401c723c */ /* 0x040fe2000008101c */
[----:B------:R-:W-:Y:S04]  /*cae0*/  LDS R61, [R7+0x3180] ;  /* 0x00318000073d7984 */ /* 0x000fe80000000800 */
[----:B------:R-:W-:Y:S03]  /*caf0*/  LDS R63, [R7+0x3980] ;  /* 0x00398000073f7984 */ /* 0x000fe60000000800 */
[----:B------:R-:W-:Y:S01]  /*cb00*/  HMMA.1688.F32.TF32 R32, R64, R12, R32 ;  /* 0x0000000c4020723c */ /* 0x000fe20000081020 */
[----:B------:R-:W-:Y:S04]  /*cb10*/  LDS R64, [R196+0x3100] ;  /* 0x00310000c4407984 */ /* 0x000fe80000000800 */
[----:B------:R-:W-:Y:S03]  /*cb20*/  LDS R66, [R196+0x3900] ;  /* 0x00390000c4427984 */ /* 0x000fe60000000800 */
[C---:B------:R-:W-:Y:S01]  /*cb30*/  HMMA.1688.F32.TF32 R56, R68.reuse, R72, R160 ;  /* 0x000000484438723c */ /* 0x040fe200000810a0 */
[----:B------:R-:W-:Y:S04]  /*cb40*/  LDS R65, [R7+0x3100] ;  /* 0x0031000007417984 */ /* 0x000fe80000000800 */
[----:B------:R-:W1:Y:S03]  /*cb50*/  LDS R67, [R7+0x3900] ;  /* 0x0039000007437984 */ /* 0x000e660000000800 */
[----:B------:R-:W-:Y:S01]  /*cb60*/  HMMA.1688.F32.TF32 R168, R68, R12, R168 ;  /* 0x0000000c44a8723c */ /* 0x000fe200000810a8 */
[----:B------:R-:W-:Y:S04]  /*cb70*/  LDS R68, [R196+0x3080] ;  /* 0x00308000c4447984 */ /* 0x000fe80000000800 */
[----:B------:R-:W-:Y:S04]  /*cb80*/  LDS R70, [R196+0x3880] ;  /* 0x00388000c4467984 */ /* 0x000fe80000000800 */
[----:B------:R-:W-:Y:S04]  /*cb90*/  LDS R69, [R7+0x3080] ;  /* 0x0030800007457984 */ /* 0x000fe80000000800 */
[----:B------:R-:W2:Y:S01]  /*cba0*/  LDS R71, [R7+0x3880] ;  /* 0x0038800007477984 */ /* 0x000ea20000000800 */
[C---:B------:R-:W-:Y:S08]  /*cbb0*/  HMMA.1688.F32.TF32 R164, R200.reuse, R10, R96 ;  /* 0x0000000ac8a4723c */ /* 0x040ff00000081060 */
[C---:B------:R-:W-:Y:S08]  /*cbc0*/  HMMA.1688.F32.TF32 R188, R200.reuse, R74, R176 ;  /* 0x0000004ac8bc723c */ /* 0x040ff000000810b0 */
[C---:B------:R-:W-:Y:S08]  /*cbd0*/  HMMA.1688.F32.TF32 R132, R200.reuse, R114, R132 ;  /* 0x00000072c884723c */ /* 0x040ff00000081084 */
[----:B------:R-:W-:Y:S08]  /*cbe0*/  HMMA.1688.F32.TF32 R192, R200, R46, R108 ;  /* 0x0000002ec8c0723c */ /* 0x000ff0000008106c */
[----:B-1----:R-:W-:Y:S08]  /*cbf0*/  HMMA.1688.F32.TF32 R104, R64, R10, R104 ;  /* 0x0000000a4068723c */ /* 0x002ff00000081068 */
[C---:B--2---:R-:W-:Y:S08]  /*cc00*/  HMMA.1688.F32.TF32 R88, R68.reuse, R54, R88 ;  /* 0x000000364458723c */ /* 0x044ff00000081058 */
[C---:B------:R-:W-:Y:S08]  /*cc10*/  HMMA.1688.F32.TF32 R100, R68.reuse, R10, R100 ;  /* 0x0000000a4464723c */ /* 0x040ff00000081064 */
[C---:B------:R-:W-:Y:S08]  /*cc20*/  HMMA.1688.F32.TF32 R120, R68.reuse, R50, R120 ;  /* 0x000000324478723c */ /* 0x040ff00000081078 */
[C---:B------:R-:W-:Y:S08]  /*cc30*/  HMMA.1688.F32.TF32 R136, R68.reuse, R114, R136 ;  /* 0x000000724488723c */ /* 0x040ff00000081088 */
[C---:B------:R-:W-:Y:S08]  /*cc40*/  HMMA.1688.F32.TF32 R152, R68.reuse, R38, R152 ;  /* 0x000000264498723c */ /* 0x040ff00000081098 */
[C---:B------:R-:W-:Y:S01]  /*cc50*/  HMMA.1688.F32.TF32 R176, R68.reuse, R46, R80 ;  /* 0x0000002e44b0723c */ /* 0x040fe20000081050 */
[----:B------:R-:W-:Y:S07]  /*cc60*/  LDSM.16.M88.4 R80, [R206+0x12080] ;  /* 0x01208000ce50783b */ /* 0x000fee0000000200 */
[C---:B------:R-:W-:Y:S08]  /*cc70*/  HMMA.1688.F32.TF32 R16, R68.reuse, R74, R16 ;  /* 0x0000004a4410723c */ /* 0x040ff00000081010 */
[----:B------:R-:W-:Y:S08]  /*cc80*/  HMMA.1688.F32.TF32 R20, R68, R14, R20 ;  /* 0x0000000e4414723c */ /* 0x000ff00000081014 */
[C---:B------:R-:W-:Y:S08]  /*cc90*/  HMMA.1688.F32.TF32 R140, R64.reuse, R114, R140 ;  /* 0x00000072408c723c */ /* 0x040ff0000008108c */
[----:B------:R-:W-:Y:S08]  /*cca0*/  HMMA.1688.F32.TF32 R24, R64, R46, R24 ;  /* 0x0000002e4018723c */ /* 0x000ff00000081018 */
[----:B------:R-:W-:Y:S08]  /*ccb0*/  HMMA.1688.F32.TF32 R96, R60, R10, R40 ;  /* 0x0000000a3c60723c */ /* 0x000ff00000081028 */
[-C--:B------:R-:W-:Y:S08]  /*ccc0*/  HMMA.1688.F32.TF32 R84, R200, R54.reuse, R84 ;  /* 0x00000036c854723c */ /* 0x080ff00000081054 */
[C---:B------:R-:W-:Y:S08]  /*ccd0*/  HMMA.1688.F32.TF32 R92, R64.reuse, R54, R92 ;  /* 0x00000036405c723c */ /* 0x040ff0000008105c */
[C---:B------:R-:W-:Y:S08]  /*cce0*/  HMMA.1688.F32.TF32 R124, R64.reuse, R50, R124 ;  /* 0x00000032407c723c */ /* 0x040ff0000008107c */
[C---:B------:R-:W-:Y:S08]  /*ccf0*/  HMMA.1688.F32.TF32 R156, R64.reuse, R38, R156 ;  /* 0x00000026409c723c */ /* 0x040ff0000008109c */
[C---:B------:R-:W-:Y:S08]  /*cd00*/  HMMA.1688.F32.TF32 R28, R64.reuse, R74, R28 ;  /* 0x0000004a401c723c */ /* 0x040ff0000008101c */
[----:B------:R-:W-:Y:S01]  /*cd10*/  HMMA.1688.F32.TF32 R32, R64, R14, R32 ;  /* 0x0000000e4020723c */ /* 0x000fe20000081020 */
[----:B------:R-:W-:Y:S07]  /*cd20*/  LDSM.16.M88.4 R64, [R206+0x10080] ;  /* 0x01008000ce40783b */ /* 0x000fee0000000200 */
[C---:B------:R-:W-:Y:S01]  /*cd30*/  HMMA.1688.F32.TF32 R180, R60.reuse, R54, R180 ;  /* 0x000000363cb4723c */ /* 0x040fe200000810b4 */
[----:B------:R-:W-:Y:S07]  /*cd40*/  LDSM.16.M88.4 R52, [R206+0x16080] ;  /* 0x01608000ce34783b */ /* 0x000fee0000000200 */
[C---:B------:R-:W-:Y:S08]  /*cd50*/  HMMA.1688.F32.TF32 R108, R60.reuse, R50, R128 ;  /* 0x000000323c6c723c */ /* 0x040ff00000081080 */
[C---:B------:R-:W-:Y:S08]  /*cd60*/  HMMA.1688.F32.TF32 R112, R60.reuse, R114, R144 ;  /* 0x000000723c70723c */ /* 0x040ff00000081090 */
[C---:B------:R-:W-:Y:S01]  /*cd70*/  HMMA.1688.F32.TF32 R68, R60.reuse, R38, R172 ;  /* 0x000000263c44723c */ /* 0x040fe200000810ac */
[----:B------:R-:W-:Y:S04]  /*cd80*/  LDS R172, [R196+0x4080] ;  /* 0x00408000c4ac7984 */ /* 0x000fe80000000800 */
[----:B------:R-:W-:Y:S03]  /*cd90*/  LDS R174, [R196+0x4880] ;  /* 0x00488000c4ae7984 */ /* 0x000fe60000000800 */
[C---:B------:R-:W-:Y:S01]  /*cda0*/  HMMA.1688.F32.TF32 R44, R60.reuse, R46, R76 ;  /* 0x0000002e3c2c723c */ /* 0x040fe2000008104c */
[----:B------:R-:W-:Y:S04]  /*cdb0*/  LDSM.16.M88.4 R76, [R206+0x13080] ;  /* 0x01308000ce4c783b */ /* 0x000fe80000000200 */
[----:B------:R-:W-:Y:S03]  /*cdc0*/  LDS R173, [R7+0x4080] ;  /* 0x0040800007ad7984 */ /* 0x000fe60000000800 */
[C---:B------:R-:W-:Y:S01]  /*cdd0*/  HMMA.1688.F32.TF32 R40, R60.reuse, R74, R56 ;  /* 0x0000004a3c28723c */ /* 0x040fe20000081038 */
[----:B------:R-:W-:Y:S04]  /*cde0*/  LDSM.16.M88.4 R72, [R206+0x11080] ;  /* 0x01108000ce48783b */ /* 0x000fe80000000200 */
[----:B------:R-:W-:Y:S03]  /*cdf0*/  LDSM.16.M88.4 R56, [R206+0x15080] ;  /* 0x01508000ce38783b */ /* 0x000fe60000000200 */
[----:B------:R-:W-:Y:S01]  /*ce00*/  HMMA.1688.F32.TF32 R8, R60, R14, R168 ;  /* 0x0000000e3c08723c */ /* 0x000fe200000810a8 */
[----:B------:R-:W-:Y:S04]  /*ce10*/  LDS R168, [R196+0x4000] ;  /* 0x00400000c4a87984 */ /* 0x000fe80000000800 */
[----:B------:R-:W-:Y:S03]  /*ce20*/  LDS R170, [R196+0x4800] ;  /* 0x00480000c4aa7984 */ /* 0x000fe60000000800 */
[C---:B------:R-:W-:Y:S01]  /*ce30*/  HMMA.1688.F32.TF32 R160, R200.reuse, R50, R116 ;  /* 0x00000032c8a0723c */ /* 0x040fe20000081074 */
[----:B------:R-:W-:Y:S04]  /*ce40*/  LDS R169, [R7+0x4000] ;  /* 0x0040000007a97984 */ /* 0x000fe80000000800 */
[----:B------:R-:W1:Y:S03]  /*ce50*/  LDS R171, [R7+0x4800] ;  /* 0x0048000007ab7984 */ /* 0x000e660000000800 */
[C---:B------:R-:W-:Y:S01]  /*ce60*/  HMMA.1688.F32.TF32 R148, R200.reuse, R38, R148 ;  /* 0x00000026c894723c */ /* 0x040fe20000081094 */
[----:B------:R-:W2:Y:S04]  /*ce70*/  LDSM.16.M88.4 R60, [R206+0x14080] ;  /* 0x01408000ce3c783b */ /* 0x000ea80000000200 */
[----:B------:R-:W3:Y:S04]  /*ce80*/  LDSM.16.M88.4 R48, [R206+0x17080] ;  /* 0x01708000ce30783b */ /* 0x000ee80000000200 */
[----:B------:R-:W4:Y:S04]  /*ce90*/  LDS R175, [R7+0x4880] ;  /* 0x0048800007af7984 */ /* 0x000f280000000800 */
[----:B------:R-:W-:Y:S04]  /*cea0*/  LDS R116, [R196+0x4100] ;  /* 0x00410000c4747984 */ /* 0x000fe80000000800 */
[----:B------:R-:W-:Y:S04]  /*ceb0*/  LDS R118, [R196+0x4900] ;  /* 0x00490000c4767984 */ /* 0x000fe80000000800 */
[----:B------:R-:W-:Y:S04]  /*cec0*/  LDS R117, [R7+0x4100] ;  /* 0x0041000007757984 */ /* 0x000fe80000000800 */
[----:B------:R-:W2:Y:S04]  /*ced0*/  LDS R119, [R7+0x4900] ;  /* 0x0049000007777984 */ /* 0x000ea80000000800 */
[----:B------:R-:W-:Y:S04]  /*cee0*/  LDS R38, [R196+0x4980] ;  /* 0x00498000c4267984 */ /* 0x000fe80000000800 */
[----:B------:R-:W2:Y:S01]  /*cef0*/  LDS R39, [R7+0x4980] ;  /* 0x0049800007277984 */ /* 0x000ea20000000800 */
[----:B------:R-:W-:Y:S08]  /*cf00*/  HMMA.1688.F32.TF32 R184, R200, R14, R184 ;  /* 0x0000000ec8b8723c */ /* 0x000ff000000810b8 */
[C---:B-1----:R-:W-:Y:S08]  /*cf10*/  HMMA.1688.F32.TF32 R84, R168.reuse, R64, R84 ;  /* 0x00000040a854723c */ /* 0x042ff00000081054 */
[C---:B------:R-:W-:Y:S08]  /*cf20*/  HMMA.1688.F32.TF32 R164, R168.reuse, R72, R164 ;  /* 0x00000048a8a4723c */ /* 0x040ff000000810a4 */
[C---:B------:R-:W-:Y:S08]  /*cf30*/  HMMA.1688.F32.TF32 R160, R168.reuse, R80, R160 ;  /* 0x00000050a8a0723c */ /* 0x040ff000000810a0 */
[C---:B------:R-:W-:Y:S08]  /*cf40*/  HMMA.1688.F32.TF32 R132, R168.reuse, R76, R132 ;  /* 0x0000004ca884723c */ /* 0x040ff00000081084 */
[C---:B--2---:R-:W-:Y:S08]  /*cf50*/  HMMA.1688.F32.TF32 R148, R168.reuse, R60, R148 ;  /* 0x0000003ca894723c */ /* 0x044ff00000081094 */
[C---:B------:R-:W-:Y:S08]  /*cf60*/  HMMA.1688.F32.TF32 R128, R168.reuse, R56, R192 ;  /* 0x00000038a880723c */ /* 0x040ff000000810c0 */
[C---:B------:R-:W-:Y:S08]  /*cf70*/  HMMA.1688.F32.TF32 R144, R168.reuse, R52, R188 ;  /* 0x00000034a890723c */ /* 0x040ff000000810bc */
[----:B---3--:R-:W-:Y:S01]  /*cf80*/  HMMA.1688.F32.TF32 R168, R168, R48, R184 ;  /* 0x00000030a8a8723c */ /* 0x008fe200000810b8 */
[----:B------:R-:W-:Y:S04]  /*cf90*/  LDS R184, [R196+0x5000] ;  /* 0x00500000c4b87984 */ /* 0x000fe80000000800 */
[----:B------:R-:W-:Y:S03]  /*cfa0*/  LDS R186, [R196+0x5800] ;  /* 0x00580000c4ba7984 */ /* 0x000fe60000000800 */
[-C--:B----4-:R-:W-:Y:S01]  /*cfb0*/  HMMA.1688.F32.TF32 R88, R172, R64.reuse, R88 ;  /* 0x00000040ac58723c */ /* 0x090fe20000081058 */
[----:B------:R-:W-:Y:S04]  /*cfc0*/  LDS R185, [R7+0x5000] ;  /* 0x0050000007b97984 */ /* 0x000fe80000000800 */
[----:B------:R-:W1:Y:S03]  /*cfd0*/  LDS R187, [R7+0x5800] ;  /* 0x0058000007bb7984 */ /* 0x000e660000000800 */
        /* <DEDUP_REMOVED lines=19> */
[----:B------:R-:W-:Y:S08]  /*d110*/  HMMA.1688.F32.TF32 R68, R36, R60, R68 ;  /* 0x0000003c2444723c */ /* 0x000ff00000081044 */
[C---:B------:R-:W-:Y:S08]  /*d120*/  HMMA.1688.F32.TF32 R12, R172.reuse, R56, R176 ;  /* 0x00000038ac0c723c */ /* 0x040ff000000810b0 */
[C---:B------:R-:W-:Y:S08]  /*d130*/  HMMA.1688.F32.TF32 R16, R172.reuse, R52, R16 ;  /* 0x00000034ac10723c */ /* 0x040ff00000081010 */
[----:B------:R-:W-:Y:S01]  /*d140*/  HMMA.1688.F32.TF32 R20, R172, R48, R20 ;  /* 0x00000030ac14723c */ /* 0x000fe20000081014 */
[----:B------:R-:W-:Y:S04]  /*d150*/  LDS R172, [R196+0x5080] ;  /* 0x00508000c4ac7984 */ /* 0x000fe80000000800 */
[----:B------:R-:W-:Y:S03]  /*d160*/  LDS R174, [R196+0x5880] ;  /* 0x00588000c4ae7984 */ /* 0x000fe60000000800 */
[C---:B------:R-:W-:Y:S01]  /*d170*/  HMMA.1688.F32.TF32 R24, R116.reuse, R56, R24 ;  /* 0x000000387418723c */ /* 0x040fe20000081018 */
[----:B------:R-:W-:Y:S04]  /*d180*/  LDS R173, [R7+0x5080] ;  /* 0x0050800007ad7984 */ /* 0x000fe80000000800 */
[----:B------:R-:W2:Y:S03]  /*d190*/  LDS R175, [R7+0x5880] ;  /* 0x0058800007af7984 */ /* 0x000ea60000000800 */
[C---:B------:R-:W-:Y:S08]  /*d1a0*/  HMMA.1688.F32.TF32 R28, R116.reuse, R52, R28 ;  /* 0x00000034741c723c */ /* 0x040ff0000008101c */
[----:B------:R-:W-:Y:S01]  /*d1b0*/  HMMA.1688.F32.TF32 R32, R116, R48, R32 ;  /* 0x000000307420723c */ /* 0x000fe20000081020 */
[----:B------:R-:W-:Y:S04]  /*d1c0*/  LDS R116, [R196+0x5100] ;  /* 0x00510000c4747984 */ /* 0x000fe80000000800 */
[----:B------:R-:W-:Y:S03]  /*d1d0*/  LDS R118, [R196+0x5900] ;  /* 0x00590000c4767984 */ /* 0x000fe60000000800 */
[C---:B------:R-:W-:Y:S01]  /*d1e0*/  HMMA.1688.F32.TF32 R44, R36.reuse, R56, R44 ;  /* 0x00000038242c723c */ /* 0x040fe2000008102c */
[----:B------:R-:W-:Y:S04]  /*d1f0*/  LDS R117, [R7+0x5100] ;  /* 0x0051000007757984 */ /* 0x000fe80000000800 */
[----:B------:R-:W3:Y:S03]  /*d200*/  LDS R119, [R7+0x5900] ;  /* 0x0059000007777984 */ /* 0x000ee60000000800 */
[C---:B------:R-:W-:Y:S08]  /*d210*/  HMMA.1688.F32.TF32 R40, R36.reuse, R52, R40 ;  /* 0x000000342428723c */ /* 0x040ff00000081028 */
[----:B------:R-:W-:Y:S01]  /*d220*/  HMMA.1688.F32.TF32 R8, R36, R48, R8 ;  /* 0x000000302408723c */ /* 0x000fe20000081008 */
[----:B------:R-:W-:Y:S04]  /*d230*/  LDS R36, [R196+0x5180] ;  /* 0x00518000c4247984 */ /* 0x000fe80000000800 */
[----:B------:R-:W-:Y:S04]  /*d240*/  LDS R38, [R196+0x5980] ;  /* 0x00598000c4267984 */ /* 0x000fe80000000800 */
[----:B------:R-:W-:Y:S04]  /*d250*/  LDS R37, [R7+0x5180] ;  /* 0x0051800007257984 */ /* 0x000fe80000000800 */
[----:B------:R-:W4:Y:S01]  /*d260*/  LDS R39, [R7+0x5980] ;  /* 0x0059800007277984 */ /* 0x000f220000000800 */
[C---:B-1----:R-:W-:Y:S08]  /*d270*/  HMMA.1688.F32.TF32 R84, R184.reuse, R66, R84 ;  /* 0x00000042b854723c */ /* 0x042ff00000081054 */
[C---:B------:R-:W-:Y:S08]  /*d280*/  HMMA.1688.F32.TF32 R164, R184.reuse, R74, R164 ;  /* 0x0000004ab8a4723c */ /* 0x040ff000000810a4 */
[C---:B------:R-:W-:Y:S08]  /*d290*/  HMMA.1688.F32.TF32 R160, R184.reuse, R82, R160 ;  /* 0x00000052b8a0723c */ /* 0x040ff000000810a0 */
[C---:B------:R-:W-:Y:S08]  /*d2a0*/  HMMA.1688.F32.TF32 R132, R184.reuse, R78, R132 ;  /* 0x0000004eb884723c */ /* 0x040ff00000081084 */
[C---:B------:R-:W-:Y:S08]  /*d2b0*/  HMMA.1688.F32.TF32 R148, R184.reuse, R62, R148 ;  /* 0x0000003eb894723c */ /* 0x040ff00000081094 */
[C---:B------:R-:W-:Y:S01]  /*d2c0*/  HMMA.1688.F32.TF32 R192, R184.reuse, R58, R128 ;  /* 0x0000003ab8c0723c */ /* 0x040fe20000081080 */
[----:B------:R-:W-:Y:S07]  /*d2d0*/  LDSM.16.M88.4 R128, [R197+0x12080] ;  /* 0x01208000c580783b */ /* 0x000fee0000000200 */
[C---:B------:R-:W-:Y:S01]  /*d2e0*/  HMMA.1688.F32.TF32 R188, R184.reuse, R54, R144 ;  /* 0x00000036b8bc723c */ /* 0x040fe20000081090 */
[----:B------:R-:W-:Y:S07]  /*d2f0*/  LDSM.16.M88.4 R144, [R197+0x13080] ;  /* 0x01308000c590783b */ /* 0x000fee0000000200 */
[----:B------:R-:W-:Y:S08]  /*d300*/  HMMA.1688.F32.TF32 R184, R184, R50, R168 ;  /* 0x00000032b8b8723c */ /* 0x000ff000000810a8 */
[C---:B--2---:R-:W-:Y:S08]  /*d310*/  HMMA.1688.F32.TF32 R88, R172.reuse, R66, R88 ;  /* 0x00000042ac58723c */ /* 0x044ff00000081058 */
[C---:B------:R-:W-:Y:S08]  /*d320*/  HMMA.1688.F32.TF32 R152, R172.reuse, R62, R152 ;  /* 0x0000003eac98723c */ /* 0x040ff00000081098 */
[C---:B------:R-:W-:Y:S08]  /*d330*/  HMMA.1688.F32.TF32 R12, R172.reuse, R58, R12 ;  /* 0x0000003aac0c723c */ /* 0x040ff0000008100c */
[C---:B------:R-:W-:Y:S08]  /*d340*/  HMMA.1688.F32.TF32 R16, R172.reuse, R54, R16 ;  /* 0x00000036ac10723c */ /* 0x040ff00000081010 */
[----:B------:R-:W-:Y:S08]  /*d350*/  HMMA.1688.F32.TF32 R20, R172, R50, R20 ;  /* 0x00000032ac14723c */ /* 0x000ff00000081014 */
[C---:B---3--:R-:W-:Y:S08]  /*d360*/  HMMA.1688.F32.TF32 R92, R116.reuse, R66, R92 ;  /* 0x00000042745c723c */ /* 0x048ff0000008105c */
[C---:B------:R-:W-:Y:S08]  /*d370*/  HMMA.1688.F32.TF32 R156, R116.reuse, R62, R156 ;  /* 0x0000003e749c723c */ /* 0x040ff0000008109c */
[C---:B------:R-:W-:Y:S08]  /*d380*/  HMMA.1688.F32.TF32 R24, R116.reuse, R58, R24 ;  /* 0x0000003a7418723c */ /* 0x040ff00000081018 */
[C---:B------:R-:W-:Y:S08]  /*d390*/  HMMA.1688.F32.TF32 R28, R116.reuse, R54, R28 ;  /* 0x00000036741c723c */ /* 0x040ff0000008101c */
[----:B------:R-:W-:Y:S08]  /*d3a0*/  HMMA.1688.F32.TF32 R32, R116, R50, R32 ;  /* 0x000000327420723c */ /* 0x000ff00000081020 */
[----:B----4-:R-:W-:Y:S01]  /*d3b0*/  HMMA.1688.F32.TF32 R176, R36, R66, R180 ;  /* 0x0000004224b0723c */ /* 0x010fe200000810b4 */
[----:B------:R-:W-:Y:S01]  /*d3c0*/  STL [R1+0x168], R199 ;  /* 0x000168c701007387 */ /* 0x000fe20000100800 */
[----:B------:R-:W-:-:S03]  /*d3d0*/  ISETP.GT.AND P0, PT, R0, RZ, PT ;  /* 0x000000ff0000720c */ /* 0x000fc60003f04270 */
[----:B------:R-:W-:Y:S03]  /*d3e0*/  LDS R180, [R196+0x7000] ;  /* 0x00700000c4b47984 */ /* 0x000fe60000000800 */
[C---:B------:R-:W-:Y:S01]  /*d3f0*/  HMMA.1688.F32.TF32 R100, R172.reuse, R74, R100 ;  /* 0x0000004aac64723c */ /* 0x040fe20000081064 */
[----:B------:R-:W-:Y:S07]  /*d400*/  LDS R182, [R196+0x7800] ;  /* 0x00780000c4b67984 */ /* 0x000fee0000000800 */
[C---:B------:R-:W-:Y:S08]  /*d410*/  HMMA.1688.F32.TF32 R120, R172.reuse, R82, R120 ;  /* 0x00000052ac78723c */ /* 0x040ff00000081078 */
[----:B------:R-:W-:Y:S01]  /*d420*/  HMMA.1688.F32.TF32 R136, R172, R78, R136 ;  /* 0x0000004eac88723c */ /* 0x000fe20000081088 */
[----:B------:R-:W-:Y:S07]  /*d430*/  LDSM.16.M88.4 R172, [R197+0x14080] ;  /* 0x01408000c5ac783b */ /* 0x000fee0000000200 */
[C---:B------:R-:W-:Y:S08]  /*d440*/  HMMA.1688.F32.TF32 R104, R116.reuse, R74, R104 ;  /* 0x0000004a7468723c */ /* 0x040ff00000081068 */
[C---:B------:R-:W-:Y:S08]  /*d450*/  HMMA.1688.F32.TF32 R124, R116.reuse, R82, R124 ;  /* 0x00000052747c723c */ /* 0x040ff0000008107c */
[----:B------:R-:W-:Y:S01]  /*d460*/  HMMA.1688.F32.TF32 R140, R116, R78, R140 ;  /* 0x0000004e748c723c */ /* 0x000fe2000008108c */
[----:B------:R-:W-:Y:S07]  /*d470*/  LDSM.16.M88.4 R116, [R197+0x11080] ;  /* 0x01108000c574783b */ /* 0x000fee0000000200 */
[C---:B------:R-:W-:Y:S01]  /*d480*/  HMMA.1688.F32.TF32 R168, R36.reuse, R74, R96 ;  /* 0x0000004a24a8723c */ /* 0x040fe20000081060 */
[----:B------:R-:W-:Y:S04]  /*d490*/  LDS R74, [R196+0x6900] ;  /* 0x00690000c44a7984 */ /* 0x000fe80000000800 */
[----:B------:R-:W-:Y:S03]  /*d4a0*/  LDS R75, [R7+0x6900] ;  /* 0x00690000074b7984 */ /* 0x000fe60000000800 */
[C---:B------:R-:W-:Y:S01]  /*d4b0*/  HMMA.1688.F32.TF32 R108, R36.reuse, R82, R108 ;  /* 0x00000052246c723c */ /* 0x040fe2000008106c */
[----:B------:R-:W1:Y:S04]  /*d4c0*/  LDSM.16.M88.4 R96, [R197+0x10080] ;  /* 0x01008000c560783b */ /* 0x000e680000000200 */
[----:B------:R-:W-:Y:S03]  /*d4d0*/  LDS R82, [R196+0x6980] ;  /* 0x00698000c4527984 */ /* 0x000fe60000000800 */
[C---:B------:R-:W-:Y:S01]  /*d4e0*/  HMMA.1688.F32.TF32 R64, R36.reuse, R78, R112 ;  /* 0x0000004e2440723c */ /* 0x040fe20000081070 */
[----:B------:R-:W-:Y:S04]  /*d4f0*/  LDS R78, [R196+0x6880] ;  /* 0x00688000c44e7984 */ /* 0x000fe80000000800 */
[----:B------:R-:W-:Y:S03]  /*d500*/  LDS R79, [R7+0x6880] ;  /* 0x00688000074f7984 */ /* 0x000fe60000000800 */
[C---:B------:R-:W-:Y:S01]  /*d510*/  HMMA.1688.F32.TF32 R60, R36.reuse, R62, R68 ;  /* 0x0000003e243c723c */ /* 0x040fe20000081044 */
[----:B------:R-:W-:Y:S07]  /*d520*/  LDS R83, [R7+0x6980] ;  /* 0x0069800007537984 */ /* 0x000fee0000000800 */
[C---:B------:R-:W-:Y:S01]  /*d530*/  HMMA.1688.F32.TF32 R56, R36.reuse, R58, R44 ;  /* 0x0000003a2438723c */ /* 0x040fe2000008102c */
[----:B------:R-:W-:Y:S04]  /*d540*/  LDSM.16.M88.4 R44, [R197+0x17080] ;  /* 0x01708000c52c783b */ /* 0x000fe80000000200 */
[----:B------:R-:W-:Y:S03]  /*d550*/  LDS R181, [R7+0x7000] ;  /* 0x0070000007b57984 */ /* 0x000fe60000000800 */
[C---:B------:R-:W-:Y:S01]  /*d560*/  HMMA.1688.F32.TF32 R52, R36.reuse, R54, R40 ;  /* 0x000000362434723c */ /* 0x040fe20000081028 */
[----:B------:R-:W-:Y:S04]  /*d570*/  LDSM.16.M88.4 R40, [R197+0x16080] ;  /* 0x01608000c528783b */ /* 0x000fe80000000200 */
[----:B------:R-:W-:Y:S03]  /*d580*/  LDS R183, [R7+0x7800] ;  /* 0x0078000007b77984 */ /* 0x000fe60000000800 */
[----:B------:R-:W-:Y:S01]  /*d590*/  HMMA.1688.F32.TF32 R48, R36, R50, R8 ;  /* 0x000000322430723c */ /* 0x000fe20000081008 */
[----:B------:R-:W2:Y:S04]  /*d5a0*/  LDSM.16.M88.4 R36, [R197+0x15080] ;  /* 0x01508000c524783b */ /* 0x000ea80000000200 */
[----:B------:R-:W-:Y:S03]  /*d5b0*/  LDS R8, [R196+0x6000] ;  /* 0x00600000c4087984 */ /* 0x000fe60000000800 */
[C---:B-1----:R-:W-:Y:S01]  /*d5c0*/  HMMA.1688.F32.TF32 R92, R72.reuse, R96, R92 ;  /* 0x00000060485c723c */ /* 0x042fe2000008105c */
[----:B------:R-:W-:Y:S04]  /*d5d0*/  LDS R10, [R196+0x6800] ;  /* 0x00680000c40a7984 */ /* 0x000fe80000000800 */
[----:B------:R-:W-:Y:S03]  /*d5e0*/  LDS R9, [R7+0x6000] ;  /* 0x0060000007097984 */ /* 0x000fe60000000800 */
[C---:B------:R-:W-:Y:S01]  /*d5f0*/  HMMA.1688.F32.TF32 R104, R72.reuse, R116, R104 ;  /* 0x000000744868723c */ /* 0x040fe20000081068 */
[----:B------:R-:W-:Y:S07]  /*d600*/  LDS R11, [R7+0x6800] ;  /* 0x00680000070b7984 */ /* 0x000fee0000000800 */
[C---:B------:R-:W-:Y:S08]  /*d610*/  HMMA.1688.F32.TF32 R124, R72.reuse, R128, R124 ;  /* 0x00000080487c723c */ /* 0x040ff0000008107c */
[C---:B------:R-:W-:Y:S08]  /*d620*/  HMMA.1688.F32.TF32 R140, R72.reuse, R144, R140 ;  /* 0x00000090488c723c */ /* 0x040ff0000008108c */
[C---:B------:R-:W-:Y:S08]  /*d630*/  HMMA.1688.F32.TF32 R156, R72.reuse, R172, R156 ;  /* 0x000000ac489c723c */ /* 0x040ff0000008109c */
[C---:B--2---:R-:W-:Y:S08]  /*d640*/  HMMA.1688.F32.TF32 R24, R72.reuse, R36, R24 ;  /* 0x000000244818723c */ /* 0x044ff00000081018 */
[C---:B------:R-:W-:Y:S08]  /*d650*/  HMMA.1688.F32.TF32 R28, R72.reuse, R40, R28 ;  /* 0x00000028481c723c */ /* 0x040ff0000008101c */
[----:B------:R-:W-:Y:S01]  /*d660*/  HMMA.1688.F32.TF32 R32, R72, R44, R32 ;  /* 0x0000002c4820723c */ /* 0x000fe20000081020 */
[----:B------:R-:W-:Y:S04]  /*d670*/  LDS R72, [R196+0x7100] ;  /* 0x00710000c4487984 */ /* 0x000fe80000000800 */
[----:B------:R-:W-:Y:S04]  /*d680*/  LDS R74, [R196+0x7900] ;  /* 0x00790000c44a7984 */ /* 0x000fe80000000800 */
[----:B------:R-:W-:Y:S04]  /*d690*/  LDS R73, [R7+0x7100] ;  /* 0x0071000007497984 */ /* 0x000fe80000000800 */
[----:B------:R-:W1:Y:S01]  /*d6a0*/  LDS R75, [R7+0x7900] ;  /* 0x00790000074b7984 */ /* 0x000e620000000800 */
[----:B------:R-:W-:-:S05]  /*d6b0*/  IMAD.MOV.U32 R199, RZ, RZ, 0x3f ;  /* 0x0000003fffc77424 */ /* 0x000fca00078e00ff */
[----:B------:R-:W-:-:S04]  /*d6c0*/  IADD3 R199, R199, c[0x0][0x180], RZ ;  /* 0x00006000c7c77a10 */ /* 0x000fc80007ffe0ff */
[----:B------:R-:W-:-:S04]  /*d6d0*/  SHF.R.S32.HI R204, RZ, 0x1f, R199 ;  /* 0x0000001fffcc7819 */ /* 0x000fc800000114c7 */
[----:B------:R-:W-:Y:S02]  /*d6e0*/  LEA.HI R204, R204, R199, RZ, 0x6 ;  /* 0x000000c7cccc7211 */ /* 0x000fe400078f30ff */
[----:B------:R-:W2:Y:S02]  /*d6f0*/  S2R R199, SR_TID.X ;  /* 0x0000000000c77919 */ /* 0x000ea40000002100 */
[----:B------:R-:W-:Y:S01]  /*d700*/  SHF.R.S32.HI R204, RZ, 0x6, R204 ;  /* 0x00000006ffcc7819 */ /* 0x000fe200000114cc */
[----:B------:R-:W-:Y:S03]  /*d710*/  HMMA.1688.F32.TF32 R88, R76, R96, R88 ;  /* 0x000000604c58723c */ /* 0x000fe60000081058 */
[----:B------:R-:W-:-:S05]  /*d720*/  IADD3 R204, R204, -0x2, RZ ;  /* 0xfffffffecccc7810 */ /* 0x000fca0007ffe0ff */
[----:B------:R-:W-:Y:S01]  /*d730*/  HMMA.1688.F32.TF32 R100, R76, R116, R100 ;  /* 0x000000744c64723c */ /* 0x000fe20000081064 */
[----:B------:R-:W-:-:S07]  /*d740*/  ISETP.GE.AND P5, PT, R208, R204, PT ;  /* 0x000000ccd000720c */ /* 0x000fce0003fa6270 */
        /* <DEDUP_REMOVED lines=8> */
[C---:B-1----:R-:W-:Y:S01]  /*d7d0*/  HMMA.1688.F32.TF32 R92, R72.reuse, R98, R92 ;  /* 0x00000062485c723c */ /* 0x042fe2000008105c */
[----:B------:R-:W-:Y:S04]  /*d7e0*/  LDS R77, [R7+0x7080] ;  /* 0x00708000074d7984 */ /* 0x000fe80000000800 */
[----:B------:R-:W1:Y:S03]  /*d7f0*/  LDS R79, [R7+0x7880] ;  /* 0x00788000074f7984 */ /* 0x000e660000000800 */
        /* <DEDUP_REMOVED lines=9> */
[-C--:B------:R-:W-:Y:S01]  /*d890*/  HMMA.1688.F32.TF32 R112, R8, R36.reuse, R192 ;  /* 0x000000240870723c */ /* 0x080fe200000810c0 */
[----:B------:R-:W-:Y:S04]  /*d8a0*/  LDS R73, [R7+0x7180] ;  /* 0x0071800007497984 */ /* 0x000fe80000000800 */
[----:B------:R3:W4:Y:S03]  /*d8b0*/  LDS R75, [R7+0x7980] ;  /* 0x00798000074b7984 */ /* 0x0007260000000800 */
[----:B------:R-:W-:Y:S01]  /*d8c0*/  HMMA.1688.F32.TF32 R56, R80, R36, R56 ;  /* 0x000000245038723c */ /* 0x000fe20000081038 */
[----:B------:R-:W-:-:S06]  /*d8d0*/  IADD3 R198, R198, 0x1, RZ ;  /* 0x00000001c6c67810 */ /* 0x000fcc0007ffe0ff */
[----:B------:R-:W-:Y:S02]  /*d8e0*/  SEL R36, RZ, 0x4, !P0 ;  /* 0x00000004ff247807 */ /* 0x000fe40004000000 */
[----:B------:R-:W-:Y:S02]  /*d8f0*/  ISETP.GT.AND P0, PT, R0, 0x4, PT ;  /* 0x000000040000780c */ /* 0x000fe40003f04270 */
[----:B------:R-:W-:Y:S01]  /*d900*/  SEL R36, R36, RZ, !P5 ;  /* 0x000000ff24247207 */ /* 0x000fe20006800000 */
[----:B------:R-:W-:Y:S01]  /*d910*/  IMAD.MOV.U32 R203, RZ, RZ, c[0x0][0x188] ;  /* 0x00006200ffcb7624 */ /* 0x000fe200078e00ff */
[----:B--2---:R-:W-:Y:S02]  /*d920*/  LOP3.LUT R201, R199, 0x7f, RZ, 0xc0, !PT ;  /* 0x0000007fc7c97812 */ /* 0x004fe400078ec0ff */
[----:B------:R-:W-:Y:S02]  /*d930*/  ISETP.NE.U32.AND P1, PT, R36, RZ, PT ;  /* 0x000000ff2400720c */ /* 0x000fe40003f25070 */
[----:B------:R-:W-:-:S02]  /*d940*/  SEL R36, RZ, 0x4, !P0 ;  /* 0x00000004ff247807 */ /* 0x000fc40004000000 */
[----:B------:R-:W-:Y:S01]  /*d950*/  ISETP.GT.AND P0, PT, R198, 0x1, PT ;  /* 0x00000001c600780c */ /* 0x000fe20003f04270 */
[----:B------:R-:W-:Y:S01]  /*d960*/  IMAD.SHL.U32 R202, R203, 0x4, RZ ;  /* 0x00000004cbca7824 */ /* 0x000fe200078e00ff */
[----:B------:R-:W-:Y:S01]  /*d970*/  SEL R36, R36, RZ, !P5 ;  /* 0x000000ff24247207 */ /* 0x000fe20006800000 */
[----:B------:R-:W-:Y:S01]  /*d980*/  IMAD.SHL.U32 R204, R201, 0x4, RZ ;  /* 0x00000004c9cc7824 */ /* 0x000fe200078e00ff */
[----:B------:R-:W-:Y:S01]  /*d990*/  SEL R198, R198, RZ, !P0 ;  /* 0x000000ffc6c67207 */ /* 0x000fe20004000000 */
[----:B------:R-:W-:Y:S01]  /*d9a0*/  IMAD.MOV.U32 R206, RZ, RZ, c[0x0][0x188] ;  /* 0x00006200ffce7624 */ /* 0x000fe200078e00ff */
[----:B------:R-:W-:Y:S01]  /*d9b0*/  HMMA.1688.F32.TF32 R68, R80, R128, R108 ;  /* 0x000000805044723c */ /* 0x000fe2000008106c */
[----:B------:R-:W-:Y:S01]  /*d9c0*/  ISETP.NE.U32.AND P2, PT, R36, RZ, PT ;  /* 0x000000ff2400720c */ /* 0x000fe20003f45070 */
[----:B------:R-:W-:Y:S01]  /*d9d0*/  IMAD.MOV.U32 R36, RZ, RZ, R5 ;  /* 0x000000ffff247224 */ /* 0x000fe200078e0005 */
[----:B------:R-:W-:Y:S01]  /*d9e0*/  SHF.R.S32.HI R200, RZ, 0x1f, R202 ;  /* 0x0000001fffc87819 */ /* 0x000fe200000114ca */
[----:B------:R-:W-:-:S02]  /*d9f0*/  IMAD.MOV.U32 R37, RZ, RZ, R6 ;  /* 0x000000ffff257224 */ /* 0x000fc400078e0006 */
[----:B------:R-:W-:Y:S02]  /*da00*/  IMAD.SHL.U32 R203, R203, 0x4, RZ ;  /* 0x00000004cbcb7824 */ /* 0x000fe400078e00ff */
[----:B------:R-:W-:Y:S01]  /*da10*/  HMMA.1688.F32.TF32 R108, R8, R40, R188 ;  /* 0x00000028086c723c */ /* 0x000fe200000810bc */
[----:B------:R-:W-:-:S07]  /*da20*/  IMAD.SHL.U32 R202, R206, 0x4, RZ ;  /* 0x00000004ceca7824 */ /* 0x000fce00078e00ff */
[----:B------:R-:W-:Y:S01]  /*da30*/  HMMA.1688.F32.TF32 R52, R80, R40, R52 ;  /* 0x000000285034723c */ /* 0x000fe20000081034 */
[----:B------:R-:W-:-:S06]  /*da40*/  SHF.L.U64.HI R203, R203, 0x2, R200 ;  /* 0x00000002cbcb7819 */ /* 0x000fcc00000102c8 */
[----:B------:R-:W-:Y:S01]  /*da50*/  IMAD R40, R198, 0x8000, R204 ;  /* 0x00008000c6287824 */ /* 0x000fe200078e02cc */
[----:B------:R-:W-:Y:S01]  /*da60*/  BAR.SYNC.DEFER_BLOCKING 0x0 ;  /* 0x0000000000007b1d */ /* 0x000fe20000010000 */
[----:B------:R-:W-:Y:S01]  /*da70*/  IMAD.MOV.U32 R200, RZ, RZ, c[0x0][0x188] ;  /* 0x00006200ffc87624 */ /* 0x000fe200078e00ff */
[-C--:B------:R-:W-:Y:S08]  /*da80*/  HMMA.1688.F32.TF32 R84, R8, R96.reuse, R84 ;  /* 0x000000600854723c */ /* 0x080ff00000081054 */
[----:B------:R-:W-:Y:S01]  /*da90*/  HMMA.1688.F32.TF32 R176, R80, R96, R176 ;  /* 0x0000006050b0723c */ /* 0x000fe200000810b0 */
[----:B------:R-:W-:Y:S01]  /*daa0*/  @!PT LDS RZ, [RZ] ;  /* 0x00000000fffff984 */ /* 0x000fe20000000800 */
[----:B------:R-:W-:Y:S01]  /*dab0*/  @!PT LDS RZ, [RZ] ;  /* 0x00000000fffff984 */ /* 0x000fe20000000800 */
[----:B------:R-:W-:Y:S01]  /*dac0*/  @!PT LDS RZ, [RZ] ;  /* 0x00000000fffff984 */ /* 0x000fe20000000800 */
[----:B------:R2:W-:Y:S02]  /*dad0*/  LDGSTS.E [R40], [R36.64], P1 ;  /* 0x0000000024287fae */ /* 0x0005e40008921844 */
[----:B--2---:R-:W-:-:S05]  /*dae0*/  LEA R36, P0, R202, R5, 0x2 ;  /* 0x00000005ca247211 */ /* 0x004fca00078010ff */
[----:B------:R-:W-:Y:S01]  /*daf0*/  IMAD.X R37, R6, 0x1, R203, P0 ;  /* 0x0000000106257824 */ /* 0x000fe200000e06cb */
[----:B------:R-:W-:Y:S01]  /*db00*/  ISETP.GT.AND P0, PT, R0, 0x8, PT ;  /* 0x000000080000780c */ /* 0x000fe20003f04270 */
[----:B------:R-:W-:-:S03]  /*db10*/  IMAD.MOV.U32 R203, RZ, RZ, c[0x0][0x188] ;  /* 0x00006200ffcb7624 */ /* 0x000fc600078e00ff */
[----:B---3--:R-:W-:Y:S01]  /*db20*/  SEL R7, RZ, 0x4, !P0 ;  /* 0x00000004ff077807 */ /* 0x008fe20004000000 */
[----:B------:R-:W-:Y:S01]  /*db30*/  IMAD.SHL.U32 R96, R200, 0x8, RZ ;  /* 0x00000008c8607824 */ /* 0x000fe200078e00ff */
[C---:B------:R-:W-:Y:S01]  /*db40*/  HMMA.1688.F32.TF32 R164, R8.reuse, R116, R164 ;  /* 0x0000007408a4723c */ /* 0x040fe200000810a4 */
[----:B------:R2:W-:Y:S01]  /*db50*/  LDGSTS.E [R40+0x800], [R36.64], P2 ;  /* 0x0080000024287fae */ /* 0x0005e20009121844 */
[----:B------:R-:W-:Y:S01]  /*db60*/  SEL R7, R7, RZ, !P5 ;  /* 0x000000ff07077207 */ /* 0x000fe20006800000 */
[----:B------:R-:W-:Y:S01]  /*db70*/  IMAD.SHL.U32 R97, R203, 0x8, RZ ;  /* 0x00000008cb617824 */ /* 0x000fe200078e00ff */
[----:B------:R-:W-:Y:S02]  /*db80*/  ISETP.GT.AND P0, PT, R0, 0xc, PT ;  /* 0x0000000c0000780c */ /* 0x000fe40003f04270 */
[----:B------:R-:W-:Y:S02]  /*db90*/  SHF.R.S32.HI R96, RZ, 0x1f, R96 ;  /* 0x0000001fff607819 */ /* 0x000fe40000011460 */
[----:B------:R-:W-:Y:S01]  /*dba0*/  ISETP.NE.U32.AND P1, PT, R7, RZ, PT ;  /* 0x000000ff0700720c */ /* 0x000fe20003f25070 */
[----:B------:R-:W-:Y:S01]  /*dbb0*/  HMMA.1688.F32.TF32 R160, R8, R128, R160 ;  /* 0x0000008008a0723c */ /* 0x000fe200000810a0 */
[----:B------:R-:W-:Y:S01]  /*dbc0*/  SEL R7, RZ, 0x4, !P0 ;  /* 0x00000004ff077807 */ /* 0x000fe20004000000 */
[----:B------:R-:W-:Y:S01]  /*dbd0*/  IMAD R200, R203, 0xc, RZ ;  /* 0x0000000ccbc87824 */ /* 0x000fe200078e02ff */
[----:B--2---:R-:W-:-:S05]  /*dbe0*/  LEA R36, P2, R97, R5, 0x2 ;  /* 0x0000000561247211 */ /* 0x004fca00078410ff */
[----:B------:R-:W-:Y:S01]  /*dbf0*/  HMMA.1688.F32.TF32 R132, R8, R144, R132 ;  /* 0x000000900884723c */ /* 0x000fe20000081084 */
[----:B------:R-:W-:-:S07]  /*dc00*/  SEL R7, R7, RZ, !P5 ;  /* 0x000000ff07077207 */ /* 0x000fce0006800000 */
[----:B------:R-:W-:Y:S01]  /*dc10*/  HMMA.1688.F32.TF32 R148, R8, R172, R148 ;  /* 0x000000ac0894723c */ /* 0x000fe20000081094 */
[----:B------:R-:W-:-:S07]  /*dc20*/  IMAD R203, R203, 0xc, RZ ;  /* 0x0000000ccbcb7824 */ /* 0x000fce00078e02ff */
[-C--:B------:R-:W-:Y:S08]  /*dc30*/  HMMA.1688.F32.TF32 R8, R8, R44.reuse, R184 ;  /* 0x0000002c0808723c */ /* 0x080ff000000810b8 */
[----:B------:R-:W-:Y:S07]  /*dc40*/  HMMA.1688.F32.TF32 R48, R80, R44, R48 ;  /* 0x0000002c5030723c */ /* 0x000fee0000081030 */
[----:B------:R-:W-:-:S02]  /*dc50*/  SHF.L.U64.HI R44, R97, 0x2, R96 ;  /* 0x00000002612c7819 */ /* 0x000fc40000010260 */
[----:B------:R-:W-:-:S03]  /*dc60*/  SHF.R.S32.HI R200, RZ, 0x1f, R200 ;  /* 0x0000001fffc87819 */ /* 0x000fc600000114c8 */
[----:B------:R-:W-:Y:S01]  /*dc70*/  IMAD.X R37, R6, 0x1, R44, P2 ;  /* 0x0000000106257824 */ /* 0x000fe200010e062c */
[----:B------:R-:W-:Y:S02]  /*dc80*/  ISETP.NE.U32.AND P0, PT, R7, RZ, PT ;  /* 0x000000ff0700720c */ /* 0x000fe40003f05070 */
[C---:B------:R-:W-:Y:S02]  /*dc90*/  SHF.L.U64.HI R41, R203.reuse, 0x2, R200 ;  /* 0x00000002cb297819 */ /* 0x040fe400000102c8 */
[----:B------:R2:W-:Y:S02]  /*dca0*/  LDGSTS.E [R40+0x1000], [R36.64], P1 ;  /* 0x0100000024287fae */ /* 0x0005e40008921844 */
[----:B--2---:R-:W-:-:S05]  /*dcb0*/  LEA R36, P1, R203, R5, 0x2 ;  /* 0x00000005cb247211 */ /* 0x004fca00078210ff */
[----:B------:R-:W-:Y:S02]  /*dcc0*/  IMAD.X R37, R6, 0x1, R41, P1 ;  /* 0x0000000106257824 */ /* 0x000fe400008e0629 */
[----:B------:R-:W-:-:S03]  /*dcd0*/  IMAD.MOV.U32 R200, RZ, RZ, c[0x0][0x188] ;  /* 0x00006200ffc87624 */ /* 0x000fc600078e00ff */
[----:B------:R2:W-:Y:S01]  /*dce0*/  LDGSTS.E [R40+0x1800], [R36.64], P0 ;  /* 0x0180000024287fae */ /* 0x0005e20008121844 */
[----:B------:R-:W-:Y:S01]  /*dcf0*/  ISETP.GT.AND P0, PT, R0, 0x10, PT ;  /* 0x000000100000780c */ /* 0x000fe20003f04270 */
[----:B------:R-:W-:-:S03]  /*dd00*/  IMAD.MOV.U32 R203, RZ, RZ, c[0x0][0x188] ;  /* 0x00006200ffcb7624 */ /* 0x000fc600078e00ff */
[----:B------:R-:W-:Y:S01]  /*dd10*/  SEL R7, RZ, 0x4, !P0 ;  /* 0x00000004ff077807 */ /* 0x000fe20004000000 */
[----:B------:R-:W-:-:S03]  /*dd20*/  IMAD.SHL.U32 R96, R200, 0x10, RZ ;  /* 0x00000010c8607824 */ /* 0x000fc600078e00ff */
[----:B------:R-:W-:Y:S01]  /*dd30*/  SEL R7, R7, RZ, !P5 ;  /* 0x000000ff07077207 */ /* 0x000fe20006800000 */
[----:B------:R-:W-:Y:S01]  /*dd40*/  IMAD.SHL.U32 R97, R203, 0x10, RZ ;  /* 0x00000010cb617824 */ /* 0x000fe200078e00ff */
[----:B------:R-:W-:Y:S02]  /*dd50*/  ISETP.GT.AND P0, PT, R0, 0x14, PT ;  /* 0x000000140000780c */ /* 0x000fe40003f04270 */
[----:B------:R-:W-:Y:S02]  /*dd60*/  SHF.R.S32.HI R96, RZ, 0x1f, R96 ;  /* 0x0000001fff607819 */ /* 0x000fe40000011460 */
[----:B------:R-:W-:Y:S02]  /*dd70*/  ISETP.NE.U32.AND P1, PT, R7, RZ, PT ;  /* 0x000000ff0700720c */ /* 0x000fe40003f25070 */
[----:B------:R-:W-:Y:S02]  /*dd80*/  SEL R7, RZ, 0x4, !P0 ;  /* 0x00000004ff077807 */ /* 0x000fe40004000000 */
[----:B------:R-:W-:-:S02]  /*dd90*/  SHF.L.U64.HI R44, R97, 0x2, R96 ;  /* 0x00000002612c7819 */ /* 0x000fc40000010260 */
[----:B--2---:R-:W-:Y:S01]  /*dda0*/  LEA R36, P2, R97, R5, 0x2 ;  /* 0x0000000561247211 */ /* 0x004fe200078410ff */
[----:B------:R-:W-:Y:S01]  /*ddb0*/  IMAD R200, R203, 0x14, RZ ;  /* 0x00000014cbc87824 */ /* 0x000fe200078e02ff */
[----:B------:R-:W-:Y:S01]  /*ddc0*/  SEL R7, R7, RZ, !P5 ;  /* 0x000000ff07077207 */ /* 0x000fe20006800000 */
[----:B------:R-:W-:Y:S02]  /*ddd0*/  IMAD R203, R203, 0x14, RZ ;  /* 0x00000014cbcb7824 */ /* 0x000fe400078e02ff */
[----:B------:R-:W-:Y:S01]  /*dde0*/  IMAD.X R37, R6, 0x1, R44, P2 ;  /* 0x0000000106257824 */ /* 0x000fe200010e062c */
[----:B------:R-:W-:Y:S02]  /*ddf0*/  SHF.R.S32.HI R200, RZ, 0x1f, R200 ;  /* 0x0000001fffc87819 */ /* 0x000fe400000114c8 */
[----:B------:R-:W-:Y:S02]  /*de00*/  ISETP.NE.U32.AND P0, PT, R7, RZ, PT ;  /* 0x000000ff0700720c */ /* 0x000fe40003f05070 */
[----:B------:R2:W-:Y:S01]  /*de10*/  LDGSTS.E [R40+0x2000], [R36.64], P1 ;  /* 0x0200000024287fae */ /* 0x0005e20008921844 */
[----:B------:R-:W-:-:S02]  /*de20*/  SHF.L.U64.HI R41, R203, 0x2, R200 ;  /* 0x00000002cb297819 */ /* 0x000fc400000102c8 */
[----:B--2---:R-:W-:-:S05]  /*de30*/  LEA R36, P1, R203, R5, 0x2 ;  /* 0x00000005cb247211 */ /* 0x004fca00078210ff */
[----:B------:R-:W-:Y:S02]  /*de40*/  IMAD.X R37, R6, 0x1, R41, P1 ;  /* 0x0000000106257824 */ /* 0x000fe400008e0629 */
[----:B------:R-:W-:-:S03]  /*de50*/  IMAD.MOV.U32 R200, RZ, RZ, c[0x0][0x188] ;  /* 0x00006200ffc87624 */ /* 0x000fc600078e00ff */
[----:B------:R2:W-:Y:S01]  /*de60*/  LDGSTS.E [R40+0x2800], [R36.64], P0 ;  /* 0x0280000024287fae */ /* 0x0005e20008121844 */
[----:B------:R-:W-:Y:S01]  /*de70*/  ISETP.GT.AND P0, PT, R0, 0x18, PT ;  /* 0x000000180000780c */ /* 0x000fe20003f04270 */
[----:B------:R-:W-:Y:S01]  /*de80*/  HMMA.1688.F32.TF32 R168, R80, R116, R168 ;  /* 0x0000007450a8723c */ /* 0x000fe200000810a8 */
[----:B------:R-:W-:Y:S02]  /*de90*/  IMAD.MOV.U32 R203, RZ, RZ, c[0x0][0x188] ;  /* 0x00006200ffcb7624 */ /* 0x000fe400078e00ff */
[----:B------:R-:W-:-:S04]  /*dea0*/  SEL R7, RZ, 0x4, !P0 ;  /* 0x00000004ff077807 */ /* 0x000fc80004000000 */
[----:B------:R-:W-:Y:S01]  /*deb0*/  IMAD R116, R200, 0x18, RZ ;  /* 0x00000018c8747824 */ /* 0x000fe200078e02ff */
[----:B------:R-:W-:Y:S01]  /*dec0*/  SEL R7, R7, RZ, !P5 ;  /* 0x000000ff07077207 */ /* 0x000fe20006800000 */
[----:B------:R-:W-:Y:S01]  /*ded0*/  IMAD R117, R203, 0x18, RZ ;  /* 0x00000018cb757824 */ /* 0x000fe200078e02ff */
        /* <DEDUP_REMOVED lines=45> */
[----:B------:R-:W-:-:S03]  /*e1b0*/  IMAD R116, R200, 0x28, RZ ;  /* 0x00000028c8747824 */ /* 0x000fc600078e02ff */
        /* <DEDUP_REMOVED lines=57> */
[----:B------:R-:W-:-:S03]  /*e550*/  SEL R7, R7, RZ, !P5 ;  /* 0x000000ff07077207 */ /* 0x000fc60006800000 */
[----:B------:R-:W-:Y:S01]  /*e560*/  IMAD.X R37, R6, 0x1, R44, P2 ;  /* 0x0000000106257824 */ /* 0x000fe200010e062c */
[----:B------:R-:W-:Y:S02]  /*e570*/  SHF.R.S32.HI R41, RZ, 0x1f, R203 ;  /* 0x0000001fff297819 */ /* 0x000fe400000114cb */
[----:B------:R-:W-:Y:S02]  /*e580*/  ISETP.NE.U32.AND P0, PT, R7, RZ, PT ;  /* 0x000000ff0700720c */ /* 0x000fe40003f05070 */
[----:B------:R2:W-:Y:S01]  /*e590*/  LDGSTS.E [R40+0x7000], [R36.64], P1 ;  /* 0x0700000024287fae */ /* 0x0005e20008921844 */
[C---:B------:R-:W-:Y:S02]  /*e5a0*/  SHF.L.U64.HI R41, R203.reuse, 0x2, R41 ;  /* 0x00000002cb297819 */ /* 0x040fe40000010229 */
[----:B--2---:R-:W-:-:S05]  /*e5b0*/  LEA R36, P1, R203, R5, 0x2 ;  /* 0x00000005cb247211 */ /* 0x004fca00078210ff */
[----:B------:R-:W-:-:S05]  /*e5c0*/  IMAD.X R37, R6, 0x1, R41, P1 ;  /* 0x0000000106257824 */ /* 0x000fca00008e0629 */
[----:B------:R2:W-:Y:S01]  /*e5d0*/  LDGSTS.E [R40+0x7800], [R36.64], P0 ;  /* 0x0780000024287fae */ /* 0x0005e20008121844 */
[----:B------:R-:W-:-:S04]  /*e5e0*/  ISETP.GT.AND P0, PT, R0, 0x1, PT ;  /* 0x000000010000780c */ /* 0x000fc80003f04270 */
[----:B------:R-:W-:Y:S02]  /*e5f0*/  SEL R7, RZ, 0x4, !P0 ;  /* 0x00000004ff077807 */ /* 0x000fe40004000000 */
[----:B------:R-:W-:Y:S02]  /*e600*/  LOP3.LUT R200, R199, 0x7f, RZ, 0xc0, !PT ;  /* 0x0000007fc7c87812 */ /* 0x000fe400078ec0ff */
[----:B------:R-:W-:Y:S02]  /*e610*/  SEL R7, R7, RZ, !P5 ;  /* 0x000000ff07077207 */ /* 0x000fe40006800000 */
[----:B------:R-:W-:Y:S01]  /*e620*/  ISETP.GT.AND P0, PT, R0, 0x5, PT ;  /* 0x000000050000780c */ /* 0x000fe20003f04270 */
[----:B------:R-:W-:Y:S01]  /*e630*/  IMAD.SHL.U32 R200, R200, 0x4, RZ ;  /* 0x00000004c8c87824 */ /* 0x000fe200078e00ff */
[----:B------:R-:W-:Y:S02]  /*e640*/  ISETP.NE.U32.AND P1, PT, R7, RZ, PT ;  /* 0x000000ff0700720c */ /* 0x000fe40003f25070 */
[----:B------:R-:W-:-:S02]  /*e650*/  SEL R7, RZ, 0x4, !P0 ;  /* 0x00000004ff077807 */ /* 0x000fc40004000000 */
[----:B------:R-:W-:Y:S02]  /*e660*/  SHF.R.S32.HI R41, RZ, 0x1f, R206 ;  /* 0x0000001fff297819 */ /* 0x000fe400000114ce */
[----:B------:R-:W-:Y:S02]  /*e670*/  SEL R7, R7, RZ, !P5 ;  /* 0x000000ff07077207 */ /* 0x000fe40006800000 */
[----:B------:R-:W-:Y:S02]  /*e680*/  SHF.L.U64.HI R41, R206, 0x2, R41 ;  /* 0x00000002ce297819 */ /* 0x000fe40000010229 */
[----:B------:R-:W-:Y:S02]  /*e690*/  LOP3.LUT R44, R200, 0x20, RZ, 0x3c, !PT ;  /* 0x00000020c82c7812 */ /* 0x000fe400078e3cff */
[----:B--2---:R-:W-:Y:S01]  /*e6a0*/  IADD3 R36, P2, R202, R5, RZ ;  /* 0x00000005ca247210 */ /* 0x004fe20007f5e0ff */
[----:B------:R-:W-:Y:S01]  /*e6b0*/  IMAD R203, R206, 0x5, RZ ;  /* 0x00000005cecb7824 */ /* 0x000fe200078e02ff */
[----:B------:R-:W-:Y:S01]  /*e6c0*/  ISETP.NE.U32.AND P0, PT, R7, RZ, PT ;  /* 0x000000ff0700720c */ /* 0x000fe20003f05070 */
[----:B------:R-:W-:-:S02]  /*e6d0*/  IMAD R7, R198, 0x8000, R44 ;  /* 0x00008000c6077824 */ /* 0x000fc400078e022c */
[----:B------:R-:W-:Y:S01]  /*e6e0*/  IMAD.X R37, R6, 0x1, R41, P2 ;  /* 0x0000000106257824 */ /* 0x000fe200010e0629 */
[----:B------:R-:W-:Y:S01]  /*e6f0*/  SHF.R.S32.HI R203, RZ, 0x1f, R203 ;  /* 0x0000001fffcb7819 */ /* 0x000fe200000114cb */
[----:B------:R-:W-:-:S03]  /*e700*/  IMAD R199, R206, 0x5, RZ ;  /* 0x00000005cec77824 */ /* 0x000fc600078e02ff */
[----:B------:R2:W-:Y:S02]  /*e710*/  LDGSTS.E [R7+0x200], [R36.64], P1 ;  /* 0x0020000024077fae */ /* 0x0005e40008921844 */
[C---:B------:R-:W-:Y:S02]  /*e720*/  SHF.L.U64.HI R41, R199.reuse, 0x2, R203 ;  /* 0x00000002c7297819 */ /* 0x040fe400000102cb */
[----:B--2---:R-:W-:-:S05]  /*e730*/  LEA R36, P1, R199, R5, 0x2 ;  /* 0x00000005c7247211 */ /* 0x004fca00078210ff */
[----:B------:R-:W-:-:S05]  /*e740*/  IMAD.X R37, R6, 0x1, R41, P1 ;  /* 0x0000000106257824 */ /* 0x000fca00008e0629 */
[----:B------:R2:W-:Y:S01]  /*e750*/  LDGSTS.E [R7+0xa00], [R36.64], P0 ;  /* 0x00a0000024077fae */ /* 0x0005e20008121844 */
[----:B------:R-:W-:Y:S01]  /*e760*/  ISETP.GT.AND P0, PT, R0, 0x9, PT ;  /* 0x000000090000780c */ /* 0x000fe20003f04270 */
[----:B------:R-:W-:-:S03]  /*e770*/  IMAD.MOV.U32 R203, RZ, RZ, c[0x0][0x188] ;  /* 0x00006200ffcb7624 */ /* 0x000fc600078e00ff */
[----:B--2---:R-:W-:Y:S02]  /*e780*/  SEL R36, RZ, 0x4, !P0 ;  /* 0x00000004ff247807 */ /* 0x004fe40004000000 */
[----:B------:R-:W-:Y:S02]  /*e790*/  ISETP.GT.AND P0, PT, R0, 0xd, PT ;  /* 0x0000000d0000780c */ /* 0x000fe40003f04270 */
[----:B------:R-:W-:Y:S01]  /*e7a0*/  SEL R36, R36, RZ, !P5 ;  /* 0x000000ff24247207 */ /* 0x000fe20006800000 */
[----:B------:R-:W-:Y:S02]  /*e7b0*/  IMAD.MOV.U32 R199, RZ, RZ, c[0x0][0x188] ;  /* 0x00006200ffc77624 */ /* 0x000fe400078e00ff */
[----:B------:R-:W-:Y:S01]  /*e7c0*/  IMAD R200, R203, 0x9, RZ ;  /* 0x00000009cbc87824 */ /* 0x000fe200078e02ff */
[----:B------:R-:W-:Y:S02]  /*e7d0*/  ISETP.NE.U32.AND P1, PT, R36, RZ, PT ;  /* 0x000000ff2400720c */ /* 0x000fe40003f25070 */
[----:B------:R-:W-:Y:S01]  /*e7e0*/  SEL R36, RZ, 0x4, !P0 ;  /* 0x00000004ff247807 */ /* 0x000fe20004000000 */
[----:B------:R-:W-:Y:S01]  /*e7f0*/  IMAD R202, R199, 0x9, RZ ;  /* 0x00000009c7ca7824 */ /* 0x000fe200078e02ff */
[----:B------:R-:W-:-:S02]  /*e800*/  SHF.R.S32.HI R200, RZ, 0x1f, R200 ;  /* 0x0000001fffc87819 */ /* 0x000fc400000114c8 */
[----:B------:R-:W-:Y:S02]  /*e810*/  SEL R36, R36, RZ, !P5 ;  /* 0x000000ff24247207 */ /* 0x000fe40006800000 */
[----:B------:R-:W-:Y:S02]  /*e820*/  SHF.L.U64.HI R44, R202, 0x2, R200 ;  /* 0x00000002ca2c7819 */ /* 0x000fe400000102c8 */
[----:B------:R-:W-:Y:S02]  /*e830*/  ISETP.NE.U32.AND P0, PT, R36, RZ, PT ;  /* 0x000000ff2400720c */ /* 0x000fe40003f05070 */
[----:B------:R-:W-:Y:S01]  /*e840*/  LEA R36, P2, R202, R5, 0x2 ;  /* 0x00000005ca247211 */ /* 0x000fe200078410ff */
[C---:B------:R-:W-:Y:S02]  /*e850*/  IMAD R203, R199.reuse, 0xd, RZ ;  /* 0x0000000dc7cb7824 */ /* 0x040fe400078e02ff */
[----:B------:R-:W-:Y:S02]  /*e860*/  IMAD R199, R199, 0xd, RZ ;  /* 0x0000000dc7c77824 */ /* 0x000fe400078e02ff */
[----:B------:R-:W-:Y:S01]  /*e870*/  IMAD.X R37, R6, 0x1, R44, P2 ;  /* 0x0000000106257824 */ /* 0x000fe200010e062c */
[----:B------:R-:W-:-:S04]  /*e880*/  SHF.R.S32.HI R203, RZ, 0x1f, R203 ;  /* 0x0000001fffcb7819 */ /* 0x000fc800000114cb */
[----:B------:R2:W-:Y:S01]  /*e890*/  LDGSTS.E [R7+0x1200], [R36.64], P1 ;  /* 0x0120000024077fae */ /* 0x0005e20008921844 */
        /* <DEDUP_REMOVED lines=136> */
[C---:B------:R-:W-:Y:S02]  /*f120*/  SHF.L.U64.HI R41, R203.reuse, 0x2, R202 ;  /* 0x00000002cb297819 */ /* 0x040fe400000102ca */
[----:B------:R-:W-:Y:S02]  /*f130*/  ISETP.NE.U32.AND P0, PT, R36, RZ, PT ;  /* 0x000000ff2400720c */ /* 0x000fe40003f05070 */
[----:B------:R-:W-:Y:S01]  /*f140*/  LEA R36, P2, R203, R5, 0x2 ;  /* 0x00000005cb247211 */ /* 0x000fe200078410ff */
[----:B------:R-:W-:-:S04]  /*f150*/  IMAD R199, R199, 0x3d, RZ ;  /* 0x0000003dc7c77824 */ /* 0x000fc800078e02ff */
[----:B------:R-:W-:Y:S01]  /*f160*/  IMAD.X R37, R6, 0x1, R41, P2 ;  /* 0x0000000106257824 */ /* 0x000fe200010e0629 */
[----:B------:R-:W-:-:S04]  /*f170*/  SHF.R.S32.HI R40, RZ, 0x1f, R199 ;  /* 0x0000001fff287819 */ /* 0x000fc800000114c7 */
[----:B------:R2:W-:Y:S01]  /*f180*/  LDGSTS.E [R7+0x7200], [R36.64], P1 ;  /* 0x0720000024077fae */ /* 0x0005e20008921844 */
[C---:B------:R-:W-:Y:S02]  /*f190*/  SHF.L.U64.HI R40, R199.reuse, 0x2, R40 ;  /* 0x00000002c7287819 */ /* 0x040fe40000010228 */
[----:B--2---:R-:W-:-:S05]  /*f1a0*/  LEA R36, P1, R199, R5, 0x2 ;  /* 0x00000005c7247211 */ /* 0x004fca00078210ff */
[----:B------:R-:W-:-:S05]  /*f1b0*/  IMAD.X R37, R6, 0x1, R40, P1 ;  /* 0x0000000106257824 */ /* 0x000fca00008e0628 */
[----:B------:R2:W-:Y:S01]  /*f1c0*/  LDGSTS.E [R7+0x7a00], [R36.64], P0 ;  /* 0x07a0000024077fae */ /* 0x0005e20008121844 */
[C---:B------:R-:W-:Y:S01]  /*f1d0*/  ISETP.GT.AND P0, PT, R0.reuse, 0x2, PT ;  /* 0x000000020000780c */ /* 0x040fe20003f04270 */
[----:B------:R-:W-:Y:S02]  /*f1e0*/  IMAD.MOV.U32 R199, RZ, RZ, c[0x0][0x188] ;  /* 0x00006200ffc77624 */ /* 0x000fe400078e00ff */
[----:B------:R-:W-:Y:S02]  /*f1f0*/  IMAD.MOV.U32 R203, RZ, RZ, c[0x0][0x188] ;  /* 0x00006200ffcb7624 */ /* 0x000fe400078e00ff */
[----:B------:R-:W-:Y:S01]  /*f200*/  IMAD.SHL.U32 R200, R199, 0x2, RZ ;  /* 0x00000002c7c87824 */ /* 0x000fe200078e00ff */
[----:B--2---:R-:W-:Y:S02]  /*f210*/  SEL R7, RZ, 0x4, !P0 ;  /* 0x00000004ff077807 */ /* 0x004fe40004000000 */
[----:B------:R-:W-:Y:S02]  /*f220*/  ISETP.GT.AND P0, PT, R0, 0x6, PT ;  /* 0x000000060000780c */ /* 0x000fe40003f04270 */
[----:B------:R-:W-:Y:S01]  /*f230*/  SEL R7, R7, RZ, !P5 ;  /* 0x000000ff07077207 */ /* 0x000fe20006800000 */
[----:B------:R-:W-:Y:S01]  /*f240*/  IMAD.SHL.U32 R202, R203, 0x2, RZ ;  /* 0x00000002cbca7824 */ /* 0x000fe200078e00ff */
[----:B------:R-:W-:Y:S01]  /*f250*/  SHF.R.S32.HI R200, RZ, 0x1f, R200 ;  /* 0x0000001fffc87819 */ /* 0x000fe200000114c8 */
[----:B------:R-:W-:Y:S01]  /*f260*/  IMAD.SHL.U32 R201, R201, 0x4, RZ ;  /* 0x00000004c9c97824 */ /* 0x000fe200078e00ff */
[----:B------:R-:W-:-:S02]  /*f270*/  ISETP.NE.U32.AND P1, PT, R7, RZ, PT ;  /* 0x000000ff0700720c */ /* 0x000fc40003f25070 */
[----:B------:R-:W-:Y:S01]  /*f280*/  SEL R7, RZ, 0x4, !P0 ;  /* 0x00000004ff077807 */ /* 0x000fe20004000000 */
[----:B------:R-:W-:Y:S01]  /*f290*/  IMAD R199, R203, 0x6, RZ ;  /* 0x00000006cbc77824 */ /* 0x000fe200078e02ff */
[C---:B------:R-:W-:Y:S02]  /*f2a0*/  SHF.L.U64.HI R40, R202.reuse, 0x2, R200 ;  /* 0x00000002ca287819 */ /* 0x040fe400000102c8 */
[----:B------:R-:W-:Y:S02]  /*f2b0*/  SEL R7, R7, RZ, !P5 ;  /* 0x000000ff07077207 */ /* 0x000fe40006800000 */
[----:B------:R-:W-:Y:S02]  /*f2c0*/  LOP3.LUT R41, R201, 0x40, RZ, 0x3c, !PT ;  /* 0x00000040c9297812 */ /* 0x000fe400078e3cff */
[----:B------:R-:W-:Y:S01]  /*f2d0*/  LEA R36, P2, R202, R5, 0x2 ;  /* 0x00000005ca247211 */ /* 0x000fe200078410ff */
[----:B------:R-:W-:Y:S01]  /*f2e0*/  IMAD R203, R203, 0x6, RZ ;  /* 0x00000006cbcb7824 */ /* 0x000fe200078e02ff */
[----:B------:R-:W-:Y:S01]  /*f2f0*/  ISETP.NE.U32.AND P0, PT, R7, RZ, PT ;  /* 0x000000ff0700720c */ /* 0x000fe20003f05070 */
[----:B------:R-:W-:-:S02]  /*f300*/  IMAD R7, R198, 0x8000, R41 ;  /* 0x00008000c6077824 */ /* 0x000fc400078e0229 */
        /* <DEDUP_REMOVED lines=172> */
[----:B------:R-:W-:Y:S02]  /*fdd0*/  IMAD.X R37, R6, 0x1, R40, P1 ;  /* 0x0000000106257824 */ /* 0x000fe400008e0628 */
[----:B------:R-:W-:-:S03]  /*fde0*/  IMAD.MOV.U32 R199, RZ, RZ, c[0x0][0x188] ;  /* 0x00006200ffc77624 */ /* 0x000fc600078e00ff */
[----:B------:R2:W-:Y:S01]  /*fdf0*/  LDGSTS.E [R7+0x7c00], [R36.64], P0 ;  /* 0x07c0000024077fae */ /* 0x0005e20008121844 */
[C---:B------:R-:W-:Y:S01]  /*fe00*/  ISETP.GT.AND P0, PT, R0.reuse, 0x3, PT ;  /* 0x000000030000780c */ /* 0x040fe20003f04270 */
[C---:B------:R-:W-:Y:S02]  /*fe10*/  IMAD R44, R199.reuse, 0x3, RZ ;  /* 0x00000003c72c7824 */ /* 0x040fe400078e02ff */
[----:B------:R-:W-:Y:S01]  /*fe20*/  IMAD R199, R199, 0x3, RZ ;  /* 0x00000003c7c77824 */ /* 0x000fe200078e02ff */
[----:B--2---:R-:W-:Y:S02]  /*fe30*/  SEL R7, RZ, 0x4, !P0 ;  /* 0x00000004ff077807 */ /* 0x004fe40004000000 */
[----:B------:R-:W-:Y:S02]  /*fe40*/  ISETP.GT.AND P0, PT, R0, 0x7, PT ;  /* 0x000000070000780c */ /* 0x000fe40003f04270 */
[----:B------:R-:W-:Y:S02]  /*fe50*/  SEL R7, R7, RZ, !P5 ;  /* 0x000000ff07077207 */ /* 0x000fe40006800000 */
[----:B------:R-:W-:-:S02]  /*fe60*/  SHF.R.S32.HI R199, RZ, 0x1f, R199 ;  /* 0x0000001fffc77819 */ /* 0x000fc400000114c7 */
[----:B------:R-:W-:Y:S01]  /*fe70*/  ISETP.NE.U32.AND P2, PT, R7, RZ, PT ;  /* 0x000000ff0700720c */ /* 0x000fe20003f45070 */
[----:B------:R-:W-:Y:S01]  /*fe80*/  HMMA.1688.F32.TF32 R160, R180, R130, R160 ;  /* 0x00000082b4a0723c */ /* 0x000fe200000810a0 */
[----:B------:R-:W-:Y:S02]  /*fe90*/  SEL R7, RZ, 0x4, !P0 ;  /* 0x00000004ff077807 */ /* 0x000fe40004000000 */
[----:B------:R-:W-:Y:S01]  /*fea0*/  LOP3.LUT R45, R204, 0x60, RZ, 0x3c, !PT ;  /* 0x00000060cc2d7812 */ /* 0x000fe200078e3cff */
[----:B------:R-:W-:Y:S01]  /*feb0*/  IMAD.MOV.U32 R204, RZ, RZ, c[0x0][0x188] ;  /* 0x00006200ffcc7624 */ /* 0x000fe200078e00ff */
[----:B------:R-:W-:-:S03]  /*fec0*/  LEA R40, P0, R44, R5, 0x2 ;  /* 0x000000052c287211 */ /* 0x000fc600078010ff */
[-C--:B-1----:R-:W-:Y:S08]  /*fed0*/  HMMA.1688.F32.TF32 R120, R76, R130.reuse, R120 ;  /* 0x000000824c78723c */ /* 0x082ff00000081078 */
[----:B----4-:R-:W-:Y:S07]  /*fee0*/  HMMA.1688.F32.TF32 R128, R72, R130, R68 ;  /* 0x000000824880723c */ /* 0x010fee0000081044 */
[----:B------:R-:W-:-:S02]  /*fef0*/  SHF.L.U64.HI R68, R44, 0x2, R199 ;  /* 0x000000022c447819 */ /* 0x000fc400000102c7 */
[----:B------:R-:W-:Y:S01]  /*ff00*/  SEL R44, R7, RZ, !P5 ;  /* 0x000000ff072c7207 */ /* 0x000fe20006800000 */
[----:B------:R-:W-:Y:S02]  /*ff10*/  IMAD R7, R198, 0x8000, R45 ;  /* 0x00008000c6077824 */ /* 0x000fe400078e022d */
[C---:B------:R-:W-:Y:S02]  /*ff20*/  IMAD R45, R204.reuse, 0x7, RZ ;  /* 0x00000007cc2d7824 */ /* 0x040fe400078e02ff */
[----:B------:R-:W-:Y:S01]  /*ff30*/  IMAD R204, R204, 0x7, RZ ;  /* 0x00000007cccc7824 */ /* 0x000fe200078e02ff */
[----:B------:R-:W-:Y:S01]  /*ff40*/  ISETP.GT.AND P1, PT, R0, 0xb, PT ;  /* 0x0000000b0000780c */ /* 0x000fe20003f24270 */
[----:B------:R-:W-:Y:S02]  /*ff50*/  IMAD.X R41, R6, 0x1, R68, P0 ;  /* 0x0000000106297824 */ /* 0x000fe400000e0644 */
[----:B------:R-:W-:Y:S01]  /*ff60*/  IMAD.MOV.U32 R199, RZ, RZ, c[0x0][0x188] ;  /* 0x00006200ffc77624 */ /* 0x000fe200078e00ff */
[----:B------:R-:W-:-:S02]  /*ff70*/  SHF.R.S32.HI R203, RZ, 0x1f, R204 ;  /* 0x0000001fffcb7819 */ /* 0x000fc400000114cc */
[----:B------:R-:W-:Y:S01]  /*ff80*/  ISETP.NE.U32.AND P0, PT, R44, RZ, PT ;  /* 0x000000ff2c00720c */ /* 0x000fe20003f05070 */
[----:B------:R1:W-:Y:S01]  /*ff90*/  LDGSTS.E [R7+0x600], [R40.64], P2 ;  /* 0x0060000028077fae */ /* 0x0003e20009121844 */
[----:B------:R-:W-:Y:S01]  /*ffa0*/  SEL R44, RZ, 0x4, !P1 ;  /* 0x00000004ff2c7807 */ /* 0x000fe20004800000 */
[C---:B------:R-:W-:Y:S01]  /*ffb0*/  IMAD R204, R199.reuse, 0xb, RZ ;  /* 0x0000000bc7cc7824 */ /* 0x040fe200078e02ff */
[----:B------:R-:W-:Y:S01]  /*ffc0*/  HMMA.1688.F32.TF32 R60, R80, R172, R60 ;  /* 0x000000ac503c723c */ /* 0x000fe2000008103c */
[----:B------:R-:W-:Y:S01]  /*ffd0*/  IMAD R68, R199, 0xb, RZ ;  /* 0x0000000bc7447824 */ /* 0x000fe200078e02ff */
[----:B------:R-:W-:Y:S02]  /*ffe0*/  SEL R44, R44, RZ, !P5 ;  /* 0x000000ff2c2c7207 */ /* 0x000fe40006800000 */
[----:B------:R-:W-:Y:S02]  /*fff0*/  SHF.R.S32.HI R204, RZ, 0x1f, R204 ;  /* 0x0000001fffcc7819 */ /* 0x000fe400000114cc */
[----:B-1----:R-:W-:-:S02]  /*10000*/  LEA R40, P2, R45, R5, 0x2 ;  /* 0x000000052d287211 */ /* 0x002fc400078410ff */
[----:B------:R-:W-:-:S05]  /*10010*/  SHF.L.U64.HI R45, R45, 0x2, R203 ;  /* 0x000000022d2d7819 */ /* 0x000fca00000102cb */
[----:B------:R-:W-:Y:S01]  /*10020*/  IMAD.X R41, R6, 0x1, R45, P2 ;  /* 0x0000000106297824 */ /* 0x000fe200010e062d */
[----:B------:R-:W-:Y:S02]  /*10030*/  ISETP.NE.U32.AND P2, PT, R44, RZ, PT ;  /* 0x000000ff2c00720c */ /* 0x000fe40003f45070 */
[C---:B------:R-:W-:Y:S02]  /*10040*/  LEA R44, P3, R68.reuse, R5, 0x2 ;  /* 0x00000005442c7211 */ /* 0x040fe400078610ff */
[----:B------:R-:W-:Y:S02]  /*10050*/  SHF.L.U64.HI R68, R68, 0x2, R204 ;  /* 0x0000000244447819 */ /* 0x000fe400000102cc */
[----:B------:R-:W-:Y:S01]  /*10060*/  ISETP.GT.AND P1, PT, R0, 0xf, PT ;  /* 0x0000000f0000780c */ /* 0x000fe20003f24270 */
[----:B------:R-:W-:Y:S01]  /*10070*/  HMMA.1688.F32.TF32 R112, R180, R38, R112 ;  /* 0x00000026b470723c */ /* 0x000fe20000081070 */
[C---:B------:R-:W-:Y:S01]  /*10080*/  IMAD R204, R199.reuse, 0xf, RZ ;  /* 0x0000000fc7cc7824 */ /* 0x040fe200078e02ff */
[----:B------:R1:W-:Y:S01]  /*10090*/  LDGSTS.E [R7+0xe00], [R40.64], P0 ;  /* 0x00e0000028077fae */ /* 0x0003e20008121844 */
[----:B------:R-:W-:Y:S01]  /*100a0*/  IMAD.X R45, R6, 0x1, R68, P3 ;  /* 0x00000001062d7824 */ /* 0x000fe200018e0644 */
[----:B------:R-:W-:Y:S01]  /*100b0*/  ISETP.GT.AND P0, PT, R0, 0x13, PT ;  /* 0x000000130000780c */ /* 0x000fe20003f04270 */
[----:B------:R-:W-:-:S03]  /*100c0*/  IMAD R68, R199, 0xf, RZ ;  /* 0x0000000fc7447824 */ /* 0x000fc600078e02ff */
[-C--:B------:R-:W-:Y:S01]  /*100d0*/  HMMA.1688.F32.TF32 R12, R76, R38.reuse, R12 ;  /* 0x000000264c0c723c */ /* 0x080fe2000008100c */
[----:B------:R-:W-:Y:S01]  /*100e0*/  SHF.R.S32.HI R204, RZ, 0x1f, R204 ;  /* 0x0000001fffcc7819 */ /* 0x000fe200000114cc */
[----:B------:R2:W-:Y:S06]  /*100f0*/  LDGSTS.E [R7+0x1600], [R44.64], P2 ;  /* 0x016000002c077fae */ /* 0x0005ec0009121844 */
[----:B------:R-:W-:Y:S01]  /*10100*/  HMMA.1688.F32.TF32 R36, R72, R38, R56 ;  /* 0x000000264824723c */ /* 0x000fe20000081038 */
[----:B-1----:R-:W-:-:S06]  /*10110*/  SEL R41, RZ, 0x4, !P0 ;  /* 0x00000004ff297807 */ /* 0x002fcc0004000000 */
[----:B------:R-:W-:Y:S02]  /*10120*/  SEL R56, RZ, 0x4, !P1 ;  /* 0x00000004ff387807 */ /* 0x000fe40004800000 */
[----:B------:R-:W-:Y:S02]  /*10130*/  LEA R40, P0, R68, R5, 0x2 ;  /* 0x0000000544287211 */ /* 0x000fe400078010ff */
[----:B------:R-:W-:Y:S02]  /*10140*/  SEL R56, R56, RZ, !P5 ;  /* 0x000000ff38387207 */ /* 0x000fe40006800000 */
[----:B------:R-:W-:Y:S01]  /*10150*/  SHF.L.U64.HI R68, R68, 0x2, R204 ;  /* 0x0000000244447819 */ /* 0x000fe200000102cc */
[----:B------:R-:W-:Y:S01]  /*10160*/  IMAD.MOV.U32 R204, RZ, RZ, c[0x0][0x188] ;  /* 0x00006200ffcc7624 */ /* 0x000fe200078e00ff */
[----:B------:R-:W-:Y:S01]  /*10170*/  ISETP.NE.U32.AND P3, PT, R56, RZ, PT ;  /* 0x000000ff3800720c */ /* 0x000fe20003f65070 */
[----:B------:R-:W-:Y:S01]  /*10180*/  HMMA.1688.F32.TF32 R148, R180, R174, R148 ;  /* 0x000000aeb494723c */ /* 0x000fe20000081094 */
[----:B--2---:R-:W-:Y:S01]  /*10190*/  SEL R44, R41, RZ, !P5 ;  /* 0x000000ff292c7207 */ /* 0x004fe20006800000 */
[----:B------:R-:W-:-:S06]  /*101a0*/  IMAD.X R41, R6, 0x1, R68, P0 ;  /* 0x0000000106297824 */ /* 0x000fcc00000e0644 */
[-C--:B------:R-:W-:Y:S01]  /*101b0*/  HMMA.1688.F32.TF32 R152, R76, R174.reuse, R152 ;  /* 0x000000ae4c98723c */ /* 0x080fe20000081098 */
[----:B------:R-:W-:Y:S02]  /*101c0*/  ISETP.GT.AND P1, PT, R0, 0x17, PT ;  /* 0x000000170000780c */ /* 0x000fe40003f24270 */
[----:B------:R-:W-:Y:S01]  /*101d0*/  ISETP.NE.U32.AND P0, PT, R44, RZ, PT ;  /* 0x000000ff2c00720c */ /* 0x000fe20003f05070 */
[----:B------:R1:W-:Y:S04]  /*101e0*/  LDGSTS.E [R7+0x1e00], [R40.64], P3 ;  /* 0x01e0000028077fae */ /* 0x0003e80009921844 */
[----:B------:R-:W-:Y:S07]  /*101f0*/  HMMA.1688.F32.TF32 R172, R72, R174, R60 ;  /* 0x000000ae48ac723c */ /* 0x000fee000008103c */
[----:B------:R-:W-:-:S02]  /*10200*/  IMAD R60, R204, 0x13, RZ ;  /* 0x00000013cc3c7824 */ /* 0x000fc400078e02ff */
[----:B------:R-:W-:Y:S01]  /*10210*/  IMAD R204, R204, 0x13, RZ ;  /* 0x00000013cccc7824 */ /* 0x000fe200078e02ff */
[----:B------:R-:W-:-:S04]  /*10220*/  SEL R44, RZ, 0x4, !P1 ;  /* 0x00000004ff2c7807 */ /* 0x000fc80004800000 */
[----:B------:R-:W-:Y:S01]  /*10230*/  SHF.R.S32.HI R203, RZ, 0x1f, R204 ;  /* 0x0000001fffcb7819 */ /* 0x000fe200000114cc */
[C---:B------:R-:W-:Y:S01]  /*10240*/  IMAD R204, R199.reuse, 0x17, RZ ;  /* 0x00000017c7cc7824 */ /* 0x040fe200078e02ff */
[C---:B-1----:R-:W-:Y:S02]  /*10250*/  LEA R40, P2, R60.reuse, R5, 0x2 ;  /* 0x000000053c287211 */ /* 0x042fe400078410ff */
[----:B------:R-:W-:Y:S01]  /*10260*/  SHF.L.U64.HI R58, R60, 0x2, R203 ;  /* 0x000000023c3a7819 */ /* 0x000fe200000102cb */
[----:B------:R-:W-:Y:S01]  /*10270*/  IMAD R57, R199, 0x17, RZ ;  /* 0x00000017c7397824 */ /* 0x000fe200078e02ff */
[----:B------:R-:W-:Y:S02]  /*10280*/  SEL R44, R44, RZ, !P5 ;  /* 0x000000ff2c2c7207 */ /* 0x000fe40006800000 */
[----:B------:R-:W-:Y:S01]  /*10290*/  SHF.R.S32.HI R204, RZ, 0x1f, R204 ;  /* 0x0000001fffcc7819 */ /* 0x000fe200000114cc */
[----:B------:R-:W-:Y:S01]  /*102a0*/  IMAD.X R41, R6, 0x1, R58, P2 ;  /* 0x0000000106297824 */ /* 0x000fe200010e063a */
[----:B------:R-:W-:-:S02]  /*102b0*/  ISETP.NE.U32.AND P2, PT, R44, RZ, PT ;  /* 0x000000ff2c00720c */ /* 0x000fc40003f45070 */
[C---:B------:R-:W-:Y:S02]  /*102c0*/  LEA R44, P3, R57.reuse, R5, 0x2 ;  /* 0x00000005392c7211 */ /* 0x040fe400078610ff */
[----:B------:R-:W-:Y:S01]  /*102d0*/  SHF.L.U64.HI R57, R57, 0x2, R204 ;  /* 0x0000000239397819 */ /* 0x000fe200000102cc */
[C---:B------:R-:W-:Y:S01]  /*102e0*/  IMAD R204, R199.reuse, 0x1b, RZ ;  /* 0x0000001bc7cc7824 */ /* 0x040fe200078e02ff */
[C---:B------:R-:W-:Y:S01]  /*102f0*/  ISETP.GT.AND P1, PT, R0.reuse, 0x1b, PT ;  /* 0x0000001b0000780c */ /* 0x040fe20003f24270 */
[----:B------:R1:W-:Y:S01]  /*10300*/  LDGSTS.E [R7+0x2600], [R40.64], P0 ;  /* 0x0260000028077fae */ /* 0x0003e20008121844 */
[----:B------:R-:W-:Y:S01]  /*10310*/  ISETP.GT.AND P0, PT, R0, 0x1f, PT ;  /* 0x0000001f0000780c */ /* 0x000fe20003f04270 */
[----:B------:R-:W-:Y:S01]  /*10320*/  IMAD.X R45, R6, 0x1, R57, P3 ;  /* 0x00000001062d7824 */ /* 0x000fe200018e0639 */
[----:B------:R-:W-:Y:S01]  /*10330*/  SEL R56, RZ, 0x4, !P1 ;  /* 0x00000004ff387807 */ /* 0x000fe20004800000 */
[----:B------:R-:W-:Y:S01]  /*10340*/  IMAD R57, R199, 0x1b, RZ ;  /* 0x0000001bc7397824 */ /* 0x000fe200078e02ff */
[----:B------:R-:W-:-:S02]  /*10350*/  SHF.R.S32.HI R204, RZ, 0x1f, R204 ;  /* 0x0000001fffcc7819 */ /* 0x000fc400000114cc */
[----:B------:R-:W-:Y:S01]  /*10360*/  SEL R56, R56, RZ, !P5 ;  /* 0x000000ff38387207 */ /* 0x000fe20006800000 */
[----:B------:R2:W-:Y:S01]  /*10370*/  LDGSTS.E [R7+0x2e00], [R44.64], P2 ;  /* 0x02e000002c077fae */ /* 0x0005e20009121844 */
[----:B-1----:R-:W-:Y:S02]  /*10380*/  SEL R41, RZ, 0x4, !P0 ;  /* 0x00000004ff297807 */ /* 0x002fe40004000000 */
[C---:B------:R-:W-:Y:S02]  /*10390*/  LEA R40, P0, R57.reuse, R5, 0x2 ;  /* 0x0000000539287211 */ /* 0x040fe400078010ff */
[----:B------:R-:W-:Y:S01]  /*103a0*/  SHF.L.U64.HI R57, R57, 0x2, R204 ;  /* 0x0000000239397819 */ /* 0x000fe200000102cc */
[----:B------:R-:W-:Y:S01]  /*103b0*/  IMAD.MOV.U32 R204, RZ, RZ, c[0x0][0x188] ;  /* 0x00006200ffcc7624 */ /* 0x000fe200078e00ff */
[----:B------:R-:W-:Y:S02]  /*103c0*/  ISETP.NE.U32.AND P3, PT, R56, RZ, PT ;  /* 0x000000ff3800720c */ /* 0x000fe40003f65070 */
[----:B--2---:R-:W-:Y:S01]  /*103d0*/  SEL R44, R41, RZ, !P5 ;  /* 0x000000ff292c7207 */ /* 0x004fe20006800000 */
[----:B------:R-:W-:-:S02]  /*103e0*/  IMAD.X R41, R6, 0x1, R57, P0 ;  /* 0x0000000106297824 */ /* 0x000fc400000e0639 */
[C---:B------:R-:W-:Y:S02]  /*103f0*/  IMAD R57, R204.reuse, 0x1f, RZ ;  /* 0x0000001fcc397824 */ /* 0x040fe400078e02ff */
[----:B------:R-:W-:Y:S01]  /*10400*/  IMAD R204, R204, 0x1f, RZ ;  /* 0x0000001fcccc7824 */ /* 0x000fe200078e02ff */
[----:B------:R-:W-:Y:S02]  /*10410*/  ISETP.GT.AND P1, PT, R0, 0x23, PT ;  /* 0x000000230000780c */ /* 0x000fe40003f24270 */
[----:B------:R-:W-:Y:S02]  /*10420*/  ISETP.NE.U32.AND P0, PT, R44, RZ, PT ;  /* 0x000000ff2c00720c */ /* 0x000fe40003f05070 */
[----:B------:R-:W-:Y:S01]  /*10430*/  SHF.R.S32.HI R203, RZ, 0x1f, R204 ;  /* 0x0000001fffcb7819 */ /* 0x000fe200000114cc */
[----:B------:R1:W-:Y:S01]  /*10440*/  LDGSTS.E [R7+0x3600], [R40.64], P3 ;  /* 0x0360000028077fae */ /* 0x0003e20009921844 */
[----:B------:R-:W-:Y:S01]  /*10450*/  SEL R44, RZ, 0x4, !P1 ;  /* 0x00000004ff2c7807 */ /* 0x000fe20004800000 */
[----:B------:R-:W-:Y:S01]  /*10460*/  IMAD R204, R199, 0x23, RZ ;  /* 0x00000023c7cc7824 */ /* 0x000fe200078e02ff */
[----:B------:R-:W-:-:S02]  /*10470*/  SHF.L.U64.HI R58, R57, 0x2, R203 ;  /* 0x00000002393a7819 */ /* 0x000fc400000102cb */
[----:B------:R-:W-:Y:S02]  /*10480*/  SEL R44, R44, RZ, !P5 ;  /* 0x000000ff2c2c7207 */ /* 0x000fe40006800000 */
[----:B------:R-:W-:Y:S02]  /*10490*/  SHF.R.S32.HI R204, RZ, 0x1f, R204 ;  /* 0x0000001fffcc7819 */ /* 0x000fe400000114cc */
[----:B-1----:R-:W-:Y:S01]  /*104a0*/  LEA R40, P2, R57, R5, 0x2 ;  /* 0x0000000539287211 */ /* 0x002fe200078410ff */
[----:B------:R-:W-:Y:S01]  /*104b0*/  IMAD R57, R199, 0x23, RZ ;  /* 0x00000023c7397824 */ /* 0x000fe200078e02ff */
[----:B------:R-:W-:-:S03]  /*104c0*/  ISETP.GT.AND P1, PT, R0, 0x27, PT ;  /* 0x000000270000780c */ /* 0x000fc60003f24270 */
[----:B------:R-:W-:Y:S01]  /*104d0*/  IMAD.X R41, R6, 0x1, R58, P2 ;  /* 0x0000000106297824 */ /* 0x000fe200010e063a */
[----:B------:R-:W-:Y:S02]  /*104e0*/  ISETP.NE.U32.AND P2, PT, R44, RZ, PT ;  /* 0x000000ff2c00720c */ /* 0x000fe40003f45070 */
[C---:B------:R-:W-:Y:S02]  /*104f0*/  LEA R44, P3, R57.reuse, R5, 0x2 ;  /* 0x00000005392c7211 */ /* 0x040fe400078610ff */
[----:B------:R-:W-:Y:S02]  /*10500*/  SHF.L.U64.HI R57, R57, 0x2, R204 ;  /* 0x0000000239397819 */ /* 0x000fe400000102cc */
[----:B------:R-:W-:Y:S01]  /*10510*/  SEL R56, RZ, 0x4, !P1 ;  /* 0x00000004ff387807 */ /* 0x000fe20004800000 */
[C---:B------:R-:W-:Y:S01]  /*10520*/  IMAD R204, R199.reuse, 0x27, RZ ;  /* 0x00000027c7cc7824 */ /* 0x040fe200078e02ff */
[----:B------:R-:W-:Y:S01]  /*10530*/  HMMA.1688.F32.TF32 R84, R180, R98, R84 ;  /* 0x00000062b454723c */ /* 0x000fe20000081054 */
[----:B------:R1:W-:Y:S01]  /*10540*/  LDGSTS.E [R7+0x3e00], [R40.64], P0 ;  /* 0x03e0000028077fae */ /* 0x0003e20008121844 */
[----:B------:R-:W-:Y:S01]  /*10550*/  IMAD.X R45, R6, 0x1, R57, P3 ;  /* 0x00000001062d7824 */ /* 0x000fe200018e0639 */
[----:B------:R-:W-:Y:S01]  /*10560*/  SEL R56, R56, RZ, !P5 ;  /* 0x000000ff38387207 */ /* 0x000fe20006800000 */
[----:B------:R-:W-:Y:S01]  /*10570*/  IMAD R57, R199, 0x27, RZ ;  /* 0x00000027c7397824 */ /* 0x000fe200078e02ff */
[----:B------:R-:W-:-:S02]  /*10580*/  ISETP.GT.AND P0, PT, R0, 0x2b, PT ;  /* 0x0000002b0000780c */ /* 0x000fc40003f04270 */
[----:B------:R-:W-:Y:S01]  /*10590*/  SHF.R.S32.HI R199, RZ, 0x1f, R204 ;  /* 0x0000001fffc77819 */ /* 0x000fe200000114cc */
[C---:B------:R-:W-:Y:S01]  /*105a0*/  HMMA.1688.F32.TF32 R164, R180.reuse, R118, R164 ;  /* 0x00000076b4a4723c */ /* 0x040fe200000810a4 */
[----:B------:R-:W-:Y:S01]  /*105b0*/  ISETP.NE.U32.AND P3, PT, R56, RZ, PT ;  /* 0x000000ff3800720c */ /* 0x000fe20003f65070 */
[----:B------:R-:W-:Y:S01]  /*105c0*/  IMAD.MOV.U32 R204, RZ, RZ, c[0x0][0x188] ;  /* 0x00006200ffcc7624 */ /* 0x000fe200078e00ff */
[----:B------:R2:W-:Y:S01]  /*105d0*/  LDGSTS.E [R7+0x4600], [R44.64], P2 ;  /* 0x046000002c077fae */ /* 0x0005e20009121844 */
[----:B-1----:R-:W-:Y:S02]  /*105e0*/  SEL R41, RZ, 0x4, !P0 ;  /* 0x00000004ff297807 */ /* 0x002fe40004000000 */
[C---:B------:R-:W-:Y:S02]  /*105f0*/  LEA R40, P0, R57.reuse, R5, 0x2 ;  /* 0x0000000539287211 */ /* 0x040fe400078010ff */
[----:B------:R-:W-:Y:S01]  /*10600*/  SHF.L.U64.HI R57, R57, 0x2, R199 ;  /* 0x0000000239397819 */ /* 0x000fe200000102c7 */
[C---:B------:R-:W-:Y:S01]  /*10610*/  IMAD R199, R204.reuse, 0x2b, RZ ;  /* 0x0000002bccc77824 */ /* 0x040fe200078e02ff */
[----:B------:R-:W-:Y:S01]  /*10620*/  HMMA.1688.F32.TF32 R132, R180, R146, R132 ;  /* 0x00000092b484723c */ /* 0x000fe20000081084 */
[----:B------:R-:W-:Y:S01]  /*10630*/  IMAD R204, R204, 0x2b, RZ ;  /* 0x0000002bcccc7824 */ /* 0x000fe200078e02ff */
[----:B--2---:R-:W-:Y:S01]  /*10640*/  SEL R44, R41, RZ, !P5 ;  /* 0x000000ff292c7207 */ /* 0x004fe20006800000 */
[----:B------:R-:W-:Y:S01]  /*10650*/  IMAD.X R41, R6, 0x1, R57, P0 ;  /* 0x0000000106297824 */ /* 0x000fe200000e0639 */
[----:B------:R-:W-:-:S02]  /*10660*/  SHF.R.S32.HI R199, RZ, 0x1f, R199 ;  /* 0x0000001fffc77819 */ /* 0x000fc400000114c7 */
[----:B------:R-:W-:Y:S02]  /*10670*/  ISETP.NE.U32.AND P0, PT, R44, RZ, PT ;  /* 0x000000ff2c00720c */ /* 0x000fe40003f05070 */
[----:B------:R-:W-:Y:S01]  /*10680*/  ISETP.GT.AND P1, PT, R0, 0x2f, PT ;  /* 0x0000002f0000780c */ /* 0x000fe20003f24270 */
[----:B------:R1:W-:Y:S01]  /*10690*/  LDGSTS.E [R7+0x4e00], [R40.64], P3 ;  /* 0x04e0000028077fae */ /* 0x0003e20009921844 */
[C---:B------:R-:W-:Y:S02]  /*106a0*/  SHF.L.U64.HI R57, R204.reuse, 0x2, R199 ;  /* 0x00000002cc397819 */ /* 0x040fe400000102c7 */
[----:B------:R-:W-:Y:S01]  /*106b0*/  SEL R44, RZ, 0x4, !P1 ;  /* 0x00000004ff2c7807 */ /* 0x000fe20004800000 */
[----:B------:R-:W-:Y:S01]  /*106c0*/  STL [R1+0x178], R84 ;  /* 0x0001785401007387 */ /* 0x000fe20000100800 */
[----:B------:R-:W-:Y:S01]  /*106d0*/  HMMA.1688.F32.TF32 R64, R80, R144, R64 ;  /* 0x000000905040723c */ /* 0x000fe20000081040 */
[----:B-1----:R-:W-:Y:S02]  /*106e0*/  LEA R40, P2, R204, R5, 0x2 ;  /* 0x00000005cc287211 */ /* 0x002fe400078410ff */
[----:B------:R-:W-:Y:S01]  /*106f0*/  STL [R1+0x174], R85 ;  /* 0x0001745501007387 */ /* 0x000fe20000100800 */
[----:B------:R-:W-:-:S02]  /*10700*/  SEL R44, R44, RZ, !P5 ;  /* 0x000000ff2c2c7207 */ /* 0x000fc40006800000 */
[----:B------:R-:W-:Y:S01]  /*10710*/  IMAD.X R41, R6, 0x1, R57, P2 ;  /* 0x0000000106297824 */ /* 0x000fe200010e0639 */
[----:B------:R-:W-:Y:S01]  /*10720*/  STL [R1+0x170], R86 ;  /* 0x0001705601007387 */ /* 0x000fe20000100800 */
[C---:B------:R-:W-:Y:S01]  /*10730*/  ISETP.GT.AND P1, PT, R0.reuse, 0x33, PT ;  /* 0x000000330000780c */ /* 0x040fe20003f24270 */
[----:B------:R-:W-:Y:S01]  /*10740*/  IMAD.MOV.U32 R204, RZ, RZ, c[0x0][0x188] ;  /* 0x00006200ffcc7624 */ /* 0x000fe200078e00ff */
[----:B------:R-:W-:Y:S01]  /*10750*/  ISETP.GT.AND P2, PT, R0, 0x37, PT ;  /* 0x000000370000780c */ /* 0x000fe20003f44270 */
[----:B------:R-:W-:Y:S01]  /*10760*/  STL [R1+0x16c], R87 ;  /* 0x00016c5701007387 */ /* 0x000fe20000100800 */
[----:B------:R-:W-:-:S03]  /*10770*/  ISETP.NE.U32.AND P6, PT, R44, RZ, PT ;  /* 0x000000ff2c00720c */ /* 0x000fc60003fc5070 */
[----:B------:R-:W-:Y:S01]  /*10780*/  STL [R1+0x188], R164 ;  /* 0x000188a401007387 */ /* 0x000fe20000100800 */
[----:B------:R-:W-:-:S03]  /*10790*/  SEL R44, RZ, 0x4, !P1 ;  /* 0x00000004ff2c7807 */ /* 0x000fc60004800000 */
[----:B------:R-:W-:Y:S01]  /*107a0*/  STL [R1+0x184], R165 ;  /* 0x000184a501007387 */ /* 0x000fe20000100800 */
[----:B------:R-:W-:-:S03]  /*107b0*/  IMAD R57, R204, 0x2f, RZ ;  /* 0x0000002fcc397824 */ /* 0x000fc600078e02ff */
[----:B------:R-:W-:Y:S01]  /*107c0*/  STL [R1+0x180], R166 ;  /* 0x000180a601007387 */ /* 0x000fe20000100800 */
[----:B------:R-:W-:-:S03]  /*107d0*/  IMAD R204, R204, 0x2f, RZ ;  /* 0x0000002fcccc7824 */ /* 0x000fc600078e02ff */
[----:B------:R1:W-:Y:S01]  /*107e0*/  LDGSTS.E [R7+0x5600], [R40.64], P0 ;  /* 0x0560000028077fae */ /* 0x0003e20008121844 */
[----:B------:R-:W-:-:S03]  /*107f0*/  ISETP.GT.AND P0, PT, R0, 0x3b, PT ;  /* 0x0000003b0000780c */ /* 0x000fc60003f04270 */
[----:B------:R-:W-:Y:S04]  /*10800*/  STL [R1+0x17c], R167 ;  /* 0x00017ca701007387 */ /* 0x000fe80000100800 */
[----:B------:R-:W-:Y:S01]  /*10810*/  STL [R1+0x198], R160 ;  /* 0x000198a001007387 */ /* 0x000fe20000100800 */
[----:B-1----:R-:W-:-:S03]  /*10820*/  SEL R40, RZ, 0x4, !P2 ;  /* 0x00000004ff287807 */ /* 0x002fc60005000000 */
[----:B------:R-:W-:Y:S01]  /*10830*/  STL [R1+0x194], R161 ;  /* 0x000194a101007387 */ /* 0x000fe20000100800 */
[----:B------:R-:W-:Y:S02]  /*10840*/  SEL R41, R44, RZ, !P5 ;  /* 0x000000ff2c297207 */ /* 0x000fe40006800000 */
[----:B------:R-:W-:Y:S01]  /*10850*/  SEL R40, R40, RZ, !P5 ;  /* 0x000000ff28287207 */ /* 0x000fe20006800000 */
[----:B------:R-:W-:Y:S01]  /*10860*/  STL [R1+0x190], R162 ;  /* 0x000190a201007387 */ /* 0x000fe20000100800 */
[----:B------:R-:W-:Y:S02]  /*10870*/  ISETP.GT.AND P1, PT, R0, 0x3f, PT ;  /* 0x0000003f0000780c */ /* 0x000fe40003f24270 */
[----:B------:R-:W-:Y:S01]  /*10880*/  SEL R44, RZ, 0x4, !P0 ;  /* 0x00000004ff2c7807 */ /* 0x000fe20004000000 */
[----:B------:R-:W-:Y:S01]  /*10890*/  STL [R1+0x18c], R163 ;  /* 0x00018ca301007387 */ /* 0x000fe20000100800 */
[----:B------:R-:W-:-:S03]  /*108a0*/  SHF.R.S32.HI R204, RZ, 0x1f, R204 ;  /* 0x0000001fffcc7819 */ /* 0x000fc600000114cc */
[----:B------:R-:W-:Y:S01]  /*108b0*/  STL [R1+0x1a8], R132 ;  /* 0x0001a88401007387 */ /* 0x000fe20000100800 */
[----:B------:R-:W-:-:S03]  /*108c0*/  ISETP.NE.U32.AND P0, PT, R41, RZ, PT ;  /* 0x000000ff2900720c */ /* 0x000fc60003f05070 */
[----:B------:R-:W-:Y:S01]  /*108d0*/  STL [R1+0x1a4], R133 ;  /* 0x0001a48501007387 */ /* 0x000fe20000100800 */
[----:B------:R-:W-:-:S03]  /*108e0*/  ISETP.NE.U32.AND P3, PT, R40, RZ, PT ;  /* 0x000000ff2800720c */ /* 0x000fc60003f65070 */
[----:B------:R-:W-:Y:S01]  /*108f0*/  STL [R1+0x1a0], R134 ;  /* 0x0001a08601007387 */ /* 0x000fe20000100800 */
[----:B------:R-:W-:Y:S02]  /*10900*/  SEL R41, RZ, 0x4, !P1 ;  /* 0x00000004ff297807 */ /* 0x000fe40004800000 */
[----:B------:R-:W-:Y:S01]  /*10910*/  SEL R40, R44, RZ, !P5 ;  /* 0x000000ff2c287207 */ /* 0x000fe20006800000 */
[----:B------:R-:W-:Y:S01]  /*10920*/  STL [R1+0x19c], R135 ;  /* 0x00019c8701007387 */ /* 0x000fe20000100800 */
[----:B------:R-:W-:-:S03]  /*10930*/  LEA R44, P1, R57, R5, 0x2 ;  /* 0x00000005392c7211 */ /* 0x000fc600078210ff */
[----:B------:R-:W-:Y:S01]  /*10940*/  STL [R1+0x1b8], R148 ;  /* 0x0001b89401007387 */ /* 0x000fe20000100800 */
[----:B------:R-:W-:-:S03]  /*10950*/  SHF.L.U64.HI R57, R57, 0x2, R204 ;  /* 0x0000000239397819 */ /* 0x000fc600000102cc */
[----:B------:R-:W-:Y:S04]  /*10960*/  STL [R1+0x1b4], R149 ;  /* 0x0001b49501007387 */ /* 0x000fe80000100800 */
[----:B------:R-:W-:Y:S04]  /*10970*/  STL [R1+0x1b0], R150 ;  /* 0x0001b09601007387 */ /* 0x000fe80000100800 */
[----:B------:R-:W-:Y:S01]  /*10980*/  STL [R1+0x1ac], R151 ;  /* 0x0001ac9701007387 */ /* 0x000fe20000100800 */
[----:B------:R-:W-:-:S03]  /*10990*/  IMAD.X R45, R6, 0x1, R57, P1 ;  /* 0x00000001062d7824 */ /* 0x000fc600008e0639 */
[----:B------:R-:W-:Y:S04]  /*109a0*/  STL [R1+0x1c4], R113 ;  /* 0x0001c47101007387 */ /* 0x000fe80000100800 */
[----:B------:R1:W-:Y:S04]  /*109b0*/  STL [R1+0x1c0], R114 ;  /* 0x0001c07201007387 */ /* 0x0003e80000100800 */
[----:B------:R2:W-:Y:S01]  /*109c0*/  STL [R1+0x1bc], R115 ;  /* 0x0001bc7301007387 */ /* 0x0005e20000100800 */
[C---:B------:R-:W-:Y:S03]  /*109d0*/  HMMA.1688.F32.TF32 R88, R76.reuse, R98, R88 ;  /* 0x000000624c58723c */ /* 0x040fe60000081058 */
[----:B------:R-:W3:Y:S04]  /*109e0*/  LDL.LU R63, [R1+0x14c] ;  /* 0x00014c00013f7983 */ /* 0x000ee80000300800 */
[----:B------:R-:W4:Y:S01]  /*109f0*/  LDL.LU R57, [R1+0x148] ;  /* 0x0001480001397983 */ /* 0x000f220000300800 */
[C---:B------:R-:W-:Y:S03]  /*10a00*/  HMMA.1688.F32.TF32 R100, R76.reuse, R118, R100 ;  /* 0x000000764c64723c */ /* 0x040fe60000081064 */
[----:B------:R-:W2:Y:S04]  /*10a10*/  LDL.LU R71, [R1+0x12c] ;  /* 0x00012c0001477983 */ /* 0x000ea80000300800 */
[----:B------:R-:W2:Y:S01]  /*10a20*/  LDL.LU R60, [R1+0x128] ;  /* 0x00012800013c7983 */ /* 0x000ea20000300800 */
[C---:B------:R-:W-:Y:S08]  /*10a30*/  HMMA.1688.F32.TF32 R136, R76.reuse, R146, R136 ;  /* 0x000000924c88723c */ /* 0x040ff00000081088 */
[C---:B------:R-:W-:Y:S08]  /*10a40*/  HMMA.1688.F32.TF32 R16, R76.reuse, R42, R16 ;  /* 0x0000002a4c10723c */ /* 0x040ff00000081010 */
[----:B------:R-:W-:Y:S01]  /*10a50*/  HMMA.1688.F32.TF32 R20, R76, R46, R20 ;  /* 0x0000002e4c14723c */ /* 0x000fe20000081014 */
[----:B------:R-:W2:Y:S01]  /*10a60*/  LDL.LU R79, [R1+0x10c] ;  /* 0x00010c00014f7983 */ /* 0x000ea20000300800 */
[----:B------:R-:W-:-:S06]  /*10a70*/  SEL R41, R41, RZ, !P5 ;  /* 0x000000ff29297207 */ /* 0x000fcc0006800000 */
[----:B------:R-:W-:Y:S01]  /*10a80*/  HMMA.1688.F32.TF32 R108, R180, R42, R108 ;  /* 0x0000002ab46c723c */ /* 0x000fe2000008106c */
[----:B------:R-:W-:Y:S01]  /*10a90*/  ISETP.NE.U32.AND P2, PT, R40, RZ, PT ;  /* 0x000000ff2800720c */ /* 0x000fe20003f45070 */
[----:B------:R1:W-:Y:S06]  /*10aa0*/  LDGSTS.E [R7+0x5e00], [R44.64], P6 ;  /* 0x05e000002c077fae */ /* 0x0003ec000b121844 */
[----:B------:R-:W-:Y:S01]  /*10ab0*/  HMMA.1688.F32.TF32 R144, R72, R146, R64 ;  /* 0x000000924890723c */ /* 0x000fe20000081040 */
[----:B------:R-:W2:Y:S04]  /*10ac0*/  LDL.LU R66, [R1+0x108] ;  /* 0x0001080001427983 */ /* 0x000ea80000300800 */
[----:B-1----:R-:W2:Y:S04]  /*10ad0*/  LDL.LU R114, [R1+0xc] ;  /* 0x00000c0001727983 */ /* 0x002ea80000300800 */
[----:B------:R-:W2:Y:S04]  /*10ae0*/  LDL.LU R150, [R1+0x2c] ;  /* 0x00002c0001967983 */ /* 0x000ea80000300800 */
[----:B------:R-:W2:Y:S04]  /*10af0*/  LDL.LU R134, [R1+0x8] ;  /* 0x0000080001867983 */ /* 0x000ea80000300800 */
[----:B------:R-:W2:Y:S04]  /*10b00*/  LDL.LU R161, [R1+0x4c] ;  /* 0x00004c0001a17983 */ /* 0x000ea80000300800 */
[----:B------:R-:W2:Y:S04]  /*10b10*/  LDL.LU R166, [R1+0x28] ;  /* 0x0000280001a67983 */ /* 0x000ea80000300800 */
[----:B------:R-:W3:Y:S04]  /*10b20*/  LDL.LU R85, [R1+0x6c] ;  /* 0x00006c0001557983 */ /* 0x000ee80000300800 */
[----:B------:R-:W3:Y:S01]  /*10b30*/  LDL.LU R206, [R1+0x48] ;  /* 0x0000480001ce7983 */ /* 0x000ee20000300800 */
[----:B------:R-:W-:Y:S03]  /*10b40*/  HMMA.1688.F32.TF32 R8, R180, R46, R8 ;  /* 0x0000002eb408723c */ /* 0x000fe60000081008 */
[----:B------:R-:W3:Y:S04]  /*10b50*/  LDL.LU R201, [R1+0x8c] ;  /* 0x00008c0001c97983 */ /* 0x000ee80000300800 */
[----:B------:R-:W3:Y:S01]  /*10b60*/  LDL.LU R194, [R1+0x68] ;  /* 0x0000680001c27983 */ /* 0x000ee20000300800 */
[C---:B------:R-:W-:Y:S03]  /*10b70*/  HMMA.1688.F32.TF32 R96, R72.reuse, R98, R176 ;  /* 0x000000624860723c */ /* 0x040fe600000810b0 */
[----:B------:R-:W3:Y:S04]  /*10b80*/  LDL.LU R191, [R1+0xac] ;  /* 0x0000ac0001bf7983 */ /* 0x000ee80000300800 */
[----:B------:R-:W3:Y:S01]  /*10b90*/  LDL.LU R186, [R1+0x88] ;  /* 0x0000880001ba7983 */ /* 0x000ee20000300800 */
[----:B------:R-:W-:Y:S03]  /*10ba0*/  HMMA.1688.F32.TF32 R116, R72, R118, R168 ;  /* 0x000000764874723c */ /* 0x000fe600000810a8 */
[----:B------:R-:W3:Y:S04]  /*10bb0*/  LDL.LU R183, [R1+0xcc] ;  /* 0x0000cc0001b77983 */ /* 0x000ee80000300800 */
[----:B------:R-:W3:Y:S04]  /*10bc0*/  LDL.LU R178, [R1+0xa8] ;  /* 0x0000a80001b27983 */ /* 0x000ee80000300800 */
[----:B------:R-:W4:Y:S01]  /*10bd0*/  LDL.LU R177, [R1+0xe4] ;  /* 0x0000e40001b17983 */ /* 0x000f220000300800 */
[----:B------:R-:W-:-:S03]  /*10be0*/  ISETP.NE.U32.AND P1, PT, R41, RZ, PT ;  /* 0x000000ff2900720c */ /* 0x000fc60003f25070 */
[----:B------:R-:W4:Y:S01]  /*10bf0*/  LDL.LU R171, [R1+0xec] ;  /* 0x0000ec0001ab7983 */ /* 0x000f220000300800 */
[C---:B------:R-:W-:Y:S03]  /*10c00*/  HMMA.1688.F32.TF32 R40, R72.reuse, R42, R52 ;  /* 0x0000002a4828723c */ /* 0x040fe60000081034 */
[----:B------:R-:W4:Y:S04]  /*10c10*/  LDL.LU R82, [R1+0xc8] ;  /* 0x0000c80001527983 */ /* 0x000f280000300800 */
[----:B------:R-:W4:Y:S01]  /*10c20*/  LDL.LU R81, [R1+0x104] ;  /* 0x0001040001517983 */ /* 0x000f220000300800 */
[----:B------:R-:W-:Y:S03]  /*10c30*/  HMMA.1688.F32.TF32 R44, R72, R46, R48 ;  /* 0x0000002e482c723c */ /* 0x000fe60000081030 */
[----:B------:R-:W4:Y:S04]  /*10c40*/  LDL.LU R76, [R1+0xe0] ;  /* 0x0000e000014c7983 */ /* 0x000f280000300800 */
[----:B------:R-:W1:Y:S04]  /*10c50*/  S2R R199, SR_TID.X ;  /* 0x0000000000c77919 */ /* 0x000e680000002100 */
[----:B------:R-:W4:Y:S01]  /*10c60*/  LDL.LU R74, [R1+0xe8] ;  /* 0x0000e800014a7983 */ /* 0x000f220000300800 */
[----:B------:R-:W-:-:S03]  /*10c70*/  IMAD.MOV.U32 R204, RZ, RZ, c[0x0][0x188] ;  /* 0x00006200ffcc7624 */ /* 0x000fc600078e00ff */
[----:B------:R-:W4:Y:S01]  /*10c80*/  LDL.LU R73, [R1+0x124] ;  /* 0x0001240001497983 */ /* 0x000f220000300800 */
[C---:B------:R-:W-:Y:S02]  /*10c90*/  IMAD R203, R204.reuse, 0x37, RZ ;  /* 0x00000037cccb7824 */ /* 0x040fe400078e02ff */
[C---:B------:R-:W-:Y:S01]  /*10ca0*/  IMAD R59, R204.reuse, 0x37, RZ ;  /* 0x00000037cc3b7824 */ /* 0x040fe200078e02ff */
[----:B------:R-:W4:Y:S02]  /*10cb0*/  LDL.LU R68, [R1+0x100] ;  /* 0x0001000001447983 */ /* 0x000f240000300800 */
[----:B------:R-:W-:Y:S02]  /*10cc0*/  SHF.R.S32.HI R203, RZ, 0x1f, R203 ;  /* 0x0000001fffcb7819 */ /* 0x000fe400000114cb */
[----:B------:R-:W4:Y:S01]  /*10cd0*/  LDL.LU R65, [R1+0x144] ;  /* 0x0001440001417983 */ /* 0x000f220000300800 */
[----:B-1----:R-:W-:Y:S01]  /*10ce0*/  LOP3.LUT R58, R199, 0x3f, RZ, 0xc0, !PT ;  /* 0x0000003fc73a7812 */ /* 0x002fe200078ec0ff */
[----:B------:R-:W-:-:S03]  /*10cf0*/  IMAD R199, R204, 0x33, RZ ;  /* 0x00000033ccc77824 */ /* 0x000fc600078e02ff */
[----:B------:R-:W-:Y:S01]  /*10d00*/  ISETP.GE.AND P4, PT, R58, R0, PT ;  /* 0x000000003a00720c */ /* 0x000fe20003f86270 */
[----:B------:R-:W-:Y:S01]  /*10d10*/  IMAD R58, R204, 0x33, RZ ;  /* 0x00000033cc3a7824 */ /* 0x000fe200078e02ff */
[----:B------:R-:W-:Y:S02]  /*10d20*/  SHF.R.S32.HI R199, RZ, 0x1f, R199 ;  /* 0x0000001fffc77819 */ /* 0x000fe400000114c7 */
[----:B------:R-:W-:Y:S02]  /*10d30*/  SEL R56, RZ, 0x4, P4 ;  /* 0x00000004ff387807 */ /* 0x000fe40002000000 */
[----:B------:R-:W-:Y:S02]  /*10d40*/  LEA R52, P4, R58, R5, 0x2 ;  /* 0x000000053a347211 */ /* 0x000fe400078810ff */
[----:B------:R-:W-:Y:S02]  /*10d50*/  SEL R56, R56, RZ, !P5 ;  /* 0x000000ff38387207 */ /* 0x000fe40006800000 */
[----:B------:R-:W-:-:S02]  /*10d60*/  SHF.L.U64.HI R58, R58, 0x2, R199 ;  /* 0x000000023a3a7819 */ /* 0x000fc400000102c7 */
[C---:B------:R-:W-:Y:S02]  /*10d70*/  LEA R54, P5, R59.reuse, R5, 0x2 ;  /* 0x000000053b367211 */ /* 0x040fe400078a10ff */
[----:B------:R-:W-:Y:S01]  /*10d80*/  SHF.L.U64.HI R61, R59, 0x2, R203 ;  /* 0x000000023b3d7819 */ /* 0x000fe200000102cb */
[----:B------:R-:W-:Y:S01]  /*10d90*/  IMAD.X R53, R6, 0x1, R58, P4 ;  /* 0x0000000106357824 */ /* 0x000fe200020e063a */
[----:B------:R-:W-:-:S03]  /*10da0*/  ISETP.NE.U32.AND P4, PT, R56, RZ, PT ;  /* 0x000000ff3800720c */ /* 0x000fc60003f85070 */
[----:B------:R-:W-:Y:S01]  /*10db0*/  IMAD.X R55, R6, 0x1, R61, P5 ;  /* 0x0000000106377824 */ /* 0x000fe200028e063d */
[----:B------:R3:W-:Y:S01]  /*10dc0*/  LDGSTS.E [R7+0x6600], [R52.64], P0 ;  /* 0x0660000034077fae */ /* 0x0007e20008121844 */
[----:B------:R-:W-:-:S03]  /*10dd0*/  IMAD.MOV.U32 R199, RZ, RZ, c[0x0][0x188] ;  /* 0x00006200ffc77624 */ /* 0x000fc600078e00ff */
[----:B------:R-:W4:Y:S04]  /*10de0*/  LDL.LU R61, [R1+0x120] ;  /* 0x00012000013d7983 */ /* 0x000f280000300800 */
[----:B------:R-:W4:Y:S04]  /*10df0*/  LDL.LU R56, [R1+0x140] ;  /* 0x0001400001387983 */ /* 0x000f280000300800 */
[----:B------:R-:W4:Y:S04]  /*10e00*/  LDL.LU R113, [R1+0x4] ;  /* 0x0000040001717983 */ /* 0x000f280000300800 */
[----:B------:R-:W4:Y:S01]  /*10e10*/  LDL.LU R149, [R1+0x24] ;  /* 0x0000240001957983 */ /* 0x000f220000300800 */
[----:B------:R-:W-:-:S03]  /*10e20*/  IMAD R58, R199, 0x3b, RZ ;  /* 0x0000003bc73a7824 */ /* 0x000fc600078e02ff */
[----:B------:R-:W4:Y:S01]  /*10e30*/  LDL.LU R132, [R1] ;  /* 0x0000000001847983 */ /* 0x000f220000300800 */
[----:B------:R-:W-:-:S03]  /*10e40*/  IMAD R59, R199, 0x3f, RZ ;  /* 0x0000003fc73b7824 */ /* 0x000fc600078e02ff */
        /* <DEDUP_REMOVED lines=12> */
[----:B------:R-:W-:Y:S01]  /*10f10*/  IMAD R204, R204, 0x3b, RZ ;  /* 0x0000003bcccc7824 */ /* 0x000fe200078e02ff */
[----:B------:R-:W-:-:S02]  /*10f20*/  LEA R48, P6, R58, R5, 0x2 ;  /* 0x000000053a307211 */ /* 0x000fc400078c10ff */
[----:B------:R-:W4:Y:S02]  /*10f30*/  LDL.LU R83, [R1+0xfc] ;  /* 0x0000fc0001537983 */ /* 0x000f240000300800 */
[----:B------:R-:W-:Y:S02]  /*10f40*/  SHF.R.S32.HI R204, RZ, 0x1f, R204 ;  /* 0x0000001fffcc7819 */ /* 0x000fe400000114cc */
[----:B------:R-:W4:Y:S02]  /*10f50*/  LDL.LU R78, [R1+0xd8] ;  /* 0x0000d800014e7983 */ /* 0x000f240000300800 */
[----:B------:R-:W-:Y:S02]  /*10f60*/  SHF.L.U64.HI R58, R58, 0x2, R204 ;  /* 0x000000023a3a7819 */ /* 0x000fe400000102cc */
[C---:B------:R-:W-:Y:S01]  /*10f70*/  LEA R50, P0, R59.reuse, R5, 0x2 ;  /* 0x000000053b327211 */ /* 0x040fe200078010ff */
[----:B------:R-:W4:Y:S02]  /*10f80*/  LDL.LU R75, [R1+0x11c] ;  /* 0x00011c00014b7983 */ /* 0x000f240000300800 */
[C---:B------:R-:W-:Y:S01]  /*10f90*/  IMAD.X R49, R6.reuse, 0x1, R58, P6 ;  /* 0x0000000106317824 */ /* 0x040fe200030e063a */
[----:B------:R-:W-:Y:S01]  /*10fa0*/  SHF.R.S32.HI R58, RZ, 0x1f, R59 ;  /* 0x0000001fff3a7819 */ /* 0x000fe2000001143b */
[----:B------:R-:W4:Y:S03]  /*10fb0*/  LDL.LU R70, [R1+0xf8] ;  /* 0x0000f80001467983 */ /* 0x000f260000300800 */
[----:B------:R-:W-:Y:S01]  /*10fc0*/  SHF.L.U64.HI R58, R59, 0x2, R58 ;  /* 0x000000023b3a7819 */ /* 0x000fe2000001023a */
[----:B------:R-:W4:Y:S04]  /*10fd0*/  LDL.LU R67, [R1+0x13c] ;  /* 0x00013c0001437983 */ /* 0x000f280000300800 */
[----:B------:R-:W-:Y:S01]  /*10fe0*/  IMAD.X R51, R6, 0x1, R58, P0 ;  /* 0x0000000106337824 */ /* 0x000fe200000e063a */
        /* <DEDUP_REMOVED lines=26> */
[----:B--2---:R-:W2:Y:S04]  /*11190*/  LDL.LU R115, [R1+0x14] ;  /* 0x0000140001737983 */ /* 0x004ea80000300800 */
[----:B------:R-:W2:Y:S04]  /*111a0*/  LDL.LU R151, [R1+0x34] ;  /* 0x0000340001977983 */ /* 0x000ea80000300800 */
[----:B------:R-:W2:Y:S04]  /*111b0*/  LDL.LU R160, [R1+0x10] ;  /* 0x0000100001a07983 */ /* 0x000ea80000300800 */
[----:B------:R-:W2:Y:S04]  /*111c0*/  LDL.LU R163, [R1+0x54] ;  /* 0x0000540001a37983 */ /* 0x000ea80000300800 */
[----:B------:R-:W2:Y:S04]  /*111d0*/  LDL.LU R84, [R1+0x30] ;  /* 0x0000300001547983 */ /* 0x000ea80000300800 */
[----:B------:R-:W2:Y:S04]  /*111e0*/  LDL.LU R87, [R1+0x74] ;  /* 0x0000740001577983 */ /* 0x000ea80000300800 */
[----:B------:R-:W2:Y:S04]  /*111f0*/  LDL.LU R202, [R1+0x50] ;  /* 0x0000500001ca7983 */ /* 0x000ea80000300800 */
[----:B------:R-:W2:Y:S04]  /*11200*/  LDL.LU R192, [R1+0x70] ;  /* 0x0000700001c07983 */ /* 0x000ea80000300800 */
[----:B------:R1:W-:Y:S01]  /*11210*/  LDGSTS.E [R7+0x6e00], [R54.64], P3 ;  /* 0x06e0000036077fae */ /* 0x0003e20009921844 */
[----:B---3--:R-:W-:-:S03]  /*11220*/  IADD3 R52, P3, R2, R63, RZ ;  /* 0x0000003f02347210 */ /* 0x008fc60007f7e0ff */
[----:B------:R3:W-:Y:S02]  /*11230*/  LDGSTS.E [R7+0x7600], [R48.64], P2 ;  /* 0x0760000030077fae */ /* 0x0007e40009121844 */
[----:B----4-:R-:W-:Y:S02]  /*11240*/  IMAD.X R53, R57, 0x1, R3, P3 ;  /* 0x0000000139357824 */ /* 0x010fe400018e0603 */
[----:B------:R4:W-:Y:S01]  /*11250*/  LDGSTS.E [R7+0x7e00], [R50.64], P1 ;  /* 0x07e0000032077fae */ /* 0x0009e20008921844 */
[----:B-1----:R-:W-:-:S03]  /*11260*/  IMAD R54, R198, 0x8000, R207 ;  /* 0x00008000c6367824 */ /* 0x002fc600078e02cf */
[----:B------:R-:W0:Y:S01]  /*11270*/  LDGDEPBAR ;  /* 0x00000000000079af */ /* 0x000e220000000000 */
[----:B---3--:R-:W-:-:S03]  /*11280*/  IADD3 R48, P0, R2, R71, RZ ;  /* 0x0000004702307210 */ /* 0x008fc60007f1e0ff */
[----:B------:R1:W-:Y:S01]  /*11290*/  LDGSTS.E [R54+0x10000], [R52.64], P4 ;  /* 0x1000000034367fae */ /* 0x0003e2000a121844 */
[----:B----4-:R-:W-:Y:S01]  /*112a0*/  IADD3 R50, P1, R2, R79, RZ ;  /* 0x0000004f02327210 */ /* 0x010fe20007f3e0ff */
[----:B------:R-:W-:-:S04]  /*112b0*/  IMAD.X R49, R60, 0x1, R3, P0 ;  /* 0x000000013c317824 */ /* 0x000fc800000e0603 */
[----:B------:R-:W-:Y:S01]  /*112c0*/  IMAD.X R51, R66, 0x1, R3, P1 ;  /* 0x0000000142337824 */ /* 0x000fe200008e0603 */
[----:B------:R3:W-:Y:S01]  /*112d0*/  LDGSTS.E [R54+0x10800], [R48.64], P4 ;  /* 0x1080000030367fae */ /* 0x0007e2000a121844 */
[----:B-1----:R-:W-:-:S03]  /*112e0*/  IADD3 R52, P0, R2, R171, RZ ;  /* 0x000000ab02347210 */ /* 0x002fc60007f1e0ff */
[----:B------:R1:W-:Y:S02]  /*112f0*/  LDGSTS.E [R54+0x11000], [R50.64], P4 ;  /* 0x1100000032367fae */ /* 0x0003e4000a121844 */
[----:B------:R-:W-:Y:S01]  /*11300*/  IMAD.X R53, R74, 0x1, R3, P0 ;  /* 0x000000014a357824 */ /* 0x000fe200000e0603 */
[----:B---3--:R-:W-:-:S04]  /*11310*/  IADD3 R48, P1, R2, R183, RZ ;  /* 0x000000b702307210 */ /* 0x008fc80007f3e0ff */
[----:B------:R3:W-:Y:S01]  /*11320*/  LDGSTS.E [R54+0x11800], [R52.64], P4 ;  /* 0x1180000034367fae */ /* 0x0007e2000a121844 */
[----:B-1----:R-:W-:Y:S01]  /*11330*/  IADD3 R50, P0, R2, R191, RZ ;  /* 0x000000bf02327210 */ /* 0x002fe20007f1e0ff */
[----:B------:R-:W-:-:S04]  /*11340*/  IMAD.X R49, R82, 0x1, R3, P1 ;  /* 0x0000000152317824 */ /* 0x000fc800008e0603 */
[----:B------:R-:W-:Y:S01]  /*11350*/  IMAD.X R51, R178, 0x1, R3, P0 ;  /* 0x00000001b2337824 */ /* 0x000fe200000e0603 */
[----:B------:R1:W-:Y:S01]  /*11360*/  LDGSTS.E [R54+0x12000], [R48.64], P4 ;  /* 0x1200000030367fae */ /* 0x0003e2000a121844 */
[----:B---3--:R-:W-:-:S03]  /*11370*/  IADD3 R52, P1, R2, R201, RZ ;  /* 0x000000c902347210 */ /* 0x008fc60007f3e0ff */
[----:B------:R3:W-:Y:S02]  /*11380*/  LDGSTS.E [R54+0x12800], [R50.64], P4 ;  /* 0x1280000032367fae */ /* 0x0007e4000a121844 */
[----:B------:R-:W-:Y:S01]  /*11390*/  IMAD.X R53, R186, 0x1, R3, P1 ;  /* 0x00000001ba357824 */ /* 0x000fe200008e0603 */
[----:B-1----:R-:W-:-:S04]  /*113a0*/  IADD3 R48, P0, R2, R85, RZ ;  /* 0x0000005502307210 */ /* 0x002fc80007f1e0ff */
[----:B------:R1:W-:Y:S01]  /*113b0*/  LDGSTS.E [R54+0x13000], [R52.64], P4 ;  /* 0x1300000034367fae */ /* 0x0003e2000a121844 */
[----:B---3--:R-:W-:Y:S01]  /*113c0*/  IADD3 R50, P1, R2, R161, RZ ;  /* 0x000000a102327210 */ /* 0x008fe20007f3e0ff */
        /* <DEDUP_REMOVED lines=22> */
[----:B------:R1:W-:Y:S01]  /*11530*/  LDGSTS.E [R54+0x17000], [R50.64], P4 ;  /* 0x1700000032367fae */ /* 0x0003e2000a121844 */
[----:B------:R-:W-:Y:S01]  /*11540*/  LOP3.LUT R55, R207, 0x20, RZ, 0x3c, !PT ;  /* 0x00000020cf377812 */ /* 0x000fe200078e3cff */
[----:B------:R-:W-:Y:S01]  /*11550*/  IMAD.X R53, R215, 0x1, R3, P2 ;  /* 0x00000001d7357824 */ /* 0x000fe200010e0603 */
[C---:B---3--:R-:W-:Y:S02]  /*11560*/  IADD3 R48, P0, R2.reuse, R65, RZ ;  /* 0x0000004102307210 */ /* 0x048fe40007f1e0ff */
[----:B-1----:R-:W-:-:S03]  /*11570*/  IADD3 R50, P1, R2, R73, RZ ;  /* 0x0000004902327210 */ /* 0x002fc60007f3e0ff */
[----:B------:R-:W-:Y:S01]  /*11580*/  IMAD.X R49, R56, 0x1, R3, P0 ;  /* 0x0000000138317824 */ /* 0x000fe200000e0603 */
[----:B------:R1:W-:Y:S01]  /*11590*/  LDGSTS.E [R54+0x17800], [R52.64], P4 ;  /* 0x1780000034367fae */ /* 0x0003e2000a121844 */
[----:B------:R-:W-:Y:S02]  /*115a0*/  IMAD R7, R198, 0x8000, R55 ;  /* 0x00008000c6077824 */ /* 0x000fe400078e0237 */
[----:B------:R-:W-:-:S03]  /*115b0*/  IMAD.X R51, R61, 0x1, R3, P1 ;  /* 0x000000013d337824 */ /* 0x000fc600008e0603 */
[----:B------:R3:W-:Y:S04]  /*115c0*/  LDGSTS.E [R7+0x10200], [R48.64], P4 ;  /* 0x1020000030077fae */ /* 0x0007e8000a121844 */
[----:B------:R4:W-:Y:S01]  /*115d0*/  LDGSTS.E [R7+0x10a00], [R50.64], P4 ;  /* 0x10a0000032077fae */ /* 0x0009e2000a121844 */
[----:B-1----:R-:W-:-:S05]  /*115e0*/  IADD3 R52, P0, R2, R81, RZ ;  /* 0x0000005102347210 */ /* 0x002fca0007f1e0ff */
[----:B------:R-:W-:Y:S01]  /*115f0*/  IMAD.X R53, R68, 0x1, R3, P0 ;  /* 0x0000000144357824 */ /* 0x000fe200000e0603 */
[C---:B---3--:R-:W-:Y:S02]  /*11600*/  IADD3 R48, P1, R2.reuse, R177, RZ ;  /* 0x000000b102307210 */ /* 0x048fe40007f3e0ff */
[----:B----4-:R-:W-:-:S03]  /*11610*/  IADD3 R50, P0, R2, R185, RZ ;  /* 0x000000b902327210 */ /* 0x010fc60007f1e0ff */
[--C-:B------:R-:W-:Y:S01]  /*11620*/  IMAD.X R49, R76, 0x1, R3.reuse, P1 ;  /* 0x000000014c317824 */ /* 0x100fe200008e0603 */
[----:B------:R1:W-:Y:S01]  /*11630*/  LDGSTS.E [R7+0x11200], [R52.64], P4 ;  /* 0x1120000034077fae */ /* 0x0003e2000a121844 */
[----:B------:R-:W-:-:S03]  /*11640*/  IMAD.X R51, R168, 0x1, R3, P0 ;  /* 0x00000001a8337824 */ /* 0x000fc600000e0603 */
[----:B------:R3:W-:Y:S04]  /*11650*/  LDGSTS.E [R7+0x11a00], [R48.64], P4 ;  /* 0x11a0000030077fae */ /* 0x0007e8000a121844 */
[----:B------:R4:W-:Y:S01]  /*11660*/  LDGSTS.E [R7+0x12200], [R50.64], P4 ;  /* 0x1220000032077fae */ /* 0x0009e2000a121844 */
[C---:B-1----:R-:W-:Y:S02]  /*11670*/  IADD3 R52, P1, R2.reuse, R193, RZ ;  /* 0x000000c102347210 */ /* 0x042fe40007f3e0ff */
[----:B---3--:R-:W-:-:S03]  /*11680*/  IADD3 R48, P0, R2, R203, RZ ;  /* 0x000000cb02307210 */ /* 0x008fc60007f1e0ff */
[--C-:B------:R-:W-:Y:S01]  /*11690*/  IMAD.X R53, R180, 0x1, R3.reuse, P1 ;  /* 0x00000001b4357824 */ /* 0x100fe200008e0603 */
[----:B----4-:R-:W-:Y:S01]  /*116a0*/  IADD3 R50, P1, R2, R167, RZ ;  /* 0x000000a702327210 */ /* 0x010fe20007f3e0ff */
[----:B------:R-:W-:-:S03]  /*116b0*/  IMAD.X R49, R188, 0x1, R3, P0 ;  /* 0x00000001bc317824 */ /* 0x000fc600000e0603 */
        /* <DEDUP_REMOVED lines=20> */
[----:B------:R3:W-:Y:S01]  /*11800*/  LDGSTS.E [R7+0x16200], [R48.64], P4 ;  /* 0x1620000030077fae */ /* 0x0007e2000a121844 */
[----:B------:R-:W-:-:S03]  /*11810*/  LOP3.LUT R55, R207, 0x40, RZ, 0x3c, !PT ;  /* 0x00000040cf377812 */ /* 0x000fc600078e3cff */
[----:B------:R4:W-:Y:S01]  /*11820*/  LDGSTS.E [R7+0x16a00], [R50.64], P4 ;  /* 0x16a0000032077fae */ /* 0x0009e2000a121844 */
[C---:B-1----:R-:W-:Y:S02]  /*11830*/  IADD3 R52, P0, R2.reuse, R222, RZ ;  /* 0x000000de02347210 */ /* 0x042fe40007f1e0ff */
[----:B---3--:R-:W-:-:S03]  /*11840*/  IADD3 R48, P1, R2, R214, RZ ;  /* 0x000000d602307210 */ /* 0x008fc60007f3e0ff */
[--C-:B------:R-:W-:Y:S01]  /*11850*/  IMAD.X R53, R221, 0x1, R3.reuse, P0 ;  /* 0x00000001dd357824 */ /* 0x100fe200000e0603 */
[----:B----4-:R-:W-:Y:S01]  /*11860*/  IADD3 R50, P0, R2, R67, RZ ;  /* 0x0000004302327210 */ /* 0x010fe20007f1e0ff */
[----:B------:R-:W-:-:S03]  /*11870*/  IMAD.X R49, R213, 0x1, R3, P1 ;  /* 0x00000001d5317824 */ /* 0x000fc600008e0603 */
[----:B------:R1:W-:Y:S01]  /*11880*/  LDGSTS.E [R7+0x17200], [R52.64], P4 ;  /* 0x1720000034077fae */ /* 0x0003e2000a121844 */
[----:B------:R-:W-:Y:S02]  /*11890*/  IMAD R54, R198, 0x8000, R55 ;  /* 0x00008000c6367824 */ /* 0x000fe400078e0237 */
[----:B------:R-:W-:Y:S01]  /*118a0*/  IMAD.X R51, R58, 0x1, R3, P0 ;  /* 0x000000013a337824 */ /* 0x000fe200000e0603 */
        /* <DEDUP_REMOVED lines=44> */
[----:B------:R-:W-:Y:S01]  /*11b70*/  LOP3.LUT R55, R207, 0x60, RZ, 0x3c, !PT ;  /* 0x00000060cf377812 */ /* 0x000fe200078e3cff */
[----:B------:R-:W-:Y:S02]  /*11b80*/  IMAD.X R51, R211, 0x1, R3, P1 ;  /* 0x00000001d3337824 */ /* 0x000fe400008e0603 */
[----:B------:R3:W-:Y:S02]  /*11b90*/  LDGSTS.E [R54+0x17400], [R48.64], P4 ;  /* 0x1740000030367fae */ /* 0x0007e4000a121844 */
[----:B------:R-:W-:Y:S02]  /*11ba0*/  IMAD R7, R198, 0x8000, R55 ;  /* 0x00008000c6077824 */ /* 0x000fe400078e0237 */
        /* <DEDUP_REMOVED lines=19> */
[C---:B--2---:R-:W-:Y:S02]  /*11ce0*/  IADD3 R52, P0, R2.reuse, R87, RZ ;  /* 0x0000005702347210 */ /* 0x044fe40007f1e0ff */
[----:B-1----:R-:W-:-:S03]  /*11cf0*/  IADD3 R48, P1, R2, R163, RZ ;  /* 0x000000a302307210 */ /* 0x002fc60007f3e0ff */
[--C-:B------:R-:W-:Y:S01]  /*11d00*/  IMAD.X R53, R192, 0x1, R3.reuse, P0 ;  /* 0x00000001c0357824 */ /* 0x100fe200000e0603 */
[----:B---3--:R-:W-:Y:S01]  /*11d10*/  IADD3 R50, P0, R2, R151, RZ ;  /* 0x0000009702327210 */ /* 0x008fe20007f1e0ff */
[----:B------:R-:W-:-:S03]  /*11d20*/  IMAD.X R49, R202, 0x1, R3, P1 ;  /* 0x00000001ca317824 */ /* 0x000fc600008e0603 */
[----:B------:R1:W-:Y:S01]  /*11d30*/  LDGSTS.E [R7+0x13600], [R52.64], P4 ;  /* 0x1360000034077fae */ /* 0x0003e2000a121844 */
[----:B------:R-:W-:-:S03]  /*11d40*/  IMAD.X R51, R84, 0x1, R3, P0 ;  /* 0x0000000154337824 */ /* 0x000fc600000e0603 */
[----:B------:R2:W-:Y:S04]  /*11d50*/  LDGSTS.E [R7+0x13e00], [R48.64], P4 ;  /* 0x13e0000030077fae */ /* 0x0005e8000a121844 */
[----:B------:R3:W-:Y:S01]  /*11d60*/  LDGSTS.E [R7+0x14600], [R50.64], P4 ;  /* 0x1460000032077fae */ /* 0x0007e2000a121844 */
[C---:B-1----:R-:W-:Y:S02]  /*11d70*/  IADD3 R52, P1, R2.reuse, R115, RZ ;  /* 0x0000007302347210 */ /* 0x042fe40007f3e0ff */
[----:B--2---:R-:W-:-:S03]  /*11d80*/  IADD3 R48, P0, R2, R250, RZ ;  /* 0x000000fa02307210 */ /* 0x004fc60007f1e0ff */
[--C-:B------:R-:W-:Y:S01]  /*11d90*/  IMAD.X R53, R160, 0x1, R3.reuse, P1 ;  /* 0x00000001a0357824 */ /* 0x100fe200008e0603 */
[----:B---3--:R-:W-:Y:S01]  /*11da0*/  IADD3 R50, P1, R2, R242, RZ ;  /* 0x000000f202327210 */ /* 0x008fe20007f3e0ff */
[----:B------:R-:W-:-:S03]  /*11db0*/  IMAD.X R49, R249, 0x1, R3, P0 ;  /* 0x00000001f9317824 */ /* 0x000fc600000e0603 */
[----:B------:R1:W-:Y:S01]  /*11dc0*/  LDGSTS.E [R7+0x14e00], [R52.64], P4 ;  /* 0x14e0000034077fae */ /* 0x0003e2000a121844 */
[----:B------:R-:W-:-:S03]  /*11dd0*/  IMAD.X R51, R241, 0x1, R3, P1 ;  /* 0x00000001f1337824 */ /* 0x000fc600008e0603 */
[----:B------:R2:W-:Y:S01]  /*11de0*/  LDGSTS.E [R7+0x15600], [R48.64], P4 ;  /* 0x1560000030077fae */ /* 0x0005e2000a121844 */
[----:B------:R-:W-:-:S03]  /*11df0*/  IADD3 R54, P1, R2, R226, RZ ;  /* 0x000000e202367210 */ /* 0x000fc60007f3e0ff */
[----:B------:R3:W-:Y:S01]  /*11e00*/  LDGSTS.E [R7+0x15e00], [R50.64], P4 ;  /* 0x15e0000032077fae */ /* 0x0007e2000a121844 */
[----:B-1----:R-:W-:-:S05]  /*11e10*/  IADD3 R52, P0, R2, R234, RZ ;  /* 0x000000ea02347210 */ /* 0x002fca0007f1e0ff */
[--C-:B------:R-:W-:Y:S01]  /*11e20*/  IMAD.X R53, R233, 0x1, R3.reuse, P0 ;  /* 0x00000001e9357824 */ /* 0x100fe200000e0603 */
[C---:B--2---:R-:W-:Y:S02]  /*11e30*/  IADD3 R48, P2, R2.reuse, R218, RZ ;  /* 0x000000da02307210 */ /* 0x044fe40007f5e0ff */
[----:B---3--:R-:W-:Y:S02]  /*11e40*/  IADD3 R50, P0, R2, R210, RZ ;  /* 0x000000d202327210 */ /* 0x008fe40007f1e0ff */
[-C--:B------:R-:W-:Y:S01]  /*11e50*/  IADD3 R212, P6, R212, R205.reuse, RZ ;  /* 0x000000cdd4d47210 */ /* 0x080fe20007fde0ff */
[--C-:B------:R-:W-:Y:S01]  /*11e60*/  IMAD.X R55, R225, 0x1, R3.reuse, P1 ;  /* 0x00000001e1377824 */ /* 0x100fe200008e0603 */
[----:B------:R1:W-:Y:S01]  /*11e70*/  LDGSTS.E [R7+0x16600], [R52.64], P4 ;  /* 0x1660000034077fae */ /* 0x0003e2000a121844 */
[--C-:B------:R-:W-:Y:S01]  /*11e80*/  IMAD.X R51, R209, 0x1, R3.reuse, P0 ;  /* 0x00000001d1337824 */ /* 0x100fe200000e0603 */
[-C--:B------:R-:W-:Y:S01]  /*11e90*/  IADD3 R214, P0, R214, R205.reuse, RZ ;  /* 0x000000cdd6d67210 */ /* 0x080fe20007f1e0ff */
[----:B------:R-:W-:Y:S01]  /*11ea0*/  IMAD.X R49, R217, 0x1, R3, P2 ;  /* 0x00000001d9317824 */ /* 0x000fe200010e0603 */
[-C--:B------:R-:W-:Y:S01]  /*11eb0*/  IADD3 R216, P1, R216, R205.reuse, RZ ;  /* 0x000000cdd8d87210 */ /* 0x080fe20007f3e0ff */
[--C-:B------:R-:W-:Y:S01]  /*11ec0*/  IMAD.X R211, R211, 0x1, R4.reuse, P6 ;  /* 0x00000001d3d37824 */ /* 0x100fe200030e0604 */
[-C--:B------:R-:W-:Y:S01]  /*11ed0*/  IADD3 R210, P5, R210, R205.reuse, RZ ;  /* 0x000000cdd2d27210 */ /* 0x080fe20007fbe0ff */
[----:B------:R1:W-:Y:S01]  /*11ee0*/  LDGSTS.E [R7+0x16e00], [R54.64], P4 ;  /* 0x16e0000036077fae */ /* 0x0003e2000a121844 */
        /* <DEDUP_REMOVED lines=39> */
[----:B------:R2:W-:Y:S01]  /*12160*/  STL [R1+0x4], R113 ;  /* 0x0000047101007387 */ /* 0x0005e20000100800 */
[--C-:B------:R-:W-:Y:S01]  /*12170*/  IMAD.X R245, R245, 0x1, R4.reuse, P2 ;  /* 0x00000001f5f57824 */ /* 0x100fe200010e0604 */
[-C--:B------:R-:W-:Y:S01]  /*12180*/  IADD3 R252, P5, R252, R205.reuse, RZ ;  /* 0x000000cdfcfc7210 */ /* 0x080fe20007fbe0ff */
[--C-:B------:R-:W-:Y:S01]  /*12190*/  IMAD.X R247, R247, 0x1, R4.reuse, P3 ;  /* 0x00000001f7f77824 */ /* 0x100fe200018e0604 */
[-C--:B------:R-:W-:Y:S01]  /*121a0*/  IADD3 R148, P2, R148, R205.reuse, RZ ;  /* 0x000000cd94947210 */ /* 0x080fe20007f5e0ff */
[----:B------:R-:W-:Y:S01]  /*121b0*/  IMAD.X R249, R249, 0x1, R4, P4 ;  /* 0x00000001f9f97824 */ /* 0x000fe200020e0604 */
[-C--:B------:R-:W-:Y:S01]  /*121c0*/  IADD3 R149, P3, R149, R205.reuse, RZ ;  /* 0x000000cd95957210 */ /* 0x080fe20007f7e0ff */
[----:B------:R-:W0:Y:S04]  /*121d0*/  LDGDEPBAR ;  /* 0x00000000000079af */ /* 0x000e280000000000 */
[----:B--2---:R2:W5:Y:S01]  /*121e0*/  LDL.LU R113, [R1+0x1c4] ;  /* 0x0001c40001717983 */ /* 0x0045620000300800 */
[----:B------:R-:W-:-:S03]  /*121f0*/  IADD3 R150, P4, R150, R205, RZ ;  /* 0x000000cd96967210 */ /* 0x000fc60007f9e0ff */
[----:B------:R3:W-:Y:S01]  /*12200*/  STL [R1+0xc], R114 ;  /* 0x00000c7201007387 */ /* 0x0007e20000100800 */
[--C-:B------:R-:W-:Y:S01]  /*12210*/  IMAD.X R251, R251, 0x1, R4.reuse, P5 ;  /* 0x00000001fbfb7824 */ /* 0x100fe200028e0604 */
[-C--:B------:R-:W-:Y:S01]  /*12220*/  IADD3 R151, P5, R151, R205.reuse, RZ ;  /* 0x000000cd97977210 */ /* 0x080fe20007fbe0ff */
[--C-:B------:R-:W-:Y:S01]  /*12230*/  IMAD.X R132, R132, 0x1, R4.reuse, P6 ;  /* 0x0000000184847824 */ /* 0x100fe200030e0604 */
[----:B---3--:R2:W5:Y:S04]  /*12240*/  LDL.LU R114, [R1+0x1c0] ;  /* 0x0001c00001727983 */ /* 0x0085680000300800 */
[----:B------:R3:W-:Y:S01]  /*12250*/  STL [R1+0x14], R115 ;  /* 0x0000147301007387 */ /* 0x0007e20000100800 */
[----:B------:R-:W-:Y:S01]  /*12260*/  IADD3 R133, P6, R133, R205, RZ ;  /* 0x000000cd85857210 */ /* 0x000fe20007fde0ff */
[----:B------:R-:W-:-:S02]  /*12270*/  IMAD.X R134, R134, 0x1, R4, P0 ;  /* 0x0000000186867824 */ /* 0x000fc400000e0604 */
[----:B---3--:R2:W5:Y:S04]  /*12280*/  LDL.LU R115, [R1+0x1bc] ;  /* 0x0001bc0001737983 */ /* 0x0085680000300800 */
[----:B------:R3:W-:Y:S01]  /*12290*/  STL [R1+0x1c], R148 ;  /* 0x00001c9401007387 */ /* 0x0007e20000100800 */
[----:B------:R-:W-:-:S03]  /*122a0*/  IADD3 R135, P0, R135, R205, RZ ;  /* 0x000000cd87877210 */ /* 0x000fc60007f1e0ff */
[----:B---3--:R2:W5:Y:S04]  /*122b0*/  LDL.LU R148, [R1+0x1b8] ;  /* 0x0001b80001947983 */ /* 0x0085680000300800 */
[----:B------:R3:W-:Y:S01]  /*122c0*/  STL [R1+0x24], R149 ;  /* 0x0000249501007387 */ /* 0x0007e20000100800 */
[----:B------:R-:W-:-:S03]  /*122d0*/  IMAD.X R160, R160, 0x1, R4, P1 ;  /* 0x00000001a0a07824 */ /* 0x000fc600008e0604 */
[----:B---3--:R2:W5:Y:S04]  /*122e0*/  LDL.LU R149, [R1+0x1b4] ;  /* 0x0001b40001957983 */ /* 0x0085680000300800 */
[----:B------:R3:W-:Y:S01]  /*122f0*/  STL [R1+0x2c], R150 ;  /* 0x00002c9601007387 */ /* 0x0007e20000100800 */
[----:B------:R-:W-:-:S03]  /*12300*/  IADD3 R161, P1, R161, R205, RZ ;  /* 0x000000cda1a17210 */ /* 0x000fc60007f3e0ff */
[----:B---3--:R2:W5:Y:S04]  /*12310*/  LDL.LU R150, [R1+0x1b0] ;  /* 0x0001b00001967983 */ /* 0x0085680000300800 */
[----:B------:R3:W-:Y:S01]  /*12320*/  STL [R1+0x34], R151 ;  /* 0x0000349701007387 */ /* 0x0007e20000100800 */
[----:B------:R-:W-:-:S03]  /*12330*/  IMAD.X R162, R162, 0x1, R4, P2 ;  /* 0x00000001a2a27824 */ /* 0x000fc600010e0604 */
[----:B---3--:R2:W5:Y:S04]  /*12340*/  LDL.LU R151, [R1+0x1ac] ;  /* 0x0001ac0001977983 */ /* 0x0085680000300800 */
[----:B------:R3:W-:Y:S01]  /*12350*/  STL [R1], R132 ;  /* 0x0000008401007387 */ /* 0x0007e20000100800 */
        /* <DEDUP_REMOVED lines=36> */
[-C--:B------:R-:W-:Y:S01]  /*125a0*/  IADD3 R203, P1, R203, R205.reuse, RZ ;  /* 0x000000cdcbcb7210 */ /* 0x080fe20007f3e0ff */
[--C-:B------:R-:W-:Y:S02]  /*125b0*/  IMAD.X R202, R202, 0x1, R4.reuse, P2 ;  /* 0x00000001caca7824 */ /* 0x100fe400010e0604 */
[----:B---3--:R2:W5:Y:S04]  /*125c0*/  LDL.LU R84, [R1+0x178] ;  /* 0x0001780001547983 */ /* 0x0085680000300800 */
[----:B------:R3:W-:Y:S01]  /*125d0*/  STL [R1+0x6c], R85 ;  /* 0x00006c5501007387 */ /* 0x0007e20000100800 */
[----:B------:R-:W-:Y:S01]  /*125e0*/  IADD3 R201, P2, R201, R205, RZ ;  /* 0x000000cdc9c97210 */ /* 0x000fe20007f5e0ff */
[----:B------:R-:W-:-:S02]  /*125f0*/  IMAD.X R200, R200, 0x1, R4, P3 ;  /* 0x00000001c8c87824 */ /* 0x000fc400018e0604 */
        /* <DEDUP_REMOVED lines=17> */
[----:B------:R-:W-:Y:S04]  /*12710*/  STL [R1+0x48], R206 ;  /* 0x000048ce01007387 */ /* 0x000fe80000100800 */
[----:B------:R3:W-:Y:S04]  /*12720*/  STL [R1+0x84], R203 ;  /* 0x000084cb01007387 */ /* 0x0007e80000100800 */
[----:B------:R4:W-:Y:S04]  /*12730*/  STL [R1+0x50], R202 ;  /* 0x000050ca01007387 */ /* 0x0009e80000100800 */
[----:B------:R2:W-:Y:S04]  /*12740*/  STL [R1+0x8c], R201 ;  /* 0x00008cc901007387 */ /* 0x0005e80000100800 */
[----:B------:R2:W-:Y:S01]  /*12750*/  STL [R1+0x58], R200 ;  /* 0x000058c801007387 */ /* 0x0005e20000100800 */
[----:B------:R-:W-:-:S03]  /*12760*/  IADD3 R189, P0, R189, R205, RZ ;  /* 0x000000cdbdbd7210 */ /* 0x000fc60007f1e0ff */
[----:B------:R2:W-:Y:S01]  /*12770*/  STL [R1+0x94], R197 ;  /* 0x000094c501007387 */ /* 0x0005e20000100800 */
[----:B------:R-:W-:-:S03]  /*12780*/  IMAD.X R188, R188, 0x1, R4, P1 ;  /* 0x00000001bcbc7824 */ /* 0x000fc600008e0604 */
        /* <DEDUP_REMOVED lines=67> */
[----:B---3--:R-:W-:-:S03]  /*12bc0*/  IMAD.MOV.U32 R203, RZ, RZ, 0x3f ;  /* 0x0000003fffcb7424 */ /* 0x008fc600078e00ff */
        /* <DEDUP_REMOVED lines=9> */
[----:B------:R-:W-:Y:S01]  /*12c60*/  IADD3 R203, R203, c[0x0][0x180], RZ ;  /* 0x00006000cbcb7a10 */ /* 0x000fe20007ffe0ff */
[--C-:B------:R-:W-:Y:S02]  /*12c70*/  IMAD.X R62, R62, 0x1, R4.reuse, P6 ;  /* 0x000000013e3e7824 */ /* 0x100fe400030e0604 */
[----:B------:R2:W-:Y:S01]  /*12c80*/  STL [R1+0x134], R69 ;  /* 0x0001344501007387 */ /* 0x0005e20000100800 */
[----:B------:R-:W-:-:S03]  /*12c90*/  IMAD.X R61, R61, 0x1, R4, P0 ;  /* 0x000000013d3d7824 */ /* 0x000fc600000e0604 */
[----:B------:R2:W-:Y:S01]  /*12ca0*/  STL [R1+0x100], R68 ;  /* 0x0001004401007387 */ /* 0x0005e20000100800 */
[----:B------:R-:W-:-:S03]  /*12cb0*/  IMAD.X R60, R60, 0x1, R4, P1 ;  /* 0x000000013c3c7824 */ /* 0x000fc600008e0604 */
[----:B------:R2:W-:Y:S01]  /*12cc0*/  STL [R1+0x13c], R67 ;  /* 0x00013c4301007387 */ /* 0x0005e20000100800 */
[----:B------:R-:W-:-:S03]  /*12cd0*/  IMAD.X R59, R59, 0x1, R4, P2 ;  /* 0x000000013b3b7824 */ /* 0x000fc600010e0604 */
[----:B------:R2:W-:Y:S01]  /*12ce0*/  STL [R1+0x108], R66 ;  /* 0x0001084201007387 */ /* 0x0005e20000100800 */
[----:B-1----:R-:W-:Y:S01]  /*12cf0*/  SHF.R.S32.HI R7, RZ, 0x1f, R203 ;  /* 0x0000001fff077819 */ /* 0x002fe200000114cb */
[--C-:B------:R-:W-:Y:S02]  /*12d00*/  IMAD.X R58, R58, 0x1, R4.reuse, P3 ;  /* 0x000000013a3a7824 */ /* 0x100fe400018e0604 */
[----:B------:R2:W-:Y:S01]  /*12d10*/  STL [R1+0x144], R65 ;  /* 0x0001444101007387 */ /* 0x0005e20000100800 */
[----:B------:R-:W-:-:S03]  /*12d20*/  IMAD.X R57, R57, 0x1, R4, P5 ;  /* 0x0000000139397824 */ /* 0x000fc600028e0604 */
[----:B------:R2:W-:Y:S01]  /*12d30*/  STL [R1+0x110], R64 ;  /* 0x0001104001007387 */ /* 0x0005e20000100800 */
[----:B------:R-:W-:-:S03]  /*12d40*/  IMAD.X R56, R56, 0x1, R4, P4 ;  /* 0x0000000138387824 */ /* 0x000fc600020e0604 */
[----:B------:R2:W-:Y:S01]  /*12d50*/  STL [R1+0x14c], R63 ;  /* 0x00014c3f01007387 */ /* 0x0005e20000100800 */
[----:B------:R-:W-:-:S03]  /*12d60*/  LEA.HI R7, R7, R203, RZ, 0x6 ;  /* 0x000000cb07077211 */ /* 0x000fc600078f30ff */
[----:B------:R2:W-:Y:S04]  /*12d70*/  STL [R1+0x118], R62 ;  /* 0x0001183e01007387 */ /* 0x0005e80000100800 */
[----:B------:R2:W-:Y:S04]  /*12d80*/  STL [R1+0x120], R61 ;  /* 0x0001203d01007387 */ /* 0x0005e80000100800 */
[----:B------:R2:W-:Y:S04]  /*12d90*/  STL [R1+0x128], R60 ;  /* 0x0001283c01007387 */ /* 0x0005e80000100800 */
[----:B------:R2:W-:Y:S01]  /*12da0*/  STL [R1+0x130], R59 ;  /* 0x0001303b01007387 */ /* 0x0005e20000100800 */
[----:B------:R-:W-:-:S03]  /*12db0*/  IADD3 R208, R208, 0x1, RZ ;  /* 0x00000001d0d07810 */ /* 0x000fc60007ffe0ff */
[----:B------:R2:W-:Y:S01]  /*12dc0*/  STL [R1+0x138], R58 ;  /* 0x0001383a01007387 */ /* 0x0005e20000100800 */
[----:B------:R-:W-:-:S03]  /*12dd0*/  SHF.R.S32.HI R7, RZ, 0x6, R7 ;  /* 0x00000006ff077819 */ /* 0x000fc60000011407 */
[----:B------:R2:W-:Y:S01]  /*12de0*/  STL [R1+0x148], R57 ;  /* 0x0001483901007387 */ /* 0x0005e20000100800 */
[----:B----4-:R-:W-:-:S03]  /*12df0*/  IMAD.MOV.U32 R202, RZ, RZ, c[0x0][0x188] ;  /* 0x00006200ffca7624 */ /* 0x010fc600078e00ff */
[----:B------:R2:W-:Y:S01]  /*12e00*/  STL [R1+0x140], R56 ;  /* 0x0001403801007387 */ /* 0x0005e20000100800 */
[----:B------:R-:W-:Y:S01]  /*12e10*/  ISETP.NE.U32.AND P0, PT, R7, R208, PT ;  /* 0x000000d00700720c */ /* 0x000fe20003f05070 */
[----:B------:R-:W-:-:S05]  /*12e20*/  IMAD.SHL.U32 R48, R202, 0x40, RZ ;  /* 0x00000040ca307824 */ /* 0x000fca00078e00ff */
[----:B------:R-:W-:Y:S02]  /*12e30*/  SHF.R.S32.HI R7, RZ, 0x1f, R48 ;  /* 0x0000001fff077819 */ /* 0x000fe40000011430 */
[C---:B------:R-:W-:Y:S02]  /*12e40*/  LEA R5, P6, R48.reuse, R5, 0x2 ;  /* 0x0000000530057211 */ /* 0x040fe400078c10ff */
[----:B------:R-:W-:Y:S02]  /*12e50*/  SHF.L.U64.HI R7, R48, 0x2, R7 ;  /* 0x0000000230077819 */ /* 0x000fe40000010207 */
[----:B------:R-:W-:-:S03]  /*12e60*/  IADD3 R0, R0, -0x40, RZ ;  /* 0xffffffc000007810 */ /* 0x000fc60007ffe0ff */
[----:B------:R-:W-:Y:S01]  /*12e70*/  IMAD.X R6, R6, 0x1, R7, P6 ;  /* 0x0000000106067824 */ /* 0x000fe200030e0607 */
[----:B--2---:R-:W-:Y:S01]  /*12e80*/  @!P0 CALL.REL.NOINC `(.L_x_1) ;  /* 0x0000001000008944 */ /* 0x004fe20003c00000 */
[----:B------:R-:W-:Y:S05]  /*12e90*/  BRA `(.L_x_2) ;  /* 0xffff90b000007947 */ /* 0x000fea000383ffff */
.L_x_1:
[----:B-1----:R-:W2:Y:S01]  /*12ea0*/  LDL.LU R7, [R1+0x15c] ;  /* 0x00015c0001077983 */ /* 0x002ea20000300800 */
[----:B------:R-:W-:-:S04]  /*12eb0*/  DEPBAR.LE SB0, 0x0 ;  /* 0x000080000000791a */ /* 0x000fc80000000000 */
[----:B------:R-:W3:Y:S04]  /*12ec0*/  LDL.LU R169, [R1+0x158] ;  /* 0x0001580001a97983 */ /* 0x000ee80000300800 */
[----:B------:R-:W1:Y:S01]  /*12ed0*/  S2R R48, SR_TID.X ;  /* 0x0000000000307919 */ /* 0x000e620000002100 */
[C---:B-----5:R-:W-:Y:S02]  /*12ee0*/  IADD3 R4, R204.reuse, 0x1, RZ ;  /* 0x00000001cc047810 */ /* 0x060fe40007ffe0ff */
[C---:B------:R-:W-:Y:S02]  /*12ef0*/  IADD3 R2, R204.reuse, 0x2, RZ ;  /* 0x00000002cc027810 */ /* 0x040fe40007ffe0ff */
[----:B------:R-:W-:Y:S01]  /*12f00*/  IADD3 R5, R204, 0x3, RZ ;  /* 0x00000003cc057810 */ /* 0x000fe20007ffe0ff */
[----:B-1----:R-:W-:-:S02]  /*12f10*/  IMAD.SHL.U32 R0, R48, 0x200, RZ ;  /* 0x0000020030007824 */ /* 0x002fc400078e00ff */
[----:B------:R-:W-:-:S03]  /*12f20*/  IMAD.SHL.U32 R3, R48, 0x20, RZ ;  /* 0x0000002030037824 */ /* 0x000fc600078e00ff */
[----:B------:R-:W-:-:S04]  /*12f30*/  LOP3.LUT R0, R0, 0x3000, RZ, 0xc0, !PT ;  /* 0x0000300000007812 */ /* 0x000fc800078ec0ff */
[----:B------:R-:W-:Y:S01]  /*12f40*/  LOP3.LUT R3, R0, 0x60, R3, 0xf8, !PT ;  /* 0x0000006000037812 */ /* 0x000fe200078ef803 */
[----:B------:R-:W-:-:S05]  /*12f50*/  IMAD.SHL.U32 R0, R48, 0x4, RZ ;  /* 0x0000000430007824 */ /* 0x000fca00078e00ff */
[----:B------:R-:W-:Y:S01]  /*12f60*/  LOP3.LUT R3, R3, 0x170, R0, 0x78, !PT ;  /* 0x0000017003037812 */ /* 0x000fe200078e7800 */
[----:B------:R-:W-:Y:S02]  /*12f70*/  IMAD.MOV.U32 R6, RZ, RZ, R164 ;  /* 0x000000ffff067224 */ /* 0x000fe400078e00a4 */
[----:B------:R-:W-:Y:S02]  /*12f80*/  IMAD.MOV.U32 R50, RZ, RZ, R100 ;  /* 0x000000ffff327224 */ /* 0x000fe400078e0064 */
[----:B------:R-:W-:Y:S02]  /*12f90*/  IMAD.MOV.U32 R51, RZ, RZ, R101 ;  /* 0x000000ffff337224 */ /* 0x000fe400078e0065 */
[----:B------:R-:W-:Y:S02]  /*12fa0*/  IMAD.MOV.U32 R54, RZ, RZ, R104 ;  /* 0x000000ffff367224 */ /* 0x000fe400078e0068 */
[----:B------:R-:W-:Y:S02]  /*12fb0*/  IMAD.MOV.U32 R55, RZ, RZ, R105 ;  /* 0x000000ffff377224 */ /* 0x000fe400078e0069 */
[----:B------:R-:W-:-:S02]  /*12fc0*/  IMAD.MOV.U32 R164, RZ, RZ, R86 ;  /* 0x000000ffffa47224 */ /* 0x000fc400078e0056 */
        /* <DEDUP_REMOVED lines=28> */
[----:B------:R-:W-:Y:S01]  /*13190*/  IMAD.MOV.U32 R12, RZ, RZ, R154 ;  /* 0x000000ffff0c7224 */ /* 0x000fe200078e009a */
[----:B------:R-:W-:Y:S01]  /*131a0*/  BAR.SYNC.DEFER_BLOCKING 0x0 ;  /* 0x0000000000007b1d */ /* 0x000fe20000010000 */
[----:B---3--:R-:W-:-:S04]  /*131b0*/  ISETP.GE.AND P0, PT, R169, c[0x0][0x178], PT ;  /* 0x00005e00a9007a0c */ /* 0x008fc80003f06270 */
[----:B------:R-:W-:Y:S02]  /*131c0*/  ISETP.LT.AND P5, PT, R4, c[0x0][0x17c], !P0 ;  /* 0x00005f0004007a0c */ /* 0x000fe400047a1270 */
[----:B------:R-:W-:Y:S01]  /*131d0*/  ISETP.LT.AND P1, PT, R2, c[0x0][0x17c], !P0 ;  /* 0x00005f0002007a0c */ /* 0x000fe20004721270 */
[----:B------:R-:W-:Y:S01]  /*131e0*/  IMAD.SHL.U32 R2, R48, 0x800, RZ ;  /* 0x0000080030027824 */ /* 0x000fe200078e00ff */
[----:B------:R-:W-:Y:S01]  /*131f0*/  IADD3 R4, R204, 0x4, RZ ;  /* 0x00000004cc047810 */ /* 0x000fe20007ffe0ff */
[----:B--2---:R-:W-:Y:S01]  /*13200*/  IMAD.IADD R168, R3, 0x1, R7 ;  /* 0x0000000103a87824 */ /* 0x004fe200078e0207 */
[----:B------:R-:W-:Y:S01]  /*13210*/  ISETP.LT.AND P4, PT, R5, c[0x0][0x17c], !P0 ;  /* 0x00005f0005007a0c */ /* 0x000fe20004781270 */
[----:B------:R-:W-:Y:S01]  /*13220*/  IMAD.MOV.U32 R5, RZ, RZ, R85 ;  /* 0x000000ffff057224 */ /* 0x000fe200078e0055 */
[----:B------:R-:W-:Y:S01]  /*13230*/  ISETP.LT.AND P2, PT, R4, c[0x0][0x17c], !P0 ;  /* 0x00005f0004007a0c */ /* 0x000fe20004741270 */
[----:B------:R-:W-:Y:S01]  /*13240*/  IMAD.MOV.U32 R4, RZ, RZ, R84 ;  /* 0x000000ffff047224 */ /* 0x000fe200078e0054 */
[----:B------:R-:W-:Y:S01]  /*13250*/  LOP3.LUT R2, R2, 0x3000, RZ, 0xc0, !PT ;  /* 0x0000300002027812 */ /* 0x000fe200078ec0ff */
[----:B------:R-:W-:Y:S01]  /*13260*/  IMAD.MOV.U32 R7, RZ, RZ, R165 ;  /* 0x000000ffff077224 */ /* 0x000fe200078e00a5 */
[----:B------:R-:W-:Y:S01]  /*13270*/  LOP3.LUT R48, R48, 0x7f, RZ, 0xc0, !PT ;  /* 0x0000007f30307812 */ /* 0x000fe200078ec0ff */
[----:B------:R-:W-:-:S03]  /*13280*/  IMAD.MOV.U32 R165, RZ, RZ, R87 ;  /* 0x000000ffffa57224 */ /* 0x000fc600078e0057 */
[----:B------:R1:W-:Y:S01]  /*13290*/  STS.128 [R168], R4 ;  /* 0x00000004a8007388 */ /* 0x0003e20000000c00 */
[----:B------:R-:W-:Y:S02]  /*132a0*/  IMAD R0, R48, 0x10, R2 ;  /* 0x0000001030007824 */ /* 0x000fe400078e0202 */
[----:B------:R-:W-:Y:S01]  /*132b0*/  IMAD.MOV.U32 R48, RZ, RZ, R88 ;  /* 0x000000ffff307224 */ /* 0x000fe200078e0058 */
[----:B------:R-:W-:Y:S04]  /*132c0*/  STS.128 [R168+0x80], R164 ;  /* 0x000080a4a8007388 */ /* 0x000fe80000000c00 */
[----:B------:R-:W-:Y:S01]  /*132d0*/  STS.128 [R168+0x200], R48 ;  /* 0x00020030a8007388 */ /* 0x000fe20000000c00 */
[----:B-1----:R-:W-:Y:S02]  /*132e0*/  IMAD.MOV.U32 R6, RZ, RZ, R116 ;  /* 0x000000ffff067224 */ /* 0x002fe400078e0074 */
[----:B------:R-:W-:-:S02]  /*132f0*/  IMAD.MOV.U32 R7, RZ, RZ, R117 ;  /* 0x000000ffff077224 */ /* 0x000fc400078e0075 */
[----:B------:R-:W-:Y:S02]  /*13300*/  IMAD.MOV.U32 R4, RZ, RZ, R96 ;  /* 0x000000ffff047224 */ /* 0x000fe400078e0060 */
[----:B------:R-:W-:Y:S02]  /*13310*/  IMAD.MOV.U32 R5, RZ, RZ, R97 ;  /* 0x000000ffff057224 */ /* 0x000fe400078e0061 */
[----:B------:R-:W-:Y:S02]  /*13320*/  IMAD.MOV.U32 R116, RZ, RZ, R98 ;  /* 0x000000ffff747224 */ /* 0x000fe400078e0062 */
[----:B------:R-:W-:Y:S01]  /*13330*/  IMAD.MOV.U32 R117, RZ, RZ, R99 ;  /* 0x000000ffff757224 */ /* 0x000fe200078e0063 */
[----:B------:R-:W-:Y:S04]  /*13340*/  STS.128 [R168+0x280], R100 ;  /* 0x00028064a8007388 */ /* 0x000fe80000000c00 */
[----:B------:R-:W-:Y:S04]  /*13350*/  STS.128 [R168+0x400], R52 ;  /* 0x00040034a8007388 */ /* 0x000fe80000000c00 */
[----:B------:R-:W-:Y:S04]  /*13360*/  STS.128 [R168+0x480], R104 ;  /* 0x00048068a8007388 */ /* 0x000fe80000000c00 */
[----:B------:R-:W-:Y:S04]  /*13370*/  STS.128 [R168+0x600], R4 ;  /* 0x00060004a8007388 */ /* 0x000fe80000000c00 */
[----:B------:R1:W-:Y:S04]  /*13380*/  STS.128 [R168+0x680], R116 ;  /* 0x00068074a8007388 */ /* 0x0003e80000000c00 */
[----:B------:R-:W-:Y:S01]  /*13390*/  BAR.SYNC.DEFER_BLOCKING 0x0 ;  /* 0x0000000000007b1d */ /* 0x000fe20000010000 */
[----:B------:R-:W-:-:S02]  /*133a0*/  LOP3.LUT R3, R0, 0x40, RZ, 0x3c, !PT ;  /* 0x0000004000037812 */ /* 0x000fc400078e3cff */
[C---:B------:R-:W-:Y:S02]  /*133b0*/  LOP3.LUT R2, R0.reuse, 0x60, RZ, 0x3c, !PT ;  /* 0x0000006000027812 */ /* 0x040fe400078e3cff */
[----:B-1----:R-:W-:Y:S01]  /*133c0*/  LOP3.LUT R116, R0, 0x20, RZ, 0x3c, !PT ;  /* 0x0000002000747812 */ /* 0x002fe200078e3cff */
[----:B------:R-:W1:Y:S04]  /*133d0*/  LDS.128 R52, [R0] ;  /* 0x0000000000347984 */ /* 0x000e680000000c00 */
[----:B------:R-:W-:Y:S04]  /*133e0*/  LDS.128 R68, [R0+0x800] ;  /* 0x0008000000447984 */ /* 0x000fe80000000c00 */
[----:B------:R-:W2:Y:S04]  /*133f0*/  LDS.128 R48, [R116] ;  /* 0x0000000074307984 */ /* 0x000ea80000000c00 */
[----:B------:R-:W-:Y:S04]  /*13400*/  LDS.128 R64, [R116+0x800] ;  /* 0x0008000074407984 */ /* 0x000fe80000000c00 */
[----:B------:R-:W3:Y:S04]  /*13410*/  LDS.128 R4, [R3] ;  /* 0x0000000003047984 */ /* 0x000ee80000000c00 */
[----:B------:R-:W-:Y:S04]  /*13420*/  LDS.128 R60, [R3+0x800] ;  /* 0x00080000033c7984 */ /* 0x000fe80000000c00 */
[----:B------:R-:W4:Y:S04]  /*13430*/  LDS.128 R72, [R2] ;  /* 0x0000000002487984 */ /* 0x000f280000000c00 */
[----:B------:R-:W1:Y:S04]  /*13440*/  LDS.128 R56, [R2+0x800] ;  /* 0x0008000002387984 */ /* 0x000e680000000c00 */
[----:B------:R-:W-:Y:S01]  /*13450*/  BAR.SYNC.DEFER_BLOCKING 0x0 ;  /* 0x0000000000007b1d */ /* 0x000fe20000010000 */
[----:B------:R-:W-:-:S02]  /*13460*/  IMAD.MOV.U32 R87, RZ, RZ, R141 ;  /* 0x000000ffff577224 */ /* 0x000fc400078e008d */
[----:B------:R-:W-:Y:S02]  /*13470*/  IMAD.MOV.U32 R84, RZ, RZ, R124 ;  /* 0x000000ffff547224 */ /* 0x000fe400078e007c */
[----:B------:R-:W-:Y:S02]  /*13480*/  IMAD.MOV.U32 R85, RZ, RZ, R125 ;  /* 0x000000ffff557224 */ /* 0x000fe400078e007d */
[----:B------:R-:W-:Y:S01]  /*13490*/  IMAD.MOV.U32 R141, RZ, RZ, R127 ;  /* 0x000000ffff8d7224 */ /* 0x000fe200078e007f */
[----:B------:R1:W-:Y:S04]  /*134a0*/  STS.128 [R168], R76 ;  /* 0x0000004ca8007388 */ /* 0x0003e80000000c00 */
[----:B------:R-:W-:Y:S04]  /*134b0*/  STS.128 [R168+0x80], R132 ;  /* 0x00008084a8007388 */ /* 0x000fe80000000c00 */
[----:B------:R-:W-:Y:S01]  /*134c0*/  STS.128 [R168+0x200], R80 ;  /* 0x00020050a8007388 */ /* 0x000fe20000000c00 */
[----:B-1----:R-:W-:-:S02]  /*134d0*/  IMAD.MOV.U32 R78, RZ, RZ, R144 ;  /* 0x000000ffff4e7224 */ /* 0x002fc400078e0090 */
[----:B------:R-:W-:Y:S02]  /*134e0*/  IMAD.MOV.U32 R79, RZ, RZ, R145 ;  /* 0x000000ffff4f7224 */ /* 0x000fe400078e0091 */
        /* <DEDUP_REMOVED lines=8> */
[----:B------:R-:W-:Y:S04]  /*13570*/  STS.128 [R168+0x680], R144 ;  /* 0x00068090a8007388 */ /* 0x000fe80000000c00 */
[----:B------:R-:W-:Y:S06]  /*13580*/  BAR.SYNC.DEFER_BLOCKING 0x0 ;  /* 0x0000000000007b1d */ /* 0x000fec0000010000 */
[----:B------:R-:W1:Y:S04]  /*13590*/  LDS.128 R104, [R0] ;  /* 0x0000000000687984 */ /* 0x000e680000000c00 */
[----:B------:R-:W-:Y:S04]  /*135a0*/  LDS.128 R88, [R0+0x800] ;  /* 0x0008000000587984 */ /* 0x000fe80000000c00 */
[----:B------:R-:W1:Y:S04]  /*135b0*/  LDS.128 R100, [R116] ;  /* 0x0000000074647984 */ /* 0x000e680000000c00 */
[----:B------:R-:W-:Y:S04]  /*135c0*/  LDS.128 R84, [R116+0x800] ;  /* 0x0008000074547984 */ /* 0x000fe80000000c00 */
[----:B------:R-:W1:Y:S04]  /*135d0*/  LDS.128 R96, [R3] ;  /* 0x0000000003607984 */ /* 0x000e680000000c00 */
[----:B------:R-:W-:Y:S04]  /*135e0*/  LDS.128 R80, [R3+0x800] ;  /* 0x0008000003507984 */ /* 0x000fe80000000c00 */
[----:B------:R-:W1:Y:S04]  /*135f0*/  LDS.128 R92, [R2] ;  /* 0x00000000025c7984 */ /* 0x000e680000000c00 */
[----:B------:R-:W1:Y:S04]  /*13600*/  LDS.128 R76, [R2+0x800] ;  /* 0x00080000024c7984 */ /* 0x000e680000000c00 */
[----:B------:R-:W-:Y:S01]  /*13610*/  BAR.SYNC.DEFER_BLOCKING 0x0 ;  /* 0x0000000000007b1d */ /* 0x000fe20000010000 */
        /* <DEDUP_REMOVED lines=9> */
[----:B------:R-:W-:Y:S01]  /*136b0*/  IMAD.MOV.U32 R25, RZ, RZ, R159 ;  /* 0x000000ffff197224 */ /* 0x000fe200078e009f */
[----:B------:R1:W-:Y:S04]  /*136c0*/  STS.128 [R168+0x80], R112 ;  /* 0x00008070a8007388 */ /* 0x0003e80000000c00 */
[----:B------:R2:W-:Y:S04]  /*136d0*/  STS.128 [R168], R120 ;  /* 0x00000078a8007388 */ /* 0x0005e80000000c00 */
[----:B------:R2:W-:Y:S01]  /*136e0*/  STS.128 [R168+0x200], R124 ;  /* 0x0002007ca8007388 */ /* 0x0005e20000000c00 */
[----:B-1----:R-:W-:-:S02]  /*136f0*/  IMAD.MOV.U32 R114, RZ, RZ, R36 ;  /* 0x000000ffff727224 */ /* 0x002fc400078e0024 */
[----:B------:R-:W-:Y:S02]  /*13700*/  IMAD.MOV.U32 R115, RZ, RZ, R37 ;  /* 0x000000ffff737224 */ /* 0x000fe400078e0025 */
[----:B------:R-:W-:Y:S02]  /*13710*/  IMAD.MOV.U32 R112, RZ, RZ, R172 ;  /* 0x000000ffff707224 */ /* 0x000fe400078e00ac */
[----:B------:R-:W-:Y:S02]  /*13720*/  IMAD.MOV.U32 R113, RZ, RZ, R173 ;  /* 0x000000ffff717224 */ /* 0x000fe400078e00ad */
[----:B------:R-:W-:Y:S02]  /*13730*/  IMAD.MOV.U32 R36, RZ, RZ, R174 ;  /* 0x000000ffff247224 */ /* 0x000fe400078e00ae */
[----:B------:R-:W-:Y:S01]  /*13740*/  IMAD.MOV.U32 R37, RZ, RZ, R175 ;  /* 0x000000ffff257224 */ /* 0x000fe200078e00af */
[----:B------:R-:W-:Y:S04]  /*13750*/  STS.128 [R168+0x280], R12 ;  /* 0x0002800ca8007388 */ /* 0x000fe80000000c00 */
[----:B------:R1:W-:Y:S04]  /*13760*/  STS.128 [R168+0x400], R128 ;  /* 0x00040080a8007388 */ /* 0x0003e80000000c00 */
[----:B------:R-:W-:Y:S04]  /*13770*/  STS.128 [R168+0x480], R24 ;  /* 0x00048018a8007388 */ /* 0x000fe80000000c00 */
[----:B------:R-:W-:Y:S04]  /*13780*/  STS.128 [R168+0x600], R112 ;  /* 0x00060070a8007388 */ /* 0x000fe80000000c00 */
[----:B------:R-:W-:Y:S04]  /*13790*/  STS.128 [R168+0x680], R36 ;  /* 0x00068024a8007388 */ /* 0x000fe80000000c00 */
[----:B------:R-:W-:Y:S01]  /*137a0*/  BAR.SYNC.DEFER_BLOCKING 0x0 ;  /* 0x0000000000007b1d */ /* 0x000fe20000010000 */
[----:B--2---:R-:W-:-:S02]  /*137b0*/  IMAD.MOV.U32 R120, RZ, RZ, R108 ;  /* 0x000000ffff787224 */ /* 0x004fc400078e006c */
[----:B------:R-:W-:Y:S02]  /*137c0*/  IMAD.MOV.U32 R121, RZ, RZ, R109 ;  /* 0x000000ffff797224 */ /* 0x000fe400078e006d */
[----:B------:R-:W-:Y:S02]  /*137d0*/  IMAD.MOV.U32 R122, RZ, RZ, R8 ;  /* 0x000000ffff7a7224 */ /* 0x000fe400078e0008 */
[----:B------:R-:W-:Y:S02]  /*137e0*/  IMAD.MOV.U32 R123, RZ, RZ, R9 ;  /* 0x000000ffff7b7224 */ /* 0x000fe400078e0009 */
[----:B------:R-:W-:Y:S02]  /*137f0*/  IMAD.MOV.U32 R124, RZ, RZ, R110 ;  /* 0x000000ffff7c7224 */ /* 0x000fe400078e006e */
[----:B------:R-:W-:Y:S02]  /*13800*/  IMAD.MOV.U32 R125, RZ, RZ, R111 ;  /* 0x000000ffff7d7224 */ /* 0x000fe400078e006f */
[----:B------:R-:W-:-:S02]  /*13810*/  IMAD.MOV.U32 R126, RZ, RZ, R10 ;  /* 0x000000ffff7e7224 */ /* 0x000fc400078e000a */
[----:B------:R-:W-:Y:S02]  /*13820*/  IMAD.MOV.U32 R127, RZ, RZ, R11 ;  /* 0x000000ffff7f7224 */ /* 0x000fe400078e000b */
[----:B-1----:R-:W-:Y:S02]  /*13830*/  IMAD.MOV.U32 R128, RZ, RZ, R16 ;  /* 0x000000ffff807224 */ /* 0x002fe400078e0010 */
[----:B------:R-:W-:Y:S02]  /*13840*/  IMAD.MOV.U32 R129, RZ, RZ, R17 ;  /* 0x000000ffff817224 */ /* 0x000fe400078e0011 */
[----:B------:R-:W-:Y:S02]  /*13850*/  IMAD.MOV.U32 R130, RZ, RZ, R20 ;  /* 0x000000ffff827224 */ /* 0x000fe400078e0014 */
[----:B------:R-:W-:Y:S01]  /*13860*/  IMAD.MOV.U32 R131, RZ, RZ, R21 ;  /* 0x000000ffff837224 */ /* 0x000fe200078e0015 */
[----:B------:R-:W1:Y:S01]  /*13870*/  LDS.128 R112, [R0] ;  /* 0x0000000000707984 */ /* 0x000e620000000c00 */
[----:B------:R-:W-:-:S02]  /*13880*/  IMAD.MOV.U32 R132, RZ, RZ, R18 ;  /* 0x000000ffff847224 */ /* 0x000fc400078e0012 */
[----:B------:R-:W-:Y:S01]  /*13890*/  IMAD.MOV.U32 R133, RZ, RZ, R19 ;  /* 0x000000ffff857224 */ /* 0x000fe200078e0013 */
[----:B------:R-:W2:Y:S01]  /*138a0*/  LDS.128 R108, [R116] ;  /* 0x00000000746c7984 */ /* 0x000ea20000000c00 */
[----:B------:R-:W-:Y:S02]  /*138b0*/  IMAD.MOV.U32 R134, RZ, RZ, R22 ;  /* 0x000000ffff867224 */ /* 0x000fe400078e0016 */
[----:B------:R-:W-:Y:S01]  /*138c0*/  IMAD.MOV.U32 R135, RZ, RZ, R23 ;  /* 0x000000ffff877224 */ /* 0x000fe200078e0017 */
[----:B------:R-:W-:Y:S04]  /*138d0*/  LDS.128 R16, [R116+0x800] ;  /* 0x0008000074107984 */ /* 0x000fe80000000c00 */
        /* <DEDUP_REMOVED lines=27> */
[----:B------:R-:W-:Y:S01]  /*13a90*/  STS.128 [R168+0x680], R44 ;  /* 0x0006802ca8007388 */ /* 0x000fe20000000c00 */
[----:B------:R-:W-:-:S03]  /*13aa0*/  IMAD R29, R169, c[0x0][0x194], RZ ;  /* 0x00006500a91d7a24 */ /* 0x000fc600078e02ff */
[----:B------:R-:W-:Y:S01]  /*13ab0*/  BAR.SYNC.DEFER_BLOCKING 0x0 ;  /* 0x0000000000007b1d */ /* 0x000fe20000010000 */
[C---:B------:R-:W-:Y:S01]  /*13ac0*/  IMAD R31, R204.reuse, c[0x0][0x198], RZ ;  /* 0x00006600cc1f7a24 */ /* 0x040fe200078e02ff */
[C---:B------:R-:W-:Y:S02]  /*13ad0*/  LEA R28, P6, R29.reuse, c[0x0][0x170], 0x2 ;  /* 0x00005c001d1c7a11 */ /* 0x040fe400078c10ff */
[----:B------:R-:W-:Y:S02]  /*13ae0*/  ISETP.LT.AND P3, PT, R204, c[0x0][0x17c], !P0 ;  /* 0x00005f00cc007a0c */ /* 0x000fe40004761270 */
[----:B------:R-:W-:Y:S02]  /*13af0*/  LEA.HI.X.SX32 R29, R29, c[0x0][0x174], 0x2, P6 ;  /* 0x00005d001d1d7a11 */ /* 0x000fe400030f16ff */
[C---:B------:R-:W-:Y:S02]  /*13b00*/  LEA R30, P6, R31.reuse, R28, 0x2 ;  /* 0x0000001c1f1e7211 */ /* 0x040fe400078c10ff */
[----:B------:R-:W-:-:S02]  /*13b10*/  IADD3 R33, R31, c[0x0][0x198], RZ ;  /* 0x000066001f217a10 */ /* 0x000fc40007ffe0ff */
[-C--:B------:R-:W-:Y:S02]  /*13b20*/  LEA.HI.X.SX32 R31, R31, R29.reuse, 0x2, P6 ;  /* 0x0000001d1f1f7211 */ /* 0x080fe400030f16ff */
[----:B------:R-:W-:Y:S02]  /*13b30*/  IADD3 R34, R204, 0x5, RZ ;  /* 0x00000005cc227810 */ /* 0x000fe40007ffe0ff */
[C---:B------:R-:W-:Y:S02]  /*13b40*/  LEA R32, P6, R33.reuse, R28, 0x2 ;  /* 0x0000001c21207211 */ /* 0x040fe400078c10ff */
[C---:B------:R-:W-:Y:S02]  /*13b50*/  IADD3 R35, R33.reuse, c[0x0][0x198], RZ ;  /* 0x0000660021237a10 */ /* 0x040fe40007ffe0ff */
[----:B------:R-:W-:Y:S01]  /*13b60*/  LEA.HI.X.SX32 R33, R33, R29, 0x2, P6 ;  /* 0x0000001d21217211 */ /* 0x000fe200030f16ff */
[----:B------:R1:W-:Y:S01]  /*13b70*/  @P3 STG.E [R30.64], R52 ;  /* 0x000000341e003986 */ /* 0x0003e2000c101904 */
[----:B------:R-:W-:-:S02]  /*13b80*/  ISETP.LT.AND P3, PT, R34, c[0x0][0x17c], !P0 ;  /* 0x00005f0022007a0c */ /* 0x000fc40004761270 */
[CC--:B------:R-:W-:Y:S02]  /*13b90*/  LEA R34, P6, R35.reuse, R28.reuse, 0x2 ;  /* 0x0000001c23227211 */ /* 0x0c0fe400078c10ff */
[----:B------:R-:W-:Y:S02]  /*13ba0*/  IADD3 R40, R204, 0x6, RZ ;  /* 0x00000006cc287810 */ /* 0x000fe40007ffe0ff */
[C---:B------:R-:W-:Y:S01]  /*13bb0*/  IADD3 R41, R35.reuse, c[0x0][0x198], RZ ;  /* 0x0000660023297a10 */ /* 0x040fe20007ffe0ff */
[----:B------:R2:W-:Y:S01]  /*13bc0*/  @P5 STG.E [R32.64], R53 ;  /* 0x0000003520005986 */ /* 0x0005e2000c101904 */
[----:B------:R-:W-:Y:S02]  /*13bd0*/  LEA.HI.X.SX32 R35, R35, R29, 0x2, P6 ;  /* 0x0000001d23237211 */ /* 0x000fe400030f16ff */
[----:B------:R-:W-:Y:S02]  /*13be0*/  ISETP.LT.AND P5, PT, R40, c[0x0][0x17c], !P0 ;  /* 0x00005f0028007a0c */ /* 0x000fe400047a1270 */
[----:B------:R-:W-:-:S02]  /*13bf0*/  LEA R40, P6, R41, R28, 0x2 ;  /* 0x0000001c29287211 */ /* 0x000fc400078c10ff */
[----:B-1----:R-:W-:Y:S02]  /*13c00*/  IADD3 R30, R204, 0x7, RZ ;  /* 0x00000007cc1e7810 */ /* 0x002fe40007ffe0ff */
[C---:B------:R-:W-:Y:S01]  /*13c10*/  IADD3 R31, R41.reuse, c[0x0][0x198], RZ ;  /* 0x00006600291f7a10 */ /* 0x040fe20007ffe0ff */
[----:B------:R1:W-:Y:S01]  /*13c20*/  @P1 STG.E [R34.64], R48 ;  /* 0x0000003022001986 */ /* 0x0003e2000c101904 */
[----:B------:R-:W-:Y:S02]  /*13c30*/  LEA.HI.X.SX32 R41, R41, R29, 0x2, P6 ;  /* 0x0000001d29297211 */ /* 0x000fe400030f16ff */
[----:B------:R-:W-:Y:S02]  /*13c40*/  ISETP.LT.AND P1, PT, R30, c[0x0][0x17c], !P0 ;  /* 0x00005f001e007a0c */ /* 0x000fe40004721270 */
[C---:B------:R-:W-:Y:S02]  /*13c50*/  LEA R30, P6, R31.reuse, R28, 0x2 ;  /* 0x0000001c1f1e7211 */ /* 0x040fe400078c10ff */
[----:B--2---:R-:W-:-:S02]  /*13c60*/  IADD3 R33, R31, c[0x0][0x198], RZ ;  /* 0x000066001f217a10 */ /* 0x004fc40007ffe0ff */
[-C--:B------:R-:W-:Y:S02]  /*13c70*/  LEA.HI.X.SX32 R31, R31, R29.reuse, 0x2, P6 ;  /* 0x0000001d1f1f7211 */ /* 0x080fe400030f16ff */
[CC--:B------:R-:W-:Y:S02]  /*13c80*/  LEA R32, P6, R33.reuse, R28.reuse, 0x2 ;  /* 0x0000001c21207211 */ /* 0x0c0fe400078c10ff */
[C---:B------:R-:W-:Y:S02]  /*13c90*/  IADD3 R43, R33.reuse, c[0x0][0x198], RZ ;  /* 0x00006600212b7a10 */ /* 0x040fe40007ffe0ff */
[----:B------:R-:W-:Y:S01]  /*13ca0*/  IADD3 R42, R204, 0x8, RZ ;  /* 0x00000008cc2a7810 */ /* 0x000fe20007ffe0ff */
[----:B------:R2:W-:Y:S01]  /*13cb0*/  @P4 STG.E [R40.64], R49 ;  /* 0x0000003128004986 */ /* 0x0005e2000c101904 */
[----:B------:R-:W-:Y:S02]  /*13cc0*/  LEA.HI.X.SX32 R33, R33, R29, 0x2, P6 ;  /* 0x0000001d21217211 */ /* 0x000fe400030f16ff */
[----:B-1----:R-:W-:Y:S01]  /*13cd0*/  LEA R34, P6, R43, R28, 0x2 ;  /* 0x0000001c2b227211 */ /* 0x002fe200078c10ff */
[----:B---3--:R1:W-:Y:S01]  /*13ce0*/  @P2 STG.E [R30.64], R4 ;  /* 0x000000041e002986 */ /* 0x0083e2000c101904 */
[----:B------:R-:W-:-:S02]  /*13cf0*/  ISETP.LT.AND P4, PT, R42, c[0x0][0x17c], !P0 ;  /* 0x00005f002a007a0c */ /* 0x000fc40004781270 */
[C---:B------:R-:W-:Y:S01]  /*13d00*/  IADD3 R42, R204.reuse, 0x9, RZ ;  /* 0x00000009cc2a7810 */ /* 0x040fe20007ffe0ff */
[----:B------:R3:W-:Y:S01]  /*13d10*/  @P3 STG.E [R32.64], R5 ;  /* 0x0000000520003986 */ /* 0x0007e2000c101904 */
[----:B--2---:R-:W-:Y:S02]  /*13d20*/  IADD3 R40, R204, 0xa, RZ ;  /* 0x0000000acc287810 */ /* 0x004fe40007ffe0ff */
[C---:B------:R-:W-:Y:S02]  /*13d30*/  IADD3 R41, R43.reuse, c[0x0][0x198], RZ ;  /* 0x000066002b297a10 */ /* 0x040fe40007ffe0ff */
[----:B------:R-:W-:Y:S02]  /*13d40*/  LEA.HI.X.SX32 R35, R43, R29, 0x2, P6 ;  /* 0x0000001d2b237211 */ /* 0x000fe400030f16ff */
[----:B------:R-:W-:Y:S02]  /*13d50*/  ISETP.LT.AND P3, PT, R40, c[0x0][0x17c], !P0 ;  /* 0x00005f0028007a0c */ /* 0x000fe40004761270 */
[----:B------:R-:W-:-:S02]  /*13d60*/  LEA R40, P6, R41, R28, 0x2 ;  /* 0x0000001c29287211 */ /* 0x000fc400078c10ff */
[----:B------:R-:W-:Y:S02]  /*13d70*/  ISETP.LT.AND P2, PT, R42, c[0x0][0x17c], !P0 ;  /* 0x00005f002a007a0c */ /* 0x000fe40004741270 */
[----:B------:R-:W-:Y:S02]  /*13d80*/  IADD3 R42, R204, 0xb, RZ ;  /* 0x0000000bcc2a7810 */ /* 0x000fe40007ffe0ff */
[C---:B-1----:R-:W-:Y:S01]  /*13d90*/  IADD3 R31, R41.reuse, c[0x0][0x198], RZ ;  /* 0x00006600291f7a10 */ /* 0x042fe20007ffe0ff */
[----:B----4-:R1:W-:Y:S01]  /*13da0*/  @P5 STG.E [R34.64], R72 ;  /* 0x0000004822005986 */ /* 0x0103e2000c101904 */
[----:B------:R-:W-:Y:S02]  /*13db0*/  LEA.HI.X.SX32 R41, R41, R29, 0x2, P6 ;  /* 0x0000001d29297211 */ /* 0x000fe400030f16ff */
[----:B------:R-:W-:Y:S02]  /*13dc0*/  ISETP.LT.AND P5, PT, R42, c[0x0][0x17c], !P0 ;  /* 0x00005f002a007a0c */ /* 0x000fe400047a1270 */
[----:B------:R-:W-:-:S02]  /*13dd0*/  IADD3 R4, R204, 0xc, RZ ;  /* 0x0000000ccc047810 */ /* 0x000fc40007ffe0ff */
[CC--:B------:R-:W-:Y:S02]  /*13de0*/  LEA R30, P6, R31.reuse, R28.reuse, 0x2 ;  /* 0x0000001c1f1e7211 */ /* 0x0c0fe400078c10ff */
[C---:B------:R-:W-:Y:S01]  /*13df0*/  IADD3 R42, R31.reuse, c[0x0][0x198], RZ ;  /* 0x000066001f2a7a10 */ /* 0x040fe20007ffe0ff */
[----:B------:R2:W-:Y:S01]  /*13e00*/  @P1 STG.E [R40.64], R73 ;  /* 0x0000004928001986 */ /* 0x0005e2000c101904 */
[----:B------:R-:W-:Y:S02]  /*13e10*/  LEA.HI.X.SX32 R31, R31, R29, 0x2, P6 ;  /* 0x0000001d1f1f7211 */ /* 0x000fe400030f16ff */
[----:B------:R-:W-:Y:S02]  /*13e20*/  ISETP.LT.AND P1, PT, R4, c[0x0][0x17c], !P0 ;  /* 0x00005f0004007a0c */ /* 0x000fe40004721270 */
[----:B------:R-:W-:Y:S02]  /*13e30*/  LEA R4, P6, R42, R28, 0x2 ;  /* 0x0000001c2a047211 */ /* 0x000fe400078c10ff */
[----:B---3--:R-:W-:-:S02]  /*13e40*/  IADD3 R32, R204, 0xd, RZ ;  /* 0x0000000dcc207810 */ /* 0x008fc40007ffe0ff */
[C---:B------:R-:W-:Y:S01]  /*13e50*/  IADD3 R33, R42.reuse, c[0x0][0x198], RZ ;  /* 0x000066002a217a10 */ /* 0x040fe20007ffe0ff */
[----:B------:R3:W-:Y:S01]  /*13e60*/  @P4 STG.E [R30.64], R68 ;  /* 0x000000441e004986 */ /* 0x0007e2000c101904 */
[-C--:B------:R-:W-:Y:S02]  /*13e70*/  LEA.HI.X.SX32 R5, R42, R29.reuse, 0x2, P6 ;  /* 0x0000001d2a057211 */ /* 0x080fe400030f16ff */
[----:B------:R-:W-:Y:S02]  /*13e80*/  ISETP.LT.AND P4, PT, R32, c[0x0][0x17c], !P0 ;  /* 0x00005f0020007a0c */ /* 0x000fe40004781270 */
[----:B-1----:R-:W-:Y:S02]  /*13e90*/  IADD3 R34, R204, 0xe, RZ ;  /* 0x0000000ecc227810 */ /* 0x002fe40007ffe0ff */
[C---:B------:R-:W-:Y:S02]  /*13ea0*/  LEA R32, P6, R33.reuse, R28, 0x2 ;  /* 0x0000001c21207211 */ /* 0x040fe400078c10ff */
[C---:B------:R-:W-:Y:S01]  /*13eb0*/  IADD3 R35, R33.reuse, c[0x0][0x198], RZ ;  /* 0x0000660021237a10 */ /* 0x040fe20007ffe0ff */
[----:B------:R1:W-:Y:S01]  /*13ec0*/  @P2 STG.E [R4.64], R69 ;  /* 0x0000004504002986 */ /* 0x0003e2000c101904 */
[----:B------:R-:W-:-:S02]  /*13ed0*/  LEA.HI.X.SX32 R33, R33, R29, 0x2, P6 ;  /* 0x0000001d21217211 */ /* 0x000fc400030f16ff */
[----:B------:R-:W-:Y:S02]  /*13ee0*/  ISETP.LT.AND P2, PT, R34, c[0x0][0x17c], !P0 ;  /* 0x00005f0022007a0c */ /* 0x000fe40004741270 */
[CC--:B------:R-:W-:Y:S02]  /*13ef0*/  LEA R34, P6, R35.reuse, R28.reuse, 0x2 ;  /* 0x0000001c23227211 */ /* 0x0c0fe400078c10ff */
[C---:B--2---:R-:W-:Y:S02]  /*13f00*/  IADD3 R41, R35.reuse, c[0x0][0x198], RZ ;  /* 0x0000660023297a10 */ /* 0x044fe40007ffe0ff */
[----:B------:R-:W-:Y:S02]  /*13f10*/  LEA.HI.X.SX32 R35, R35, R29, 0x2, P6 ;  /* 0x0000001d23237211 */ /* 0x000fe400030f16ff */
[C---:B---3--:R-:W-:Y:S02]  /*13f20*/  LEA R30, P6, R41.reuse, R28, 0x2 ;  /* 0x0000001c291e7211 */ /* 0x048fe400078c10ff */
[----:B-1----:R-:W-:Y:S01]  /*13f30*/  IADD3 R4, R204, 0x10, RZ ;  /* 0x00000010cc047810 */ /* 0x002fe20007ffe0ff */
[----:B------:R1:W-:Y:S01]  /*13f40*/  @P3 STG.E [R32.64], R64 ;  /* 0x0000004020003986 */ /* 0x0003e2000c101904 */
[----:B------:R-:W-:-:S02]  /*13f50*/  IADD3 R5, R41, c[0x0][0x198], RZ ;  /* 0x0000660029057a10 */ /* 0x000fc40007ffe0ff */
[-C--:B------:R-:W-:Y:S01]  /*13f60*/  LEA.HI.X.SX32 R31, R41, R29.reuse, 0x2, P6 ;  /* 0x0000001d291f7211 */ /* 0x080fe200030f16ff */
[----:B------:R2:W-:Y:S01]  /*13f70*/  @P5 STG.E [R34.64], R65 ;  /* 0x0000004122005986 */ /* 0x0005e2000c101904 */
[----:B------:R-:W-:Y:S02]  /*13f80*/  ISETP.LT.AND P5, PT, R4, c[0x0][0x17c], !P0 ;  /* 0x00005f0004007a0c */ /* 0x000fe400047a1270 */
[CC--:B------:R-:W-:Y:S02]  /*13f90*/  LEA R4, P6, R5.reuse, R28.reuse, 0x2 ;  /* 0x0000001c05047211 */ /* 0x0c0fe400078c10ff */
[C---:B-1----:R-:W-:Y:S02]  /*13fa0*/  IADD3 R33, R5.reuse, c[0x0][0x198], RZ ;  /* 0x0000660005217a10 */ /* 0x042fe40007ffe0ff */
[----:B------:R-:W-:Y:S02]  /*13fb0*/  LEA.HI.X.SX32 R5, R5, R29, 0x2, P6 ;  /* 0x0000001d05057211 */ /* 0x000fe400030f16ff */
[----:B------:R-:W-:-:S02]  /*13fc0*/  LEA R32, P6, R33, R28, 0x2 ;  /* 0x0000001c21207211 */ /* 0x000fc400078c10ff */
[C---:B------:R-:W-:Y:S02]  /*13fd0*/  IADD3 R41, R33.reuse, c[0x0][0x198], RZ ;  /* 0x0000660021297a10 */ /* 0x040fe40007ffe0ff */
[----:B------:R-:W-:Y:S01]  /*13fe0*/  IADD3 R40, R204, 0xf, RZ ;  /* 0x0000000fcc287810 */ /* 0x000fe20007ffe0ff */
[----:B------:R1:W-:Y:S01]  /*13ff0*/  @P1 STG.E [R30.64], R60 ;  /* 0x0000003c1e001986 */ /* 0x0003e2000c101904 */
[----:B------:R-:W-:Y:S02]  /*14000*/  LEA.HI.X.SX32 R33, R33, R29, 0x2, P6 ;  /* 0x0000001d21217211 */ /* 0x000fe400030f16ff */
[----:B--2---:R-:W-:Y:S01]  /*14010*/  LEA R34, P6, R41, R28, 0x2 ;  /* 0x0000001c29227211 */ /* 0x004fe200078c10ff */
[----:B------:R2:W-:Y:S01]  /*14020*/  @P4 STG.E [R4.64], R61 ;  /* 0x0000003d04004986 */ /* 0x0005e2000c101904 */
[----:B------:R-:W-:Y:S02]  /*14030*/  ISETP.LT.AND P3, PT, R40, c[0x0][0x17c], !P0 ;  /* 0x00005f0028007a0c */ /* 0x000fe40004761270 */
[C---:B------:R-:W-:Y:S01]  /*14040*/  IADD3 R40, R204.reuse, 0x11, RZ ;  /* 0x00000011cc287810 */ /* 0x040fe20007ffe0ff */
[----:B------:R3:W-:Y:S01]  /*14050*/  @P2 STG.E [R32.64], R56 ;  /* 0x0000003820002986 */ /* 0x0007e2000c101904 */
[----:B-1----:R-:W-:-:S02]  /*14060*/  IADD3 R30, R204, 0x13, RZ ;  /* 0x00000013cc1e7810 */ /* 0x002fc40007ffe0ff */
[C---:B------:R-:W-:Y:S02]  /*14070*/  IADD3 R31, R41.reuse, c[0x0][0x198], RZ ;  /* 0x00006600291f7a10 */ /* 0x040fe40007ffe0ff */
[----:B------:R-:W-:Y:S02]  /*14080*/  LEA.HI.X.SX32 R35, R41, R29, 0x2, P6 ;  /* 0x0000001d29237211 */ /* 0x000fe400030f16ff */
[----:B------:R-:W-:Y:S02]  /*14090*/  ISETP.LT.AND P2, PT, R30, c[0x0][0x17c], !P0 ;  /* 0x00005f001e007a0c */ /* 0x000fe40004741270 */
[C---:B------:R-:W-:Y:S02]  /*140a0*/  LEA R30, P6, R31.reuse, R28, 0x2 ;  /* 0x0000001c1f1e7211 */ /* 0x040fe400078c10ff */
[----:B------:R-:W-:Y:S02]  /*140b0*/  ISETP.LT.AND P1, PT, R40, c[0x0][0x17c], !P0 ;  /* 0x00005f0028007a0c */ /* 0x000fe40004721270 */
[----:B--2---:R-:W-:-:S02]  /*140c0*/  IADD3 R5, R31, c[0x0][0x198], RZ ;  /* 0x000066001f057a10 */ /* 0x004fc40007ffe0ff */
[-C--:B------:R-:W-:Y:S02]  /*140d0*/  LEA.HI.X.SX32 R31, R31, R29.reuse, 0x2, P6 ;  /* 0x0000001d1f1f7211 */ /* 0x080fe400030f16ff */
[CC--:B------:R-:W-:Y:S02]  /*140e0*/  LEA R4, P6, R5.reuse, R28.reuse, 0x2 ;  /* 0x0000001c05047211 */ /* 0x0c0fe400078c10ff */
[C---:B------:R-:W-:Y:S02]  /*140f0*/  IADD3 R41, R5.reuse, c[0x0][0x198], RZ ;  /* 0x0000660005297a10 */ /* 0x040fe40007ffe0ff */
[----:B------:R-:W-:Y:S01]  /*14100*/  IADD3 R40, R204, 0x12, RZ ;  /* 0x00000012cc287810 */ /* 0x000fe20007ffe0ff */
[----:B------:R1:W-:Y:S01]  /*14110*/  @P3 STG.E [R34.64], R57 ;  /* 0x0000003922003986 */ /* 0x0003e2000c101904 */
[----:B------:R-:W-:Y:S02]  /*14120*/  LEA.HI.X.SX32 R5, R5, R29, 0x2, P6 ;  /* 0x0000001d05057211 */ /* 0x000fe400030f16ff */
[----:B---3--:R-:W-:Y:S01]  /*14130*/  LEA R32, P6, R41, R28, 0x2 ;  /* 0x0000001c29207211 */ /* 0x008fe200078c10ff */
[----:B------:R2:W-:Y:S01]  /*14140*/  @P5 STG.E [R30.64], R54 ;  /* 0x000000361e005986 */ /* 0x0005e2000c101904 */
[----:B------:R-:W-:-:S02]  /*14150*/  ISETP.LT.AND P4, PT, R40, c[0x0][0x17c], !P0 ;  /* 0x00005f0028007a0c */ /* 0x000fc40004781270 */
[C---:B------:R-:W-:Y:S01]  /*14160*/  IADD3 R40, R204.reuse, 0x14, RZ ;  /* 0x00000014cc287810 */ /* 0x040fe20007ffe0ff */
[----:B------:R3:W-:Y:S01]  /*14170*/  @P1 STG.E [R4.64], R55 ;  /* 0x0000003704001986 */ /* 0x0007e2000c101904 */
[----:B-1----:R-:W-:Y:S02]  /*14180*/  IADD3 R34, R204, 0x16, RZ ;  /* 0x00000016cc227810 */ /* 0x002fe40007ffe0ff */
[C---:B------:R-:W-:Y:S02]  /*14190*/  IADD3 R35, R41.reuse, c[0x0][0x198], RZ ;  /* 0x0000660029237a10 */ /* 0x040fe40007ffe0ff */
[----:B------:R-:W-:Y:S02]  /*141a0*/  LEA.HI.X.SX32 R33, R41, R29, 0x2, P6 ;  /* 0x0000001d29217211 */ /* 0x000fe400030f16ff */
[----:B------:R-:W-:Y:S02]  /*141b0*/  ISETP.LT.AND P1, PT, R34, c[0x0][0x17c], !P0 ;  /* 0x00005f0022007a0c */ /* 0x000fe40004721270 */
[----:B------:R-:W-:-:S02]  /*141c0*/  LEA R34, P6, R35, R28, 0x2 ;  /* 0x0000001c23227211 */ /* 0x000fc400078c10ff */
[----:B------:R-:W-:Y:S02]  /*141d0*/  ISETP.LT.AND P3, PT, R40, c[0x0][0x17c], !P0 ;  /* 0x00005f0028007a0c */ /* 0x000fe40004761270 */
[C---:B--2---:R-:W-:Y:S02]  /*141e0*/  IADD3 R31, R35.reuse, c[0x0][0x198], RZ ;  /* 0x00006600231f7a10 */ /* 0x044fe40007ffe0ff */
[-C--:B------:R-:W-:Y:S02]  /*141f0*/  LEA.HI.X.SX32 R35, R35, R29.reuse, 0x2, P6 ;  /* 0x0000001d23237211 */ /* 0x080fe400030f16ff */
[C---:B------:R-:W-:Y:S02]  /*14200*/  LEA R30, P6, R31.reuse, R28, 0x2 ;  /* 0x0000001c1f1e7211 */ /* 0x040fe400078c10ff */
[C---:B------:R-:W-:Y:S02]  /*14210*/  IADD3 R41, R31.reuse, c[0x0][0x198], RZ ;  /* 0x000066001f297a10 */ /* 0x040fe40007ffe0ff */
[----:B------:R-:W-:Y:S01]  /*14220*/  IADD3 R40, R204, 0x15, RZ ;  /* 0x00000015cc287810 */ /* 0x000fe20007ffe0ff */
[----:B------:R1:W-:Y:S01]  /*14230*/  @P4 STG.E [R32.64], R50 ;  /* 0x0000003220004986 */ /* 0x0003e2000c101904 */
[----:B------:R-:W-:-:S02]  /*14240*/  LEA.HI.X.SX32 R31, R31, R29, 0x2, P6 ;  /* 0x0000001d1f1f7211 */ /* 0x000fc400030f16ff */
[C---:B---3--:R-:W-:Y:S01]  /*14250*/  LEA R4, P6, R41.reuse, R28, 0x2 ;  /* 0x0000001c29047211 */ /* 0x048fe200078c10ff */
[----:B------:R2:W-:Y:S01]  /*14260*/  @P2 STG.E [R34.64], R51 ;  /* 0x0000003322002986 */ /* 0x0005e2000c101904 */
[----:B------:R-:W-:Y:S02]  /*14270*/  ISETP.LT.AND P5, PT, R40, c[0x0][0x17c], !P0 ;  /* 0x00005f0028007a0c */ /* 0x000fe400047a1270 */
[C---:B------:R-:W-:Y:S01]  /*14280*/  IADD3 R40, R204.reuse, 0x17, RZ ;  /* 0x00000017cc287810 */ /* 0x040fe20007ffe0ff */
[----:B------:R3:W-:Y:S01]  /*14290*/  @P3 STG.E [R30.64], R6 ;  /* 0x000000061e003986 */ /* 0x0007e2000c101904 */
[----:B-1----:R-:W-:Y:S02]  /*142a0*/  IADD3 R32, R204, 0x19, RZ ;  /* 0x00000019cc207810 */ /* 0x002fe40007ffe0ff */
[C---:B------:R-:W-:Y:S02]  /*142b0*/  IADD3 R33, R41.reuse, c[0x0][0x198], RZ ;  /* 0x0000660029217a10 */ /* 0x040fe40007ffe0ff */
[----:B------:R-:W-:-:S02]  /*142c0*/  LEA.HI.X.SX32 R5, R41, R29, 0x2, P6 ;  /* 0x0000001d29057211 */ /* 0x000fc400030f16ff */
[----:B------:R-:W-:Y:S02]  /*142d0*/  ISETP.LT.AND P3, PT, R32, c[0x0][0x17c], !P0 ;  /* 0x00005f0020007a0c */ /* 0x000fe40004761270 */
[C---:B------:R-:W-:Y:S02]  /*142e0*/  LEA R32, P6, R33.reuse, R28, 0x2 ;  /* 0x0000001c21207211 */ /* 0x040fe400078c10ff */
[----:B------:R-:W-:Y:S02]  /*142f0*/  ISETP.LT.AND P4, PT, R40, c[0x0][0x17c], !P0 ;  /* 0x00005f0028007a0c */ /* 0x000fe40004781270 */
[C---:B--2---:R-:W-:Y:S02]  /*14300*/  IADD3 R35, R33.reuse, c[0x0][0x198], RZ ;  /* 0x0000660021237a10 */ /* 0x044fe40007ffe0ff */
[----:B------:R-:W-:Y:S02]  /*14310*/  IADD3 R40, R204, 0x18, RZ ;  /* 0x00000018cc287810 */ /* 0x000fe40007ffe0ff */
[----:B------:R-:W-:-:S02]  /*14320*/  LEA.HI.X.SX32 R33, R33, R29, 0x2, P6 ;  /* 0x0000001d21217211 */ /* 0x000fc400030f16ff */
[CC--:B------:R-:W-:Y:S02]  /*14330*/  LEA R34, P6, R35.reuse, R28.reuse, 0x2 ;  /* 0x0000001c23227211 */ /* 0x0c0fe400078c10ff */
[----:B------:R-:W-:Y:S02]  /*14340*/  ISETP.LT.AND P2, PT, R40, c[0x0][0x17c], !P0 ;  /* 0x00005f0028007a0c */ /* 0x000fe40004741270 */
[C---:B------:R-:W-:Y:S01]  /*14350*/  IADD3 R41, R35.reuse, c[0x0][0x198], RZ ;  /* 0x0000660023297a10 */ /* 0x040fe20007ffe0ff */
[----:B------:R1:W-:Y:S01]  /*14360*/  @P5 STG.E [R4.64], R7 ;  /* 0x0000000704005986 */ /* 0x0003e2000c101904 */
[----:B------:R-:W-:Y:S02]  /*14370*/  LEA.HI.X.SX32 R35, R35, R29, 0x2, P6 ;  /* 0x0000001d23237211 */ /* 0x000fe400030f16ff */
[----:B---3--:R-:W-:Y:S01]  /*14380*/  LEA R30, P6, R41, R28, 0x2 ;  /* 0x0000001c291e7211 */ /* 0x008fe200078c10ff */
[----:B------:R2:W-:Y:S01]  /*14390*/  @P1 STG.E [R32.64], R74 ;  /* 0x0000004a20001986 */ /* 0x0005e2000c101904 */
[----:B------:R-:W-:-:S02]  /*143a0*/  IADD3 R40, R204, 0x1a, RZ ;  /* 0x0000001acc287810 */ /* 0x000fc40007ffe0ff */
[C---:B------:R-:W-:Y:S01]  /*143b0*/  LEA.HI.X.SX32 R31, R41.reuse, R29, 0x2, P6 ;  /* 0x0000001d291f7211 */ /* 0x040fe200030f16ff */
[----:B------:R-:W-:Y:S01]  /*143c0*/  @P4 STG.E [R34.64], R75 ;  /* 0x0000004b22004986 */ /* 0x000fe2000c101904 */
[----:B-1----:R-:W-:Y:S02]  /*143d0*/  IADD3 R4, R204, 0x1c, RZ ;  /* 0x0000001ccc047810 */ /* 0x002fe40007ffe0ff */
[----:B------:R-:W-:Y:S02]  /*143e0*/  IADD3 R5, R41, c[0x0][0x198], RZ ;  /* 0x0000660029057a10 */ /* 0x000fe40007ffe0ff */
[----:B------:R-:W-:Y:S02]  /*143f0*/  ISETP.LT.AND P4, PT, R4, c[0x0][0x17c], !P0 ;  /* 0x00005f0004007a0c */ /* 0x000fe40004781270 */
[----:B------:R-:W-:Y:S02]  /*14400*/  IADD3 R6, R204, 0x1d, RZ ;  /* 0x0000001dcc067810 */ /* 0x000fe40007ffe0ff */
[----:B------:R-:W-:-:S02]  /*14410*/  LEA R4, P6, R5, R28, 0x2 ;  /* 0x0000001c05047211 */ /* 0x000fc400078c10ff */
[----:B------:R-:W-:Y:S02]  /*14420*/  ISETP.LT.AND P5, PT, R40, c[0x0][0x17c], !P0 ;  /* 0x00005f0028007a0c */ /* 0x000fe400047a1270 */
[C---:B------:R-:W-:Y:S01]  /*14430*/  IADD3 R7, R5.reuse, c[0x0][0x198], RZ ;  /* 0x0000660005077a10 */ /* 0x040fe20007ffe0ff */
[----:B------:R1:W-:Y:S01]  /*14440*/  @P2 STG.E [R30.64], R70 ;  /* 0x000000461e002986 */ /* 0x0003e2000c101904 */
[----:B------:R-:W-:Y:S02]  /*14450*/  LEA.HI.X.SX32 R5, R5, R29, 0x2, P6 ;  /* 0x0000001d05057211 */ /* 0x000fe400030f16ff */
[----:B------:R-:W-:Y:S02]  /*14460*/  ISETP.LT.AND P2, PT, R6, c[0x0][0x17c], !P0 ;  /* 0x00005f0006007a0c */ /* 0x000fe40004741270 */
[----:B------:R-:W-:Y:S02]  /*14470*/  LEA R6, P6, R7, R28, 0x2 ;  /* 0x0000001c07067211 */ /* 0x000fe400078c10ff */
[----:B--2---:R-:W-:-:S02]  /*14480*/  IADD3 R32, R204, 0x1e, RZ ;  /* 0x0000001ecc207810 */ /* 0x004fc40007ffe0ff */
[C---:B------:R-:W-:Y:S01]  /*14490*/  IADD3 R33, R7.reuse, c[0x0][0x198], RZ ;  /* 0x0000660007217a10 */ /* 0x040fe20007ffe0ff */
[----:B------:R2:W-:Y:S01]  /*144a0*/  @P3 STG.E [R4.64], R71 ;  /* 0x0000004704003986 */ /* 0x0005e2000c101904 */
[----:B------:R-:W-:Y:S02]  /*144b0*/  IADD3 R40, R204, 0x1b, RZ ;  /* 0x0000001bcc287810 */ /* 0x000fe40007ffe0ff */
[----:B------:R-:W-:Y:S02]  /*144c0*/  LEA.HI.X.SX32 R7, R7, R29, 0x2, P6 ;  /* 0x0000001d07077211 */ /* 0x000fe400030f16ff */
[----:B------:R-:W-:Y:S02]  /*144d0*/  ISETP.LT.AND P3, PT, R32, c[0x0][0x17c], !P0 ;  /* 0x00005f0020007a0c */ /* 0x000fe40004761270 */
[----:B------:R-:W-:Y:S02]  /*144e0*/  LEA R32, P6, R33, R28, 0x2 ;  /* 0x0000001c21207211 */ /* 0x000fe400078c10ff */
[----:B-1----:R-:W-:-:S02]  /*144f0*/  IADD3 R30, R204, 0x1f, RZ ;  /* 0x0000001fcc1e7810 */ /* 0x002fc40007ffe0ff */
[C---:B------:R-:W-:Y:S01]  /*14500*/  IADD3 R31, R33.reuse, c[0x0][0x198], RZ ;  /* 0x00006600211f7a10 */ /* 0x040fe20007ffe0ff */
[----:B------:R1:W-:Y:S01]  /*14510*/  @P5 STG.E [R6.64], R66 ;  /* 0x0000004206005986 */ /* 0x0003e2000c101904 */
[----:B------:R-:W-:Y:S02]  /*14520*/  ISETP.LT.AND P1, PT, R40, c[0x0][0x17c], !P0 ;  /* 0x00005f0028007a0c */ /* 0x000fe40004721270 */
[----:B------:R-:W-:Y:S02]  /*14530*/  LEA.HI.X.SX32 R33, R33, R29, 0x2, P6 ;  /* 0x0000001d21217211 */ /* 0x000fe400030f16ff */
[----:B------:R-:W-:Y:S02]  /*14540*/  ISETP.LT.AND P5, PT, R30, c[0x0][0x17c], !P0 ;  /* 0x00005f001e007a0c */ /* 0x000fe400047a1270 */
[C---:B------:R-:W-:Y:S02]  /*14550*/  LEA R30, P6, R31.reuse, R28, 0x2 ;  /* 0x0000001c1f1e7211 */ /* 0x040fe400078c10ff */
[----:B--2---:R-:W-:-:S02]  /*14560*/  IADD3 R5, R31, c[0x0][0x198], RZ ;  /* 0x000066001f057a10 */ /* 0x004fc40007ffe0ff */
[-C--:B------:R-:W-:Y:S02]  /*14570*/  LEA.HI.X.SX32 R31, R31, R29.reuse, 0x2, P6 ;  /* 0x0000001d1f1f7211 */ /* 0x080fe400030f16ff */
[CC--:B------:R-:W-:Y:S02]  /*14580*/  LEA R4, P6, R5.reuse, R28.reuse, 0x2 ;  /* 0x0000001c05047211 */ /* 0x0c0fe400078c10ff */
[C---:B------:R-:W-:Y:S01]  /*14590*/  IADD3 R35, R5.reuse, c[0x0][0x198], RZ ;  /* 0x0000660005237a10 */ /* 0x040fe20007ffe0ff */
[----:B------:R2:W-:Y:S01]  /*145a0*/  @P1 STG.E [R32.64], R67 ;  /* 0x0000004320001986 */ /* 0x0005e2000c101904 */
[----:B------:R-:W-:Y:S02]  /*145b0*/  LEA.HI.X.SX32 R5, R5, R29, 0x2, P6 ;  /* 0x0000001d05057211 */ /* 0x000fe400030f16ff */
[----:B-1----:R-:W-:Y:S01]  /*145c0*/  LEA R6, P6, R35, R28, 0x2 ;  /* 0x0000001c23067211 */ /* 0x002fe200078c10ff */
[----:B------:R1:W-:Y:S01]  /*145d0*/  @P4 STG.E [R30.64], R62 ;  /* 0x0000003e1e004986 */ /* 0x0003e2000c101904 */
[----:B------:R-:W-:-:S02]  /*145e0*/  IADD3 R34, R204, 0x20, RZ ;  /* 0x00000020cc227810 */ /* 0x000fc40007ffe0ff */
[C---:B------:R-:W-:Y:S01]  /*145f0*/  LEA.HI.X.SX32 R7, R35.reuse, R29, 0x2, P6 ;  /* 0x0000001d23077211 */ /* 0x040fe200030f16ff */
[----:B------:R3:W-:Y:S01]  /*14600*/  @P2 STG.E [R4.64], R63 ;  /* 0x0000003f04002986 */ /* 0x0007e2000c101904 */
[----:B--2---:R-:W-:Y:S02]  /*14610*/  IADD3 R32, R204, 0x22, RZ ;  /* 0x00000022cc207810 */ /* 0x004fe40007ffe0ff */
[----:B------:R-:W-:Y:S02]  /*14620*/  IADD3 R33, R35, c[0x0][0x198], RZ ;  /* 0x0000660023217a10 */ /* 0x000fe40007ffe0ff */
[----:B------:R-:W-:Y:S02]  /*14630*/  ISETP.LT.AND P2, PT, R32, c[0x0][0x17c], !P0 ;  /* 0x00005f0020007a0c */ /* 0x000fe40004741270 */
[----:B------:R-:W-:Y:S02]  /*14640*/  LEA R32, P6, R33, R28, 0x2 ;  /* 0x0000001c21207211 */ /* 0x000fe400078c10ff */
[----:B------:R-:W-:-:S02]  /*14650*/  ISETP.LT.AND P1, PT, R34, c[0x0][0x17c], !P0 ;  /* 0x00005f0022007a0c */ /* 0x000fc40004721270 */
[C---:B-1----:R-:W-:Y:S02]  /*14660*/  IADD3 R31, R33.reuse, c[0x0][0x198], RZ ;  /* 0x00006600211f7a10 */ /* 0x042fe40007ffe0ff */
        /* <DEDUP_REMOVED lines=15> */
[CC--:B------:R-:W-:Y:S02]  /*14760*/  LEA R6, P6, R7.reuse, R28.reuse, 0x2 ;  /* 0x0000001c07067211 */ /* 0x0c0fe400078c10ff */
[----:B------:R-:W-:Y:S02]  /*14770*/  ISETP.LT.AND P3, PT, R34, c[0x0][0x17c], !P0 ;  /* 0x00005f0022007a0c */ /* 0x000fe40004761270 */
[C---:B--2---:R-:W-:Y:S02]  /*14780*/  IADD3 R33, R7.reuse, c[0x0][0x198], RZ ;  /* 0x0000660007217a10 */ /* 0x044fe40007ffe0ff */
[----:B------:R-:W-:Y:S02]  /*14790*/  LEA.HI.X.SX32 R7, R7, R29, 0x2, P6 ;  /* 0x0000001d07077211 */ /* 0x000fe400030f16ff */
[----:B------:R-:W-:-:S02]  /*147a0*/  LEA R32, P6, R33, R28, 0x2 ;  /* 0x0000001c21207211 */ /* 0x000fc400078c10ff */
[C---:B------:R-:W-:Y:S02]  /*147b0*/  IADD3 R35, R33.reuse, c[0x0][0x198], RZ ;  /* 0x0000660021237a10 */ /* 0x040fe40007ffe0ff */
[----:B------:R-:W-:Y:S01]  /*147c0*/  IADD3 R34, R204, 0x24, RZ ;  /* 0x00000024cc227810 */ /* 0x000fe20007ffe0ff */
[----:B------:R1:W-:Y:S01]  /*147d0*/  @P4 STG.E [R4.64], R105 ;  /* 0x0000006904004986 */ /* 0x0003e2000c101904 */
[----:B------:R-:W-:Y:S02]  /*147e0*/  LEA.HI.X.SX32 R33, R33, R29, 0x2, P6 ;  /* 0x0000001d21217211 */ /* 0x000fe400030f16ff */
[----:B---3--:R-:W-:Y:S01]  /*147f0*/  LEA R30, P6, R35, R28, 0x2 ;  /* 0x0000001c231e7211 */ /* 0x008fe200078c10ff */
        /* <DEDUP_REMOVED lines=221> */
[----:B------:R-:W-:Y:S01]  /*155d0*/  @P5 STG.E [R32.64], R25 ;  /* 0x0000001920005986 */ /* 0x000fe2000c101904 */
[----:B-1----:R-:W-:Y:S02]  /*155e0*/  IADD3 R4, R204, 0x4c, RZ ;  /* 0x0000004ccc047810 */ /* 0x002fe40007ffe0ff */
[C---:B------:R-:W-:Y:S02]  /*155f0*/  IADD3 R5, R35.reuse, c[0x0][0x198], RZ ;  /* 0x0000660023057a10 */ /* 0x040fe40007ffe0ff */
[----:B------:R-:W-:Y:S02]  /*15600*/  LEA.HI.X.SX32 R31, R35, R29, 0x2, P6 ;  /* 0x0000001d231f7211 */ /* 0x000fe400030f16ff */
[----:B------:R-:W-:Y:S02]  /*15610*/  ISETP.LT.AND P5, PT, R4, c[0x0][0x17c], !P0 ;  /* 0x00005f0004007a0c */ /* 0x000fe400047a1270 */
[----:B------:R-:W-:-:S02]  /*15620*/  LEA R4, P6, R5, R28, 0x2 ;  /* 0x0000001c05047211 */ /* 0x000fc400078c10ff */
[----:B------:R-:W-:Y:S02]  /*15630*/  ISETP.LT.AND P3, PT, R34, c[0x0][0x17c], !P0 ;  /* 0x00005f0022007a0c */ /* 0x000fe40004761270 */
[----:B------:R-:W-:Y:S02]  /*15640*/  IADD3 R34, R204, 0x4d, RZ ;  /* 0x0000004dcc227810 */ /* 0x000fe40007ffe0ff */
[C---:B--2---:R-:W-:Y:S01]  /*15650*/  IADD3 R7, R5.reuse, c[0x0][0x198], RZ ;  /* 0x0000660005077a10 */ /* 0x044fe20007ffe0ff */
[----:B------:R1:W-:Y:S01]  /*15660*/  @P1 STG.E [R30.64], R20 ;  /* 0x000000141e001986 */ /* 0x0003e2000c101904 */
        /* <DEDUP_REMOVED lines=8> */
[C---:B------:R-:W-:Y:S02]  /*156f0*/  LEA R24, P6, R34.reuse, R28, 0x2 ;  /* 0x0000001c22187211 */ /* 0x040fe400078c10ff */
[----:B-1----:R-:W-:-:S02]  /*15700*/  IADD3 R31, R34, c[0x0][0x198], RZ ;  /* 0x00006600221f7a10 */ /* 0x002fc40007ffe0ff */
[-C--:B------:R-:W-:Y:S02]  /*15710*/  LEA.HI.X.SX32 R25, R34, R29.reuse, 0x2, P6 ;  /* 0x0000001d22197211 */ /* 0x080fe400030f16ff */
[C---:B------:R-:W-:Y:S02]  /*15720*/  LEA R30, P6, R31.reuse, R28, 0x2 ;  /* 0x0000001c1f1e7211 */ /* 0x040fe400078c10ff */
[----:B------:R-:W-:Y:S02]  /*15730*/  IADD3 R20, R204, 0x4f, RZ ;  /* 0x0000004fcc147810 */ /* 0x000fe40007ffe0ff */
[C---:B--2---:R-:W-:Y:S01]  /*15740*/  IADD3 R5, R31.reuse, c[0x0][0x198], RZ ;  /* 0x000066001f057a10 */ /* 0x044fe20007ffe0ff */
[----:B------:R1:W-:Y:S01]  /*15750*/  @P2 STG.E [R6.64], R16 ;  /* 0x0000001006002986 */ /* 0x0003e2000c101904 */
[----:B------:R-:W-:Y:S02]  /*15760*/  LEA.HI.X.SX32 R31, R31, R29, 0x2, P6 ;  /* 0x0000001d1f1f7211 */ /* 0x000fe400030f16ff */
[----:B------:R-:W-:-:S02]  /*15770*/  ISETP.LT.AND P2, PT, R20, c[0x0][0x17c], !P0 ;  /* 0x00005f0014007a0c */ /* 0x000fc40004741270 */
[CC--:B------:R-:W-:Y:S02]  /*15780*/  LEA R4, P6, R5.reuse, R28.reuse, 0x2 ;  /* 0x0000001c05047211 */ /* 0x0c0fe400078c10ff */
[----:B------:R-:W-:Y:S02]  /*15790*/  IADD3 R20, R204, 0x50, RZ ;  /* 0x00000050cc147810 */ /* 0x000fe40007ffe0ff */
[C---:B------:R-:W-:Y:S01]  /*157a0*/  IADD3 R21, R5.reuse, c[0x0][0x198], RZ ;  /* 0x0000660005157a10 */ /* 0x040fe20007ffe0ff */
[----:B------:R2:W-:Y:S01]  /*157b0*/  @P3 STG.E [R24.64], R17 ;  /* 0x0000001118003986 */ /* 0x0005e2000c101904 */
[----:B------:R-:W-:Y:S02]  /*157c0*/  LEA.HI.X.SX32 R5, R5, R29, 0x2, P6 ;  /* 0x0000001d05057211 */ /* 0x000fe400030f16ff */
[----:B------:R-:W-:Y:S02]  /*157d0*/  ISETP.LT.AND P3, PT, R20, c[0x0][0x17c], !P0 ;  /* 0x00005f0014007a0c */ /* 0x000fe40004761270 */
[----:B-1----:R-:W-:-:S02]  /*157e0*/  LEA R6, P6, R21, R28, 0x2 ;  /* 0x0000001c15067211 */ /* 0x002fc400078c10ff */
[C---:B------:R-:W-:Y:S02]  /*157f0*/  IADD3 R20, R204.reuse, 0x51, RZ ;  /* 0x00000051cc147810 */ /* 0x040fe40007ffe0ff */
[----:B------:R-:W-:Y:S01]  /*15800*/  IADD3 R16, R204, 0x52, RZ ;  /* 0x00000052cc107810 */ /* 0x000fe20007ffe0ff */
[----:B------:R-:W-:Y:S01]  /*15810*/  @P5 STG.E [R30.64], R12 ;  /* 0x0000000c1e005986 */ /* 0x000fe2000c101904 */
[C---:B--2---:R-:W-:Y:S02]  /*15820*/  IADD3 R17, R21.reuse, c[0x0][0x198], RZ ;  /* 0x0000660015117a10 */ /* 0x044fe40007ffe0ff */
[----:B------:R-:W-:Y:S01]  /*15830*/  LEA.HI.X.SX32 R7, R21, R29, 0x2, P6 ;  /* 0x0000001d15077211 */ /* 0x000fe200030f16ff */
[----:B------:R1:W-:Y:S01]  /*15840*/  @P1 STG.E [R4.64], R13 ;  /* 0x0000000d04001986 */ /* 0x0003e2000c101904 */
[----:B------:R-:W-:Y:S02]  /*15850*/  ISETP.LT.AND P5, PT, R20, c[0x0][0x17c], !P0 ;  /* 0x00005f0014007a0c */ /* 0x000fe400047a1270 */
[----:B------:R-:W-:-:S02]  /*15860*/  ISETP.LT.AND P1, PT, R16, c[0x0][0x17c], !P0 ;  /* 0x00005f0010007a0c */ /* 0x000fc40004721270 */
[----:B------:R-:W-:Y:S02]  /*15870*/  IADD3 R20, R204, 0x53, RZ ;  /* 0x00000053cc147810 */ /* 0x000fe40007ffe0ff */
[CC--:B------:R-:W-:Y:S02]  /*15880*/  LEA R16, P6, R17.reuse, R28.reuse, 0x2 ;  /* 0x0000001c11107211 */ /* 0x0c0fe400078c10ff */
[C---:B------:R-:W-:Y:S01]  /*15890*/  IADD3 R21, R17.reuse, c[0x0][0x198], RZ ;  /* 0x0000660011157a10 */ /* 0x040fe20007ffe0ff */
[----:B------:R2:W-:Y:S01]  /*158a0*/  @P4 STG.E [R6.64], R8 ;  /* 0x0000000806004986 */ /* 0x0005e2000c101904 */
[----:B------:R-:W-:Y:S02]  /*158b0*/  LEA.HI.X.SX32 R17, R17, R29, 0x2, P6 ;  /* 0x0000001d11117211 */ /* 0x000fe400030f16ff */
[----:B------:R-:W-:Y:S02]  /*158c0*/  ISETP.LT.AND P4, PT, R20, c[0x0][0x17c], !P0 ;  /* 0x00005f0014007a0c */ /* 0x000fe40004781270 */
[----:B------:R-:W-:-:S02]  /*158d0*/  LEA R20, P6, R21, R28, 0x2 ;  /* 0x0000001c15147211 */ /* 0x000fc400078c10ff */
[C---:B------:R-:W-:Y:S02]  /*158e0*/  IADD3 R24, R21.reuse, c[0x0][0x198], RZ ;  /* 0x0000660015187a10 */ /* 0x040fe40007ffe0ff */
[-C--:B------:R-:W-:Y:S02]  /*158f0*/  LEA.HI.X.SX32 R21, R21, R29.reuse, 0x2, P6 ;  /* 0x0000001d15157211 */ /* 0x080fe400030f16ff */
[----:B-1----:R-:W-:Y:S02]  /*15900*/  LEA R4, P6, R24, R28, 0x2 ;  /* 0x0000001c18047211 */ /* 0x002fe400078c10ff */
[----:B--2---:R-:W-:Y:S01]  /*15910*/  IADD3 R6, R204, 0x55, RZ ;  /* 0x00000055cc067810 */ /* 0x004fe20007ffe0ff */
[----:B------:R1:W-:Y:S01]  /*15920*/  @P2 STG.E [R16.64], R9 ;  /* 0x0000000910002986 */ /* 0x0003e2000c101904 */
[C---:B------:R-:W-:Y:S02]  /*15930*/  IADD3 R7, R24.reuse, c[0x0][0x198], RZ ;  /* 0x0000660018077a10 */ /* 0x040fe40007ffe0ff */
[----:B------:R-:W-:Y:S01]  /*15940*/  LEA.HI.X.SX32 R5, R24, R29, 0x2, P6 ;  /* 0x0000001d18057211 */ /* 0x000fe200030f16ff */
[----:B------:R-:W-:Y:S01]  /*15950*/  @P3 STG.E [R20.64], R114 ;  /* 0x0000007214003986 */ /* 0x000fe2000c101904 */
[----:B------:R-:W-:-:S02]  /*15960*/  ISETP.LT.AND P3, PT, R6, c[0x0][0x17c], !P0 ;  /* 0x00005f0006007a0c */ /* 0x000fc40004761270 */
[C---:B------:R-:W-:Y:S02]  /*15970*/  IADD3 R8, R204.reuse, 0x56, RZ ;  /* 0x00000056cc087810 */ /* 0x040fe40007ffe0ff */
[C---:B------:R-:W-:Y:S02]  /*15980*/  LEA R6, P6, R7.reuse, R28, 0x2 ;  /* 0x0000001c07067211 */ /* 0x040fe400078c10ff */
[----:B------:R-:W-:Y:S02]  /*15990*/  IADD3 R12, R204, 0x54, RZ ;  /* 0x00000054cc0c7810 */ /* 0x000fe40007ffe0ff */
[C---:B-1----:R-:W-:Y:S01]  /*159a0*/  IADD3 R9, R7.reuse, c[0x0][0x198], RZ ;  /* 0x0000660007097a10 */ /* 0x042fe20007ffe0ff */
[----:B------:R1:W-:Y:S01]  /*159b0*/  @P5 STG.E [R4.64], R115 ;  /* 0x0000007304005986 */ /* 0x0003e2000c101904 */
[----:B------:R-:W-:Y:S02]  /*159c0*/  LEA.HI.X.SX32 R7, R7, R29, 0x2, P6 ;  /* 0x0000001d07077211 */ /* 0x000fe400030f16ff */
[----:B------:R-:W-:-:S02]  /*159d0*/  ISETP.LT.AND P5, PT, R8, c[0x0][0x17c], !P0 ;  /* 0x00005f0008007a0c */ /* 0x000fc400047a1270 */
[----:B------:R-:W-:Y:S02]  /*159e0*/  ISETP.LT.AND P2, PT, R12, c[0x0][0x17c], !P0 ;  /* 0x00005f000c007a0c */ /* 0x000fe40004741270 */
[C---:B------:R-:W-:Y:S02]  /*159f0*/  LEA R8, P6, R9.reuse, R28, 0x2 ;  /* 0x0000001c09087211 */ /* 0x040fe400078c10ff */
[----:B------:R-:W-:Y:S02]  /*15a00*/  IADD3 R12, R204, 0x57, RZ ;  /* 0x00000057cc0c7810 */ /* 0x000fe40007ffe0ff */
[C---:B------:R-:W-:Y:S01]  /*15a10*/  IADD3 R13, R9.reuse, c[0x0][0x198], RZ ;  /* 0x00006600090d7a10 */ /* 0x040fe20007ffe0ff */
[----:B------:R2:W-:Y:S01]  /*15a20*/  @P1 STG.E [R6.64], R110 ;  /* 0x0000006e06001986 */ /* 0x0005e2000c101904 */
[----:B------:R-:W-:Y:S02]  /*15a30*/  LEA.HI.X.SX32 R9, R9, R29, 0x2, P6 ;  /* 0x0000001d09097211 */ /* 0x000fe400030f16ff */
[----:B------:R-:W-:-:S02]  /*15a40*/  ISETP.LT.AND P1, PT, R12, c[0x0][0x17c], !P0 ;  /* 0x00005f000c007a0c */ /* 0x000fc40004721270 */
[CC--:B------:R-:W-:Y:S02]  /*15a50*/  LEA R12, P6, R13.reuse, R28.reuse, 0x2 ;  /* 0x0000001c0d0c7211 */ /* 0x0c0fe400078c10ff */
[----:B-1----:R-:W-:Y:S02]  /*15a60*/  IADD3 R4, R204, 0x58, RZ ;  /* 0x00000058cc047810 */ /* 0x002fe40007ffe0ff */
[C---:B------:R-:W-:Y:S01]  /*15a70*/  IADD3 R5, R13.reuse, c[0x0][0x198], RZ ;  /* 0x000066000d057a10 */ /* 0x040fe20007ffe0ff */
[----:B------:R1:W-:Y:S01]  /*15a80*/  @P4 STG.E [R8.64], R111 ;  /* 0x0000006f08004986 */ /* 0x0003e2000c101904 */
[----:B------:R-:W-:Y:S02]  /*15a90*/  LEA.HI.X.SX32 R13, R13, R29, 0x2, P6 ;  /* 0x0000001d0d0d7211 */ /* 0x000fe400030f16ff */
[----:B------:R-:W-:Y:S02]  /*15aa0*/  ISETP.LT.AND P4, PT, R4, c[0x0][0x17c], !P0 ;  /* 0x00005f0004007a0c */ /* 0x000fe40004781270 */
[----:B------:R-:W-:-:S02]  /*15ab0*/  LEA R4, P6, R5, R28, 0x2 ;  /* 0x0000001c05047211 */ /* 0x000fc400078c10ff */
[C---:B--2---:R-:W-:Y:S02]  /*15ac0*/  IADD3 R7, R5.reuse, c[0x0][0x198], RZ ;  /* 0x0000660005077a10 */ /* 0x044fe40007ffe0ff */
[-C--:B------:R-:W-:Y:S02]  /*15ad0*/  LEA.HI.X.SX32 R5, R5, R29.reuse, 0x2, P6 ;  /* 0x0000001d05057211 */ /* 0x080fe400030f16ff */
[C---:B------:R-:W-:Y:S02]  /*15ae0*/  LEA R6, P6, R7.reuse, R28, 0x2 ;  /* 0x0000001c07067211 */ /* 0x040fe400078c10ff */
[----:B------:R-:W-:Y:S02]  /*15af0*/  IADD3 R16, R204, 0x59, RZ ;  /* 0x00000059cc107810 */ /* 0x000fe40007ffe0ff */
[C---:B------:R-:W-:Y:S01]  /*15b00*/  IADD3 R17, R7.reuse, c[0x0][0x198], RZ ;  /* 0x0000660007117a10 */ /* 0x040fe20007ffe0ff */
[----:B------:R2:W-:Y:S01]  /*15b10*/  @P2 STG.E [R12.64], R38 ;  /* 0x000000260c002986 */ /* 0x0005e2000c101904 */
[----:B------:R-:W-:-:S02]  /*15b20*/  LEA.HI.X.SX32 R7, R7, R29, 0x2, P6 ;  /* 0x0000001d07077211 */ /* 0x000fc400030f16ff */
[----:B------:R-:W-:Y:S02]  /*15b30*/  ISETP.LT.AND P2, PT, R16, c[0x0][0x17c], !P0 ;  /* 0x00005f0010007a0c */ /* 0x000fe40004741270 */
[C---:B-1----:R-:W-:Y:S02]  /*15b40*/  LEA R8, P6, R17.reuse, R28, 0x2 ;  /* 0x0000001c11087211 */ /* 0x042fe400078c10ff */
[C---:B------:R-:W-:Y:S01]  /*15b50*/  IADD3 R16, R204.reuse, 0x5a, RZ ;  /* 0x0000005acc107810 */ /* 0x040fe20007ffe0ff */
[----:B------:R1:W-:Y:S01]  /*15b60*/  @P3 STG.E [R4.64], R39 ;  /* 0x0000002704003986 */ /* 0x0003e2000c101904 */
[C---:B------:R-:W-:Y:S02]  /*15b70*/  LEA.HI.X.SX32 R9, R17.reuse, R29, 0x2, P6 ;  /* 0x0000001d11097211 */ /* 0x040fe400030f16ff */
[----:B--2---:R-:W-:Y:S02]  /*15b80*/  IADD3 R12, R204, 0x5b, RZ ;  /* 0x0000005bcc0c7810 */ /* 0x004fe40007ffe0ff */
[----:B------:R-:W-:Y:S01]  /*15b90*/  IADD3 R13, R17, c[0x0][0x198], RZ ;  /* 0x00006600110d7a10 */ /* 0x000fe20007ffe0ff */
[----:B------:R-:W-:Y:S01]  /*15ba0*/  @P5 STG.E [R6.64], R26 ;  /* 0x0000001a06005986 */ /* 0x000fe2000c101904 */
[----:B------:R-:W-:-:S02]  /*15bb0*/  ISETP.LT.AND P3, PT, R16, c[0x0][0x17c], !P0 ;  /* 0x00005f0010007a0c */ /* 0x000fc40004761270 */
[----:B------:R-:W-:Y:S02]  /*15bc0*/  ISETP.LT.AND P5, PT, R12, c[0x0][0x17c], !P0 ;  /* 0x00005f000c007a0c */ /* 0x000fe400047a1270 */
[----:B------:R-:W-:Y:S02]  /*15bd0*/  IADD3 R16, R204, 0x5c, RZ ;  /* 0x0000005ccc107810 */ /* 0x000fe40007ffe0ff */
[C---:B------:R-:W-:Y:S02]  /*15be0*/  LEA R12, P6, R13.reuse, R28, 0x2 ;  /* 0x0000001c0d0c7211 */ /* 0x040fe400078c10ff */
[C---:B-1----:R-:W-:Y:S01]  /*15bf0*/  IADD3 R5, R13.reuse, c[0x0][0x198], RZ ;  /* 0x000066000d057a10 */ /* 0x042fe20007ffe0ff */
        /* <DEDUP_REMOVED lines=10> */
[----:B------:R-:W-:Y:S01]  /*15ca0*/  IADD3 R4, R204, 0x5e, RZ ;  /* 0x0000005ecc047810 */ /* 0x000fe20007ffe0ff */
[----:B------:R3:W-:Y:S01]  /*15cb0*/  @P2 STG.E [R16.64], R23 ;  /* 0x0000001710002986 */ /* 0x0007e2000c101904 */
[C---:B------:R-:W-:Y:S02]  /*15cc0*/  IADD3 R5, R21.reuse, c[0x0][0x198], RZ ;  /* 0x0000660015057a10 */ /* 0x040fe40007ffe0ff */
[----:B------:R-:W-:Y:S02]  /*15cd0*/  LEA.HI.X.SX32 R21, R21, R29, 0x2, P6 ;  /* 0x0000001d15157211 */ /* 0x000fe400030f16ff */
[----:B------:R-:W-:Y:S02]  /*15ce0*/  ISETP.LT.AND P2, PT, R4, c[0x0][0x17c], !P0 ;  /* 0x00005f0004007a0c */ /* 0x000fe40004741270 */
[----:B------:R-:W-:Y:S02]  /*15cf0*/  IADD3 R4, R204, 0x5f, RZ ;  /* 0x0000005fcc047810 */ /* 0x000fe40007ffe0ff */
[----:B-1----:R-:W-:-:S02]  /*15d00*/  LEA R8, P6, R5, R28, 0x2 ;  /* 0x0000001c05087211 */ /* 0x002fc400078c10ff */
[C---:B--2---:R-:W-:Y:S01]  /*15d10*/  IADD3 R13, R5.reuse, c[0x0][0x198], RZ ;  /* 0x00006600050d7a10 */ /* 0x044fe20007ffe0ff */
[----:B------:R1:W-:Y:S01]  /*15d20*/  @P3 STG.E [R20.64], R18 ;  /* 0x0000001214003986 */ /* 0x0003e2000c101904 */
[----:B------:R-:W-:Y:S02]  /*15d30*/  ISETP.LT.AND P3, PT, R4, c[0x0][0x17c], !P0 ;  /* 0x00005f0004007a0c */ /* 0x000fe40004761270 */
[-C--:B------:R-:W-:Y:S02]  /*15d40*/  LEA.HI.X.SX32 R9, R5, R29.reuse, 0x2, P6 ;  /* 0x0000001d05097211 */ /* 0x080fe400030f16ff */
[----:B------:R-:W2:Y:S01]  /*15d50*/  LDS.128 R4, [R0] ;  /* 0x0000000000047984 */ /* 0x000ea20000000c00 */
[C---:B------:R-:W-:Y:S02]  /*15d60*/  LEA R12, P6, R13.reuse, R28, 0x2 ;  /* 0x0000001c0d0c7211 */ /* 0x040fe400078c10ff */
[C---:B---3--:R-:W-:Y:S02]  /*15d70*/  IADD3 R17, R13.reuse, c[0x0][0x198], RZ ;  /* 0x000066000d117a10 */ /* 0x048fe40007ffe0ff */
[----:B------:R-:W-:-:S02]  /*15d80*/  LEA.HI.X.SX32 R13, R13, R29, 0x2, P6 ;  /* 0x0000001d0d0d7211 */ /* 0x000fc400030f16ff */
[----:B------:R-:W-:Y:S02]  /*15d90*/  IADD3 R22, R204, 0x60, RZ ;  /* 0x00000060cc167810 */ /* 0x000fe40007ffe0ff */
[CC--:B------:R-:W-:Y:S02]  /*15da0*/  LEA R24, P6, R17.reuse, R28.reuse, 0x2 ;  /* 0x0000001c11187211 */ /* 0x0c0fe400078c10ff */
[C---:B-1----:R-:W-:Y:S01]  /*15db0*/  IADD3 R18, R17.reuse, c[0x0][0x198], RZ ;  /* 0x0000660011127a10 */ /* 0x042fe20007ffe0ff */
[----:B------:R1:W-:Y:S01]  /*15dc0*/  @P5 STG.E [R8.64], R19 ;  /* 0x0000001308005986 */ /* 0x0003e2000c101904 */
[----:B------:R-:W-:Y:S02]  /*15dd0*/  LEA.HI.X.SX32 R25, R17, R29, 0x2, P6 ;  /* 0x0000001d11197211 */ /* 0x000fe400030f16ff */
[----:B------:R-:W-:Y:S02]  /*15de0*/  ISETP.LT.AND P5, PT, R22, c[0x0][0x17c], !P0 ;  /* 0x00005f0016007a0c */ /* 0x000fe400047a1270 */
[----:B------:R-:W-:Y:S01]  /*15df0*/  LEA R26, P6, R18, R28, 0x2 ;  /* 0x0000001c121a7211 */ /* 0x000fe200078c10ff */
[----:B------:R-:W3:Y:S01]  /*15e00*/  LDS.128 R20, [R116] ;  /* 0x0000000074147984 */ /* 0x000ee20000000c00 */
[----:B------:R-:W-:-:S02]  /*15e10*/  IADD3 R16, R204, 0x61, RZ ;  /* 0x00000061cc107810 */ /* 0x000fc40007ffe0ff */
[C---:B------:R-:W-:Y:S01]  /*15e20*/  IADD3 R17, R18.reuse, c[0x0][0x198], RZ ;  /* 0x0000660012117a10 */ /* 0x040fe20007ffe0ff */
[----:B------:R4:W-:Y:S01]  /*15e30*/  @P1 STG.E [R12.64], R14 ;  /* 0x0000000e0c001986 */ /* 0x0009e2000c101904 */
[----:B------:R-:W-:Y:S02]  /*15e40*/  LEA.HI.X.SX32 R27, R18, R29, 0x2, P6 ;  /* 0x0000001d121b7211 */ /* 0x000fe400030f16ff */
[----:B------:R-:W-:Y:S01]  /*15e50*/  ISETP.LT.AND P1, PT, R16, c[0x0][0x17c], !P0 ;  /* 0x00005f0010007a0c */ /* 0x000fe20004721270 */
[----:B------:R-:W-:Y:S01]  /*15e60*/  LDS.128 R116, [R116+0x800] ;  /* 0x0008000074747984 */ /* 0x000fe20000000c00 */
[C---:B------:R-:W-:Y:S02]  /*15e70*/  IADD3 R16, R204.reuse, 0x62, RZ ;  /* 0x00000062cc107810 */ /* 0x040fe40007ffe0ff */
[----:B-1----:R-:W-:Y:S01]  /*15e80*/  IADD3 R9, R204, 0x63, RZ ;  /* 0x00000063cc097810 */ /* 0x002fe20007ffe0ff */
[----:B------:R1:W-:Y:S01]  /*15e90*/  @P4 STG.E [R24.64], R15 ;  /* 0x0000000f18004986 */ /* 0x0003e2000c101904 */
[----:B------:R-:W-:-:S03]  /*15ea0*/  LEA R8, P6, R17, R28, 0x2 ;  /* 0x0000001c11087211 */ /* 0x000fc600078c10ff */
[----:B------:R1:W-:Y:S01]  /*15eb0*/  @P2 STG.E [R26.64], R10 ;  /* 0x0000000a1a002986 */ /* 0x0003e2000c101904 */
[----:B------:R-:W-:Y:S02]  /*15ec0*/  ISETP.LT.AND P2, PT, R9, c[0x0][0x17c], !P0 ;  /* 0x00005f0009007a0c */ /* 0x000fe40004741270 */
[----:B------:R-:W-:Y:S02]  /*15ed0*/  ISETP.LT.AND P4, PT, R16, c[0x0][0x17c], !P0 ;  /* 0x00005f0010007a0c */ /* 0x000fe40004781270 */
[C---:B----4-:R-:W-:Y:S02]  /*15ee0*/  IADD3 R13, R17.reuse, c[0x0][0x198], RZ ;  /* 0x00006600110d7a10 */ /* 0x050fe40007ffe0ff */
[----:B------:R-:W-:Y:S02]  /*15ef0*/  LEA.HI.X.SX32 R9, R17, R29, 0x2, P6 ;  /* 0x0000001d11097211 */ /* 0x000fe400030f16ff */
[----:B------:R-:W4:Y:S01]  /*15f00*/  LDS.128 R16, [R3] ;  /* 0x0000000003107984 */ /* 0x000f220000000c00 */
[----:B------:R-:W-:-:S02]  /*15f10*/  LEA R30, P6, R13, R28, 0x2 ;  /* 0x0000001c0d1e7211 */ /* 0x000fc400078c10ff */
[C---:B------:R-:W-:Y:S02]  /*15f20*/  IADD3 R14, R13.reuse, c[0x0][0x198], RZ ;  /* 0x000066000d0e7a10 */ /* 0x040fe40007ffe0ff */
[----:B------:R-:W-:Y:S02]  /*15f30*/  IADD3 R12, R204, 0x64, RZ ;  /* 0x00000064cc0c7810 */ /* 0x000fe40007ffe0ff */
[----:B------:R-:W-:Y:S02]  /*15f40*/  LEA.HI.X.SX32 R31, R13, R29, 0x2, P6 ;  /* 0x0000001d0d1f7211 */ /* 0x000fe400030f16ff */
[C---:B-1----:R-:W-:Y:S02]  /*15f50*/  LEA R24, P6, R14.reuse, R28, 0x2 ;  /* 0x0000001c0e187211 */ /* 0x042fe400078c10ff */
[----:B------:R-:W-:Y:S01]  /*15f60*/  IADD3 R27, R14, c[0x0][0x198], RZ ;  /* 0x000066000e1b7a10 */ /* 0x000fe20007ffe0ff */
[----:B------:R1:W-:Y:S01]  /*15f70*/  @P3 STG.E [R8.64], R11 ;  /* 0x0000000b08003986 */ /* 0x0003e2000c101904 */
[----:B------:R-:W-:-:S02]  /*15f80*/  ISETP.LT.AND P3, PT, R12, c[0x0][0x17c], !P0 ;  /* 0x00005f000c007a0c */ /* 0x000fc40004761270 */
[----:B------:R-:W-:Y:S02]  /*15f90*/  IADD3 R10, R204, 0x65, RZ ;  /* 0x00000065cc0a7810 */ /* 0x000fe40007ffe0ff */
[----:B------:R-:W-:Y:S02]  /*15fa0*/  LEA.HI.X.SX32 R25, R14, R29, 0x2, P6 ;  /* 0x0000001d0e197211 */ /* 0x000fe400030f16ff */
[----:B------:R-:W4:Y:S01]  /*15fb0*/  LDS.128 R12, [R2] ;  /* 0x00000000020c7984 */ /* 0x000f220000000c00 */
[----:B------:R-:W-:-:S03]  /*15fc0*/  LEA R26, P6, R27, R28, 0x2 ;  /* 0x0000001c1b1a7211 */ /* 0x000fc600078c10ff */
[----:B--2---:R2:W-:Y:S01]  /*15fd0*/  @P5 STG.E [R30.64], R4 ;  /* 0x000000041e005986 */ /* 0x0045e2000c101904 */
[C---:B-1----:R-:W-:Y:S02]  /*15fe0*/  IADD3 R8, R27.reuse, c[0x0][0x198], RZ ;  /* 0x000066001b087a10 */ /* 0x042fe40007ffe0ff */
[----:B------:R-:W-:Y:S02]  /*15ff0*/  ISETP.LT.AND P5, PT, R10, c[0x0][0x17c], !P0 ;  /* 0x00005f000a007a0c */ /* 0x000fe400047a1270 */
[----:B------:R-:W-:Y:S02]  /*16000*/  IADD3 R10, R204, 0x66, RZ ;  /* 0x00000066cc0a7810 */ /* 0x000fe40007ffe0ff */
[----:B------:R-:W-:Y:S01]  /*16010*/  LEA.HI.X.SX32 R27, R27, R29, 0x2, P6 ;  /* 0x0000001d1b1b7211 */ /* 0x000fe200030f16ff */
[----:B------:R1:W-:Y:S01]  /*16020*/  @P1 STG.E [R24.64], R5 ;  /* 0x0000000518001986 */ /* 0x0003e2000c101904 */
[----:B--2---:R-:W-:Y:S02]  /*16030*/  LEA R30, P6, R8, R28, 0x2 ;  /* 0x0000001c081e7211 */ /* 0x004fe400078c10ff */
[----:B------:R-:W-:-:S02]  /*16040*/  ISETP.LT.AND P1, PT, R10, c[0x0][0x17c], !P0 ;  /* 0x00005f000a007a0c */ /* 0x000fc40004721270 */
[C---:B------:R-:W-:Y:S02]  /*16050*/  IADD3 R33, R8.reuse, c[0x0][0x198], RZ ;  /* 0x0000660008217a10 */ /* 0x040fe40007ffe0ff */
[----:B------:R-:W-:Y:S02]  /*16060*/  LEA.HI.X.SX32 R31, R8, R29, 0x2, P6 ;  /* 0x0000001d081f7211 */ /* 0x000fe400030f16ff */
[----:B------:R-:W-:Y:S01]  /*16070*/  IADD3 R4, R204, 0x67, RZ ;  /* 0x00000067cc047810 */ /* 0x000fe20007ffe0ff */
[----:B------:R-:W2:Y:S01]  /*16080*/  LDS.128 R8, [R0+0x800] ;  /* 0x0008000000087984 */ /* 0x000ea20000000c00 */
[----:B-1----:R-:W-:-:S03]  /*16090*/  IADD3 R5, R33, c[0x0][0x198], RZ ;  /* 0x0000660021057a10 */ /* 0x002fc60007ffe0ff */
[----:B---3--:R1:W-:Y:S01]  /*160a0*/  @P4 STG.E [R26.64], R20 ;  /* 0x000000141a004986 */ /* 0x0083e2000c101904 */
[----:B------:R-:W-:Y:S02]  /*160b0*/  ISETP.LT.AND P4, PT, R4, c[0x0][0x17c], !P0 ;  /* 0x00005f0004007a0c */ /* 0x000fe40004781270 */
[C---:B------:R-:W-:Y:S02]  /*160c0*/  LEA R32, P6, R33.reuse, R28, 0x2 ;  /* 0x0000001c21207211 */ /* 0x040fe400078c10ff */
[----:B------:R-:W-:Y:S01]  /*160d0*/  IADD3 R4, R204, 0x68, RZ ;  /* 0x00000068cc047810 */ /* 0x000fe20007ffe0ff */
[----:B------:R3:W-:Y:S01]  /*160e0*/  @P2 STG.E [R30.64], R21 ;  /* 0x000000151e002986 */ /* 0x0007e2000c101904 */
[----:B------:R-:W-:Y:S02]  /*160f0*/  LEA.HI.X.SX32 R33, R33, R29, 0x2, P6 ;  /* 0x0000001d21217211 */ /* 0x000fe400030f16ff */
[----:B------:R-:W-:Y:S02]  /*16100*/  ISETP.LT.AND P2, PT, R4, c[0x0][0x17c], !P0 ;  /* 0x00005f0004007a0c */ /* 0x000fe40004741270 */
[----:B-1----:R-:W-:-:S02]  /*16110*/  IADD3 R26, R5, c[0x0][0x198], RZ ;  /* 0x00006600051a7a10 */ /* 0x002fc40007ffe0ff */
[CC--:B------:R-:W-:Y:S02]  /*16120*/  LEA R4, P6, R5.reuse, R28.reuse, 0x2 ;  /* 0x0000001c05047211 */ /* 0x0c0fe400078c10ff */
[----:B------:R-:W-:Y:S01]  /*16130*/  IADD3 R0, R26, c[0x0][0x198], RZ ;  /* 0x000066001a007a10 */ /* 0x000fe20007ffe0ff */
[----:B----4-:R1:W-:Y:S01]  /*16140*/  @P3 STG.E [R32.64], R16 ;  /* 0x0000001020003986 */ /* 0x0103e2000c101904 */
[----:B------:R-:W-:Y:S02]  /*16150*/  LEA.HI.X.SX32 R5, R5, R29, 0x2, P6 ;  /* 0x0000001d05057211 */ /* 0x000fe400030f16ff */
[C---:B------:R-:W-:Y:S02]  /*16160*/  IADD3 R25, R204.reuse, 0x69, RZ ;  /* 0x00000069cc197810 */ /* 0x040fe40007ffe0ff */
[----:B------:R-:W-:Y:S02]  /*16170*/  IADD3 R24, R204, 0x6a, RZ ;  /* 0x0000006acc187810 */ /* 0x000fe40007ffe0ff */
[----:B------:R-:W-:-:S02]  /*16180*/  LEA R20, P3, R0, R28, 0x2 ;  /* 0x0000001c00147211 */ /* 0x000fc400078610ff */
[----:B------:R-:W-:Y:S01]  /*16190*/  LEA R34, P6, R26, R28, 0x2 ;  /* 0x0000001c1a227211 */ /* 0x000fe200078c10ff */
[----:B------:R4:W-:Y:S01]  /*161a0*/  @P5 STG.E [R4.64], R17 ;  /* 0x0000001104005986 */ /* 0x0009e2000c101904 */
[C---:B---3--:R-:W-:Y:S02]  /*161b0*/  IADD3 R31, R0.reuse, c[0x0][0x198], RZ ;  /* 0x00006600001f7a10 */ /* 0x048fe40007ffe0ff */
[-C--:B------:R-:W-:Y:S02]  /*161c0*/  LEA.HI.X.SX32 R21, R0, R29.reuse, 0x2, P3 ;  /* 0x0000001d00157211 */ /* 0x080fe400018f16ff */
[----:B------:R-:W-:Y:S02]  /*161d0*/  LEA.HI.X.SX32 R35, R26, R29, 0x2, P6 ;  /* 0x0000001d1a237211 */ /* 0x000fe400030f16ff */
[----:B------:R-:W-:Y:S02]  /*161e0*/  ISETP.LT.AND P5, PT, R25, c[0x0][0x17c], !P0 ;  /* 0x00005f0019007a0c */ /* 0x000fe400047a1270 */
[----:B------:R-:W-:-:S02]  /*161f0*/  ISETP.LT.AND P3, PT, R24, c[0x0][0x17c], !P0 ;  /* 0x00005f0018007a0c */ /* 0x000fc40004761270 */
[----:B------:R-:W3:Y:S01]  /*16200*/  LDS.128 R24, [R3+0x800] ;  /* 0x0008000003187984 */ /* 0x000ee20000000c00 */
[----:B-1----:R-:W-:-:S04]  /*16210*/  IADD3 R32, R31, c[0x0][0x198], RZ ;  /* 0x000066001f207a10 */ /* 0x002fc80007ffe0ff */
[CC--:B----4-:R-:W-:Y:S01]  /*16220*/  LEA R4, P6, R32.reuse, R28.reuse, 0x2 ;  /* 0x0000001c20047211 */ /* 0x0d0fe200078c10ff */
[----:B------:R1:W-:Y:S01]  /*16230*/  @P1 STG.E [R34.64], R12 ;  /* 0x0000000c22001986 */ /* 0x0003e2000c101904 */
[C---:B------:R-:W-:Y:S02]  /*16240*/  IADD3 R17, R32.reuse, c[0x0][0x198], RZ ;  /* 0x0000660020117a10 */ /* 0x040fe40007ffe0ff */
[-C--:B------:R-:W-:Y:S02]  /*16250*/  LEA.HI.X.SX32 R5, R32, R29.reuse, 0x2, P6 ;  /* 0x0000001d20057211 */ /* 0x080fe400030f16ff */
[C---:B------:R-:W-:Y:S01]  /*16260*/  LEA R30, P1, R31.reuse, R28, 0x2 ;  /* 0x0000001c1f1e7211 */ /* 0x040fe200078210ff */
[----:B------:R-:W4:Y:S01]  /*16270*/  LDS.128 R32, [R2+0x800] ;  /* 0x0008000002207984 */ /* 0x000f220000000c00 */
[----:B------:R-:W-:Y:S02]  /*16280*/  IADD3 R16, R204, 0x6b, RZ ;  /* 0x0000006bcc107810 */ /* 0x000fe40007ffe0ff */
[----:B------:R-:W-:Y:S01]  /*16290*/  LEA.HI.X.SX32 R31, R31, R29, 0x2, P1 ;  /* 0x0000001d1f1f7211 */ /* 0x000fe200008f16ff */
[----:B------:R1:W-:Y:S01]  /*162a0*/  @P4 STG.E [R20.64], R13 ;  /* 0x0000000d14004986 */ /* 0x0003e2000c101904 */
[----:B------:R-:W-:-:S03]  /*162b0*/  ISETP.LT.AND P4, PT, R16, c[0x0][0x17c], !P0 ;  /* 0x00005f0010007a0c */ /* 0x000fc60004781270 */
[----:B--2---:R2:W-:Y:S01]  /*162c0*/  @P2 STG.E [R30.64], R8 ;  /* 0x000000081e002986 */ /* 0x0045e2000c101904 */
[CC--:B-1----:R-:W-:Y:S02]  /*162d0*/  LEA R12, P2, R17.reuse, R28.reuse, 0x2 ;  /* 0x0000001c110c7211 */ /* 0x0c2fe400078410ff */
[C---:B------:R-:W-:Y:S02]  /*162e0*/  IADD3 R20, R17.reuse, c[0x0][0x198], RZ ;  /* 0x0000660011147a10 */ /* 0x040fe40007ffe0ff */
[----:B------:R-:W-:Y:S02]  /*162f0*/  IADD3 R0, R204, 0x6c, RZ ;  /* 0x0000006ccc007810 */ /* 0x000fe40007ffe0ff */
[C---:B------:R-:W-:Y:S02]  /*16300*/  LEA R16, P6, R20.reuse, R28, 0x2 ;  /* 0x0000001c14107211 */ /* 0x040fe400078c10ff */
[-C--:B------:R-:W-:Y:S02]  /*16310*/  LEA.HI.X.SX32 R13, R17, R29.reuse, 0x2, P2 ;  /* 0x0000001d110d7211 */ /* 0x080fe400010f16ff */
[----:B------:R-:W-:-:S02]  /*16320*/  LEA.HI.X.SX32 R17, R20, R29, 0x2, P6 ;  /* 0x0000001d14117211 */ /* 0x000fc400030f16ff */
[----:B------:R-:W-:Y:S02]  /*16330*/  IADD3 R20, R20, c[0x0][0x198], RZ ;  /* 0x0000660014147a10 */ /* 0x000fe40007ffe0ff */
[----:B------:R-:W-:Y:S02]  /*16340*/  ISETP.LT.AND P1, PT, R0, c[0x0][0x17c], !P0 ;  /* 0x00005f0000007a0c */ /* 0x000fe40004721270 */
[----:B------:R-:W-:Y:S01]  /*16350*/  IADD3 R3, R204, 0x6d, RZ ;  /* 0x0000006dcc037810 */ /* 0x000fe20007ffe0ff */
[----:B------:R1:W-:Y:S01]  /*16360*/  @P5 STG.E [R4.64], R9 ;  /* 0x0000000904005986 */ /* 0x0003e2000c101904 */
[C---:B--2---:R-:W-:Y:S02]  /*16370*/  IADD3 R8, R20.reuse, c[0x0][0x198], RZ ;  /* 0x0000660014087a10 */ /* 0x044fe40007ffe0ff */
[----:B------:R-:W-:Y:S01]  /*16380*/  ISETP.LT.AND P5, PT, R3, c[0x0][0x17c], !P0 ;  /* 0x00005f0003007a0c */ /* 0x000fe200047a1270 */
[----:B------:R2:W-:Y:S01]  /*16390*/  @P3 STG.E [R12.64], R116 ;  /* 0x000000740c003986 */ /* 0x0005e2000c101904 */
[----:B------:R-:W-:-:S02]  /*163a0*/  LEA R2, P3, R20, R28, 0x2 ;  /* 0x0000001c14027211 */ /* 0x000fc400078610ff */
[----:B------:R-:W-:Y:S02]  /*163b0*/  IADD3 R0, R204, 0x6e, RZ ;  /* 0x0000006ecc007810 */ /* 0x000fe40007ffe0ff */
[----:B------:R-:W-:Y:S02]  /*163c0*/  LEA.HI.X.SX32 R3, R20, R29, 0x2, P3 ;  /* 0x0000001d14037211 */ /* 0x000fe400018f16ff */
[----:B-1----:R-:W-:Y:S02]  /*163d0*/  IADD3 R5, R204, 0x6f, RZ ;  /* 0x0000006fcc057810 */ /* 0x002fe40007ffe0ff */
[C---:B------:R-:W-:Y:S02]  /*163e0*/  IADD3 R9, R8.reuse, c[0x0][0x198], RZ ;  /* 0x0000660008097a10 */ /* 0x040fe40007ffe0ff */
[----:B------:R-:W-:Y:S01]  /*163f0*/  LEA R4, P6, R8, R28, 0x2 ;  /* 0x0000001c08047211 */ /* 0x000fe200078c10ff */
[----:B------:R1:W-:Y:S01]  /*16400*/  @P4 STG.E [R16.64], R117 ;  /* 0x0000007510004986 */ /* 0x0003e2000c101904 */
[----:B------:R-:W-:-:S02]  /*16410*/  ISETP.LT.AND P2, PT, R0, c[0x0][0x17c], !P0 ;  /* 0x00005f0000007a0c */ /* 0x000fc40004741270 */
[----:B------:R-:W-:Y:S01]  /*16420*/  ISETP.LT.AND P4, PT, R5, c[0x0][0x17c], !P0 ;  /* 0x00005f0005007a0c */ /* 0x000fe20004781270 */
[----:B---3--:R3:W-:Y:S01]  /*16430*/  @P1 STG.E [R2.64], R24 ;  /* 0x0000001802001986 */ /* 0x0087e2000c101904 */
[----:B------:R-:W-:Y:S02]  /*16440*/  LEA.HI.X.SX32 R5, R8, R29, 0x2, P6 ;  /* 0x0000001d08057211 */ /* 0x000fe400030f16ff */
[CC--:B------:R-:W-:Y:S02]  /*16450*/  LEA R8, P1, R9.reuse, R28.reuse, 0x2 ;  /* 0x0000001c09087211 */ /* 0x0c0fe400078210ff */
[----:B--2---:R-:W-:Y:S02]  /*16460*/  IADD3 R13, R204, 0x71, RZ ;  /* 0x00000071cc0d7810 */ /* 0x004fe40007ffe0ff */
[----:B-1----:R-:W-:Y:S01]  /*16470*/  IADD3 R16, R9, c[0x0][0x198], RZ ;  /* 0x0000660009107a10 */ /* 0x002fe20007ffe0ff */
[----:B------:R1:W-:Y:S03]  /*16480*/  @P5 STG.E [R4.64], R25 ;  /* 0x0000001904005986 */ /* 0x0003e6000c101904 */
[----:B------:R-:W-:-:S02]  /*16490*/  LEA R12, P6, R16, R28, 0x2 ;  /* 0x0000001c100c7211 */ /* 0x000fc400078c10ff */
[-C--:B------:R-:W-:Y:S02]  /*164a0*/  LEA.HI.X.SX32 R9, R9, R29.reuse, 0x2, P1 ;  /* 0x0000001d09097211 */ /* 0x080fe400008f16ff */
[----:B------:R-:W-:Y:S02]  /*164b0*/  ISETP.LT.AND P5, PT, R13, c[0x0][0x17c], !P0 ;  /* 0x00005f000d007a0c */ /* 0x000fe400047a1270 */
[----:B------:R-:W-:Y:S02]  /*164c0*/  LEA.HI.X.SX32 R13, R16, R29, 0x2, P6 ;  /* 0x0000001d100d7211 */ /* 0x000fe400030f16ff */
[----:B------:R-:W-:Y:S02]  /*164d0*/  IADD3 R0, R204, 0x70, RZ ;  /* 0x00000070cc007810 */ /* 0x000fe40007ffe0ff */
[----:B------:R-:W-:Y:S01]  /*164e0*/  IADD3 R16, R16, c[0x0][0x198], RZ ;  /* 0x0000660010107a10 */ /* 0x000fe20007ffe0ff */
[----:B----4-:R-:W-:Y:S01]  /*164f0*/  @P2 STG.E [R8.64], R32 ;  /* 0x0000002008002986 */ /* 0x010fe2000c101904 */
[----:B------:R-:W-:-:S02]  /*16500*/  ISETP.LT.AND P3, PT, R0, c[0x0][0x17c], !P0 ;  /* 0x00005f0000007a0c */ /* 0x000fc40004761270 */
[C---:B------:R-:W-:Y:S02]  /*16510*/  IADD3 R17, R16.reuse, c[0x0][0x198], RZ ;  /* 0x0000660010117a10 */ /* 0x040fe40007ffe0ff */
[-C--:B---3--:R-:W-:Y:S02]  /*16520*/  LEA R2, P2, R16, R28.reuse, 0x2 ;  /* 0x0000001c10027211 */ /* 0x088fe400078410ff */
[----:B-1----:R-:W-:Y:S02]  /*16530*/  IADD3 R5, R204, 0x73, RZ ;  /* 0x00000073cc057810 */ /* 0x002fe40007ffe0ff */
[C---:B------:R-:W-:Y:S02]  /*16540*/  LEA R4, P6, R17.reuse, R28, 0x2 ;  /* 0x0000001c11047211 */ /* 0x040fe400078c10ff */
[----:B------:R-:W-:Y:S01]  /*16550*/  LEA.HI.X.SX32 R3, R16, R29, 0x2, P2 ;  /* 0x0000001d10037211 */ /* 0x000fe200010f16ff */
[----:B------:R1:W-:Y:S01]  /*16560*/  @P4 STG.E [R12.64], R33 ;  /* 0x000000210c004986 */ /* 0x0003e2000c101904 */
[----:B------:R-:W-:-:S02]  /*16570*/  IADD3 R16, R17, c[0x0][0x198], RZ ;  /* 0x0000660011107a10 */ /* 0x000fc40007ffe0ff */
[----:B------:R-:W-:Y:S02]  /*16580*/  IADD3 R0, R204, 0x72, RZ ;  /* 0x00000072cc007810 */ /* 0x000fe40007ffe0ff */
[----:B------:R-:W-:Y:S02]  /*16590*/  ISETP.LT.AND P4, PT, R5, c[0x0][0x17c], !P0 ;  /* 0x00005f0005007a0c */ /* 0x000fe40004781270 */
[----:B------:R-:W-:Y:S02]  /*165a0*/  LEA.HI.X.SX32 R5, R17, R29, 0x2, P6 ;  /* 0x0000001d11057211 */ /* 0x000fe400030f16ff */
[----:B------:R-:W-:Y:S02]  /*165b0*/  IADD3 R17, R16, c[0x0][0x198], RZ ;  /* 0x0000660010117a10 */ /* 0x000fe40007ffe0ff */
[----:B------:R-:W-:Y:S01]  /*165c0*/  ISETP.LT.AND P1, PT, R0, c[0x0][0x17c], !P0 ;  /* 0x00005f0000007a0c */ /* 0x000fe20004721270 */
[----:B------:R2:W-:Y:S01]  /*165d0*/  @P3 STG.E [R2.64], R6 ;  /* 0x0000000602003986 */ /* 0x0005e2000c101904 */
[----:B-1----:R-:W-:-:S02]  /*165e0*/  IADD3 R13, R204, 0x75, RZ ;  /* 0x00000075cc0d7810 */ /* 0x002fc40007ffe0ff */
[-C--:B------:R-:W-:Y:S01]  /*165f0*/  LEA R12, P6, R17, R28.reuse, 0x2 ;  /* 0x0000001c110c7211 */ /* 0x080fe200078c10ff */
[----:B------:R1:W-:Y:S01]  /*16600*/  @P5 STG.E [R4.64], R7 ;  /* 0x0000000704005986 */ /* 0x0003e2000c101904 */
[----:B------:R-:W-:Y:S02]  /*16610*/  LEA R8, P3, R16, R28, 0x2 ;  /* 0x0000001c10087211 */ /* 0x000fe400078610ff */
[----:B------:R-:W-:Y:S02]  /*16620*/  IADD3 R0, R204, 0x74, RZ ;  /* 0x00000074cc007810 */ /* 0x000fe40007ffe0ff */
[----:B------:R-:W-:Y:S02]  /*16630*/  ISETP.LT.AND P5, PT, R13, c[0x0][0x17c], !P0 ;  /* 0x00005f000d007a0c */ /* 0x000fe400047a1270 */
[-C--:B------:R-:W-:Y:S02]  /*16640*/  LEA.HI.X.SX32 R13, R17, R29.reuse, 0x2, P6 ;  /* 0x0000001d110d7211 */ /* 0x080fe400030f16ff */
[----:B------:R-:W-:-:S02]  /*16650*/  LEA.HI.X.SX32 R9, R16, R29, 0x2, P3 ;  /* 0x0000001d10097211 */ /* 0x000fc400018f16ff */
[----:B------:R-:W-:Y:S02]  /*16660*/  IADD3 R17, R17, c[0x0][0x198], RZ ;  /* 0x0000660011117a10 */ /* 0x000fe40007ffe0ff */
[----:B------:R-:W-:Y:S01]  /*16670*/  ISETP.LT.AND P2, PT, R0, c[0x0][0x17c], !P0 ;  /* 0x00005f0000007a0c */ /* 0x000fe20004741270 */
[----:B------:R-:W-:Y:S01]  /*16680*/  @P1 STG.E [R8.64], R22 ;  /* 0x0000001608001986 */ /* 0x000fe2000c101904 */
[C---:B--2---:R-:W-:Y:S02]  /*16690*/  IADD3 R6, R17.reuse, c[0x0][0x198], RZ ;  /* 0x0000660011067a10 */ /* 0x044fe40007ffe0ff */
[-C--:B------:R-:W-:Y:S02]  /*166a0*/  LEA R2, P1, R17, R28.reuse, 0x2 ;  /* 0x0000001c11027211 */ /* 0x080fe400078210ff */
[----:B-1----:R-:W-:Y:S02]  /*166b0*/  IADD3 R5, R204, 0x77, RZ ;  /* 0x00000077cc057810 */ /* 0x002fe40007ffe0ff */
[----:B------:R-:W-:Y:S01]  /*166c0*/  LEA R4, P6, R6, R28, 0x2 ;  /* 0x0000001c06047211 */ /* 0x000fe200078c10ff */
[----:B------:R1:W-:Y:S01]  /*166d0*/  @P4 STG.E [R12.64], R23 ;  /* 0x000000170c004986 */ /* 0x0003e2000c101904 */
[----:B------:R-:W-:-:S02]  /*166e0*/  IADD3 R0, R204, 0x76, RZ ;  /* 0x00000076cc007810 */ /* 0x000fc40007ffe0ff */
[-C--:B------:R-:W-:Y:S02]  /*166f0*/  LEA.HI.X.SX32 R3, R17, R29.reuse, 0x2, P1 ;  /* 0x0000001d11037211 */ /* 0x080fe400008f16ff */
[C---:B------:R-:W-:Y:S02]  /*16700*/  IADD3 R7, R6.reuse, c[0x0][0x198], RZ ;  /* 0x0000660006077a10 */ /* 0x040fe40007ffe0ff */
[----:B------:R-:W-:Y:S02]  /*16710*/  ISETP.LT.AND P4, PT, R5, c[0x0][0x17c], !P0 ;  /* 0x00005f0005007a0c */ /* 0x000fe40004781270 */
[----:B------:R-:W-:Y:S02]  /*16720*/  LEA.HI.X.SX32 R5, R6, R29, 0x2, P6 ;  /* 0x0000001d06057211 */ /* 0x000fe400030f16ff */
[----:B------:R-:W-:Y:S01]  /*16730*/  ISETP.LT.AND P3, PT, R0, c[0x0][0x17c], !P0 ;  /* 0x00005f0000007a0c */ /* 0x000fe20004761270 */
[----:B------:R2:W-:Y:S01]  /*16740*/  @P2 STG.E [R2.64], R18 ;  /* 0x0000001202002986 */ /* 0x0005e2000c101904 */
[----:B-1----:R-:W-:-:S02]  /*16750*/  IADD3 R12, R7, c[0x0][0x198], RZ ;  /* 0x00006600070c7a10 */ /* 0x002fc40007ffe0ff */
[CC--:B------:R-:W-:Y:S01]  /*16760*/  LEA R6, P2, R7.reuse, R28.reuse, 0x2 ;  /* 0x0000001c07067211 */ /* 0x0c0fe200078410ff */
[----:B------:R1:W-:Y:S01]  /*16770*/  @P5 STG.E [R4.64], R19 ;  /* 0x0000001304005986 */ /* 0x0003e2000c101904 */
[----:B------:R-:W-:Y:S02]  /*16780*/  IADD3 R9, R204, 0x79, RZ ;  /* 0x00000079cc097810 */ /* 0x000fe40007ffe0ff */
[----:B------:R-:W-:Y:S02]  /*16790*/  LEA R8, P5, R12, R28, 0x2 ;  /* 0x0000001c0c087211 */ /* 0x000fe400078a10ff */
[----:B------:R-:W-:Y:S02]  /*167a0*/  LEA.HI.X.SX32 R7, R7, R29, 0x2, P2 ;  /* 0x0000001d07077211 */ /* 0x000fe400010f16ff */
[----:B------:R-:W-:Y:S02]  /*167b0*/  IADD3 R0, R204, 0x78, RZ ;  /* 0x00000078cc007810 */ /* 0x000fe40007ffe0ff */
[----:B------:R-:W-:-:S02]  /*167c0*/  ISETP.LT.AND P2, PT, R9, c[0x0][0x17c], !P0 ;  /* 0x00005f0009007a0c */ /* 0x000fc40004741270 */
[C---:B------:R-:W-:Y:S02]  /*167d0*/  LEA.HI.X.SX32 R9, R12.reuse, R29, 0x2, P5 ;  /* 0x0000001d0c097211 */ /* 0x040fe400028f16ff */
[----:B------:R-:W-:Y:S01]  /*167e0*/  IADD3 R12, R12, c[0x0][0x198], RZ ;  /* 0x000066000c0c7a10 */ /* 0x000fe20007ffe0ff */
[----:B------:R-:W-:Y:S01]  /*167f0*/  @P3 STG.E [R6.64], R14 ;  /* 0x0000000e06003986 */ /* 0x000fe2000c101904 */
[----:B------:R-:W-:Y:S02]  /*16800*/  ISETP.LT.AND P1, PT, R0, c[0x0][0x17c], !P0 ;  /* 0x00005f0000007a0c */ /* 0x000fe40004721270 */
[C---:B--2---:R-:W-:Y:S02]  /*16810*/  LEA R2, P3, R12.reuse, R28, 0x2 ;  /* 0x0000001c0c027211 */ /* 0x044fe400078610ff */
[----:B------:R-:W-:Y:S02]  /*16820*/  IADD3 R13, R12, c[0x0][0x198], RZ ;  /* 0x000066000c0d7a10 */ /* 0x000fe40007ffe0ff */
[----:B------:R-:W-:-:S02]  /*16830*/  IADD3 R0, R204, 0x7a, RZ ;  /* 0x0000007acc007810 */ /* 0x000fc40007ffe0ff */
[----:B------:R-:W-:Y:S02]  /*16840*/  LEA.HI.X.SX32 R3, R12, R29, 0x2, P3 ;  /* 0x0000001d0c037211 */ /* 0x000fe400018f16ff */
[----:B-1----:R-:W-:Y:S02]  /*16850*/  IADD3 R5, R204, 0x7b, RZ ;  /* 0x0000007bcc057810 */ /* 0x002fe40007ffe0ff */
[C---:B------:R-:W-:Y:S02]  /*16860*/  IADD3 R12, R13.reuse, c[0x0][0x198], RZ ;  /* 0x000066000d0c7a10 */ /* 0x040fe40007ffe0ff */
[----:B------:R-:W-:Y:S02]  /*16870*/  ISETP.LT.AND P5, PT, R0, c[0x0][0x17c], !P0 ;  /* 0x00005f0000007a0c */ /* 0x000fe400047a1270 */
[----:B------:R-:W-:Y:S01]  /*16880*/  LEA R4, P6, R13, R28, 0x2 ;  /* 0x0000001c0d047211 */ /* 0x000fe200078c10ff */
[----:B------:R1:W-:Y:S01]  /*16890*/  @P4 STG.E [R8.64], R15 ;  /* 0x0000000f08004986 */ /* 0x0003e2000c101904 */
[----:B------:R-:W-:-:S02]  /*168a0*/  IADD3 R0, R204, 0x7c, RZ ;  /* 0x0000007ccc007810 */ /* 0x000fc40007ffe0ff */
[----:B------:R-:W-:Y:S01]  /*168b0*/  ISETP.LT.AND P4, PT, R5, c[0x0][0x17c], !P0 ;  /* 0x00005f0005007a0c */ /* 0x000fe20004781270 */
[----:B------:R2:W-:Y:S01]  /*168c0*/  @P1 STG.E [R2.64], R10 ;  /* 0x0000000a02001986 */ /* 0x0005e2000c101904 */
[----:B------:R-:W-:Y:S02]  /*168d0*/  LEA.HI.X.SX32 R5, R13, R29, 0x2, P6 ;  /* 0x0000001d0d057211 */ /* 0x000fe400030f16ff */
[----:B------:R-:W-:Y:S02]  /*168e0*/  ISETP.LT.AND P3, PT, R0, c[0x0][0x17c], !P0 ;  /* 0x00005f0000007a0c */ /* 0x000fe40004761270 */
[----:B------:R-:W-:Y:S02]  /*168f0*/  IADD3 R0, R204, 0x7d, RZ ;  /* 0x0000007dcc007810 */ /* 0x000fe40007ffe0ff */
[C---:B-1----:R-:W-:Y:S02]  /*16900*/  IADD3 R9, R12.reuse, c[0x0][0x198], RZ ;  /* 0x000066000c097a10 */ /* 0x042fe40007ffe0ff */
[----:B------:R-:W-:-:S02]  /*16910*/  LEA R6, P1, R12, R28, 0x2 ;  /* 0x0000001c0c067211 */ /* 0x000fc400078210ff */
[C---:B------:R-:W-:Y:S01]  /*16920*/  IADD3 R13, R9.reuse, c[0x0][0x198], RZ ;  /* 0x00006600090d7a10 */ /* 0x040fe20007ffe0ff */
[----:B------:R1:W-:Y:S01]  /*16930*/  @P2 STG.E [R4.64], R11 ;  /* 0x0000000b04002986 */ /* 0x0003e2000c101904 */
[-C--:B------:R-:W-:Y:S02]  /*16940*/  LEA R8, P6, R9, R28.reuse, 0x2 ;  /* 0x0000001c09087211 */ /* 0x080fe400078c10ff */
[----:B------:R-:W-:Y:S02]  /*16950*/  ISETP.LT.AND P2, PT, R0, c[0x0][0x17c], !P0 ;  /* 0x00005f0000007a0c */ /* 0x000fe40004741270 */
[----:B------:R-:W-:Y:S02]  /*16960*/  LEA.HI.X.SX32 R7, R12, R29, 0x2, P1 ;  /* 0x0000001d0c077211 */ /* 0x000fe400008f16ff */
[C---:B------:R-:W-:Y:S02]  /*16970*/  IADD3 R0, R13.reuse, c[0x0][0x198], RZ ;  /* 0x000066000d007a10 */ /* 0x040fe40007ffe0ff */
[----:B--2---:R-:W-:-:S02]  /*16980*/  LEA R2, P1, R13, R28, 0x2 ;  /* 0x0000001c0d027211 */ /* 0x004fc400078210ff */
[C---:B------:R-:W-:Y:S02]  /*16990*/  IADD3 R10, R204.reuse, 0x7e, RZ ;  /* 0x0000007ecc0a7810 */ /* 0x040fe40007ffe0ff */
[----:B------:R-:W-:Y:S02]  /*169a0*/  IADD3 R204, R204, 0x7f, RZ ;  /* 0x0000007fcccc7810 */ /* 0x000fe40007ffe0ff */
[-C--:B------:R-:W-:Y:S02]  /*169b0*/  LEA.HI.X.SX32 R9, R9, R29.reuse, 0x2, P6 ;  /* 0x0000001d09097211 */ /* 0x080fe400030f16ff */
[C---:B------:R-:W-:Y:S02]  /*169c0*/  LEA R12, P6, R0.reuse, R28, 0x2 ;  /* 0x0000001c000c7211 */ /* 0x040fe400078c10ff */
[----:B------:R-:W-:Y:S02]  /*169d0*/  LEA.HI.X.SX32 R3, R13, R29, 0x2, P1 ;  /* 0x0000001d0d037211 */ /* 0x000fe400008f16ff */
[----:B-1----:R-:W-:-:S02]  /*169e0*/  IADD3 R5, R0, c[0x0][0x198], RZ ;  /* 0x0000660000057a10 */ /* 0x002fc40007ffe0ff */
[----:B------:R-:W-:Y:S02]  /*169f0*/  ISETP.LT.AND P1, PT, R10, c[0x0][0x17c], !P0 ;  /* 0x00005f000a007a0c */ /* 0x000fe40004721270 */
[----:B------:R-:W-:Y:S02]  /*16a00*/  ISETP.LT.AND P0, PT, R204, c[0x0][0x17c], !P0 ;  /* 0x00005f00cc007a0c */ /* 0x000fe40004701270 */
[-C--:B------:R-:W-:Y:S02]  /*16a10*/  LEA.HI.X.SX32 R13, R0, R29.reuse, 0x2, P6 ;  /* 0x0000001d000d7211 */ /* 0x080fe400030f16ff */
[C---:B------:R-:W-:Y:S02]  /*16a20*/  LEA R4, P6, R5.reuse, R28, 0x2 ;  /* 0x0000001c05047211 */ /* 0x040fe400078c10ff */
[C---:B------:R-:W-:Y:S01]  /*16a30*/  IADD3 R0, R5.reuse, c[0x0][0x198], RZ ;  /* 0x0000660005007a10 */ /* 0x040fe20007ffe0ff */
[----:B------:R1:W-:Y:S01]  /*16a40*/  @P5 STG.E [R6.64], R118 ;  /* 0x0000007606005986 */ /* 0x0003e2000c101904 */
[----:B------:R-:W-:-:S03]  /*16a50*/  LEA.HI.X.SX32 R5, R5, R29, 0x2, P6 ;  /* 0x0000001d05057211 */ /* 0x000fc600030f16ff */
[----:B------:R1:W-:Y:S01]  /*16a60*/  @P4 STG.E [R8.64], R119 ;  /* 0x0000007708004986 */ /* 0x0003e2000c101904 */
[----:B------:R-:W-:-:S03]  /*16a70*/  LEA R28, P6, R0, R28, 0x2 ;  /* 0x0000001c001c7211 */ /* 0x000fc600078c10ff */
[----:B------:R1:W-:Y:S04]  /*16a80*/  @P3 STG.E [R2.64], R26 ;  /* 0x0000001a02003986 */ /* 0x0003e8000c101904 */
[----:B------:R1:W-:Y:S01]  /*16a90*/  @P2 STG.E [R12.64], R27 ;  /* 0x0000001b0c002986 */ /* 0x0003e2000c101904 */
[----:B------:R-:W-:-:S03]  /*16aa0*/  LEA.HI.X.SX32 R29, R0, R29, 0x2, P6 ;  /* 0x0000001d001d7211 */ /* 0x000fc600030f16ff */
[----:B------:R1:W-:Y:S01]  /*16ab0*/  @P1 STG.E [R4.64], R34 ;  /* 0x0000002204001986 */ /* 0x0003e2000c101904 */
[----:B------:R-:W-:Y:S05]  /*16ac0*/  @!P0 EXIT ;  /* 0x000000000000894d */ /* 0x000fea0003800000 */
[----:B------:R-:W-:Y:S01]  /*16ad0*/  STG.E [R28.64], R35 ;  /* 0x000000231c007986 */ /* 0x000fe2000c101904 */
[----:B------:R-:W-:Y:S05]  /*16ae0*/  EXIT ;  /* 0x000000000000794d */ /* 0x000fea0003800000 */
.L_x_3:
[----:B------:R-:W-:-:S00]  /*16af0*/  BRA `(.L_x_3) ;  /* 0xfffffff000007947 */ /* 0x000fc0000383ffff */
[----:B------:R-:W-:-:S00]  /*16b00*/  NOP ;  /* 0x0000000000007918 */ /* 0x000fc00000000000 */
[----:B------:R-:W-:-:S00]  /*16b10*/  NOP ;  /* 0x0000000000007918 */ /* 0x000fc00000000000 */
[----:B------:R-:W-:-:S00]  /*16b20*/  NOP ;  /* 0x0000000000007918 */ /* 0x000fc00000000000 */
[----:B------:R-:W-:-:S00]  /*16b30*/  NOP ;  /* 0x0000000000007918 */ /* 0x000fc00000000000 */
[----:B------:R-:W-:-:S00]  /*16b40*/  NOP ;  /* 0x0000000000007918 */ /* 0x000fc00000000000 */
[----:B------:R-:W-:-:S00]  /*16b50*/  NOP ;  /* 0x0000000000007918 */ /* 0x000fc00000000000 */
[----:B------:R-:W-:-:S00]  /*16b60*/  NOP ;  /* 0x0000000000007918 */ /* 0x000fc00000000000 */
[----:B------:R-:W-:-:S00]  /*16b70*/  NOP ;  /* 0x0000000000007918 */ /* 0x000fc00000000000 */
.L_x_4:


//--------------------- .nv.shared.matmul_kernel  --------------------------
	.section	.nv.shared.matmul_kernel,"aw",@nobits
	.sectionflags	@""
	.align	16
